	.target	sm_80

	.elftype	@"ET_EXEC"


//--------------------- .note.nv.tkinfo           --------------------------
	.section	.note.nv.tkinfo,"",@"SHT_NOTE"
	.sectionflags	@"SHF_NOTE_NV_TKINFO"
	.tkinfo
        /*0018*/ 	.word	0x00000002
        /*0030*/ 	.string	""
        /*0030*/ 	.string	"ptxas"
        /*0030*/ 	.string	"Cuda compilation tools, release 13.0, V13.0.88"
        /*0030*/ 	.string	"Build cuda_13.0.r13.0/compiler.36424714_0"
        /*0030*/ 	.string	"-v  -suppress-debug-info  -lineinfo  -arch sm_80 "



//--------------------- .note.nv.cuinfo           --------------------------
	.section	.note.nv.cuinfo,"",@"SHT_NOTE"
	.sectionflags	@"SHF_NOTE_NV_CUINFO"
        /*0018*/ 	.short	0x0002
        /*001a*/ 	.short	0x0050
        /*001c*/ 	.short	0x0082
	.zero		2


//--------------------- .nv.info                  --------------------------
	.section	.nv.info,"",@"SHT_CUDA_INFO"
	.align	4


	//----- nvinfo : EIATTR_REGCOUNT
	.align		4
        /*0000*/ 	.byte	0x04, 0x2f
        /*0002*/ 	.short	(.L_1 - .L_0)
	.align		4
.L_0:
        /*0004*/ 	.word	index@(matmul_kernel)
        /*0008*/ 	.word	0x00000020


	//----- nvinfo : EIATTR_FRAME_SIZE
	.align		4
.L_1:
        /*000c*/ 	.byte	0x04, 0x11
        /*000e*/ 	.short	(.L_3 - .L_2)
	.align		4
.L_2:
        /*0010*/ 	.word	index@(matmul_kernel)
        /*0014*/ 	.word	0x00000978


	//----- nvinfo : EIATTR_MIN_STACK_SIZE
	.align		4
.L_3:
        /*0018*/ 	.byte	0x04, 0x12
        /*001a*/ 	.short	(.L_5 - .L_4)
	.align		4
.L_4:
        /*001c*/ 	.word	index@(matmul_kernel)
        /*0020*/ 	.word	0x00000978
.L_5:


//--------------------- .nv.info.matmul_kernel    --------------------------
	.section	.nv.info.matmul_kernel,"",@"SHT_CUDA_INFO"
	.sectionflags	@""
	.align	4


	//----- nvinfo : EIATTR_CUDA_API_VERSION
	.align		4
        /*0000*/ 	.byte	0x04, 0x37
        /*0002*/ 	.short	(.L_7 - .L_6)
.L_6:
        /*0004*/ 	.word	0x00000082


	//----- nvinfo : EIATTR_SW2861232_WAR
	.align		4
.L_7:
        /*0008*/ 	.byte	0x01, 0x35
	.zero		2


	//----- nvinfo : EIATTR_PARAM_CBANK
	.align		4
        /*000c*/ 	.byte	0x04, 0x0a
        /*000e*/ 	.short	(.L_9 - .L_8)
	.align		4
.L_8:
        /*0010*/ 	.word	index@(.nv.constant0.matmul_kernel)
        /*0014*/ 	.short	0x0160
        /*0016*/ 	.short	0x0050


	//----- nvinfo : EIATTR_CBANK_PARAM_SIZE
	.align		4
.L_9:
        /*0018*/ 	.byte	0x03, 0x19
        /*001a*/ 	.short	0x0050


	//----- nvinfo : EIATTR_KPARAM_INFO
	.align		4
        /*001c*/ 	.byte	0x04, 0x17
        /*001e*/ 	.short	(.L_11 - .L_10)
.L_10:
        /*0020*/ 	.word	0x00000000
        /*0024*/ 	.short	0x000d
        /*0026*/ 	.short	0x0048
        /*0028*/ 	.byte	0x00, 0xf4, 0x21, 0x00


	//----- nvinfo : EIATTR_KPARAM_INFO
	.align		4
.L_11:
        /*002c*/ 	.byte	0x04, 0x17
        /*002e*/ 	.short	(.L_13 - .L_12)
.L_12:
        /*0030*/ 	.word	0x00000000
        /*0034*/ 	.short	0x000c
        /*0036*/ 	.short	0x0040
        /*0038*/ 	.byte	0x00, 0xf4, 0x21, 0x00


	//----- nvinfo : EIATTR_KPARAM_INFO
	.align		4
.L_13:
        /*003c*/ 	.byte	0x04, 0x17
        /*003e*/ 	.short	(.L_15 - .L_14)
.L_14:
        /*0040*/ 	.word	0x00000000
        /*0044*/ 	.short	0x000b
        /*0046*/ 	.short	0x0038
        /*0048*/ 	.byte	0x00, 0xf0, 0x11, 0x00


	//----- nvinfo : EIATTR_KPARAM_INFO
	.align		4
.L_15:
        /*004c*/ 	.byte	0x04, 0x17
        /*004e*/ 	.short	(.L_17 - .L_16)
.L_16:
        /*0050*/ 	.word	0x00000000
        /*0054*/ 	.short	0x000a
        /*0056*/ 	.short	0x0034
        /*0058*/ 	.byte	0x00, 0xf0, 0x11, 0x00


	//----- nvinfo : EIATTR_KPARAM_INFO
	.align		4
.L_17:
        /*005c*/ 	.byte	0x04, 0x17
        /*005e*/ 	.short	(.L_19 - .L_18)
.L_18:
        /*0060*/ 	.word	0x00000000
        /*0064*/ 	.short	0x0009
        /*0066*/ 	.short	0x0030
        /*0068*/ 	.byte	0x00, 0xf0, 0x11, 0x00


	//----- nvinfo : EIATTR_KPARAM_INFO
	.align		4
.L_19:
        /*006c*/ 	.byte	0x04, 0x17
        /*006e*/ 	.short	(.L_21 - .L_20)
.L_20:
        /*0070*/ 	.word	0x00000000
        /*0074*/ 	.short	0x0008
        /*0076*/ 	.short	0x002c
        /*0078*/ 	.byte	0x00, 0xf0, 0x11, 0x00


	//----- nvinfo : EIATTR_KPARAM_INFO
	.align		4
.L_21:
        /*007c*/ 	.byte	0x04, 0x17
        /*007e*/ 	.short	(.L_23 - .L_22)
.L_22:
        /*0080*/ 	.word	0x00000000
        /*0084*/ 	.short	0x0007
        /*0086*/ 	.short	0x0028
        /*0088*/ 	.byte	0x00, 0xf0, 0x11, 0x00


	//----- nvinfo : EIATTR_KPARAM_INFO
	.align		4
.L_23:
        /*008c*/ 	.byte	0x04, 0x17
        /*008e*/ 	.short	(.L_25 - .L_24)
.L_24:
        /*0090*/ 	.word	0x00000000
        /*0094*/ 	.short	0x0006
        /*0096*/ 	.short	0x0024
        /*0098*/ 	.byte	0x00, 0xf0, 0x11, 0x00


	//----- nvinfo : EIATTR_KPARAM_INFO
	.align		4
.L_25:
        /*009c*/ 	.byte	0x04, 0x17
        /*009e*/ 	.short	(.L_27 - .L_26)
.L_26:
        /*00a0*/ 	.word	0x00000000
        /*00a4*/ 	.short	0x0005
        /*00a6*/ 	.short	0x0020
        /*00a8*/ 	.byte	0x00, 0xf0, 0x11, 0x00


	//----- nvinfo : EIATTR_KPARAM_INFO
	.align		4
.L_27:
        /*00ac*/ 	.byte	0x04, 0x17
        /*00ae*/ 	.short	(.L_29 - .L_28)
.L_28:
        /*00b0*/ 	.word	0x00000000
        /*00b4*/ 	.short	0x0004
        /*00b6*/ 	.short	0x001c
        /*00b8*/ 	.byte	0x00, 0xf0, 0x11, 0x00


	//----- nvinfo : EIATTR_KPARAM_INFO
	.align		4
.L_29:
        /*00bc*/ 	.byte	0x04, 0x17
        /*00be*/ 	.short	(.L_31 - .L_30)
.L_30:
        /*00c0*/ 	.word	0x00000000
        /*00c4*/ 	.short	0x0003
        /*00c6*/ 	.short	0x0018
        /*00c8*/ 	.byte	0x00, 0xf0, 0x11, 0x00


	//----- nvinfo : EIATTR_KPARAM_INFO
	.align		4
.L_31:
        /*00cc*/ 	.byte	0x04, 0x17
        /*00ce*/ 	.short	(.L_33 - .L_32)
.L_32:
        /*00d0*/ 	.word	0x00000000
        /*00d4*/ 	.short	0x0002
        /*00d6*/ 	.short	0x0010
        /*00d8*/ 	.byte	0x00, 0xf4, 0x21, 0x00


	//----- nvinfo : EIATTR_KPARAM_INFO
	.align		4
.L_33:
        /*00dc*/ 	.byte	0x04, 0x17
        /*00de*/ 	.short	(.L_35 - .L_34)
.L_34:
        /*00e0*/ 	.word	0x00000000
        /*00e4*/ 	.short	0x0001
        /*00e6*/ 	.short	0x0008
        /*00e8*/ 	.byte	0x00, 0xf4, 0x21, 0x00


	//----- nvinfo : EIATTR_KPARAM_INFO
	.align		4
.L_35:
        /*00ec*/ 	.byte	0x04, 0x17
        /*00ee*/ 	.short	(.L_37 - .L_36)
.L_36:
        /*00f0*/ 	.word	0x00000000
        /*00f4*/ 	.short	0x0000
        /*00f6*/ 	.short	0x0000
        /*00f8*/ 	.byte	0x00, 0xf4, 0x21, 0x00


	//----- nvinfo : EIATTR_MAXREG_COUNT
	.align		4
.L_37:
        /*00fc*/ 	.byte	0x03, 0x1b
        /*00fe*/ 	.short	0x0080


	//----- nvinfo : EIATTR_NUM_BARRIERS
	.align		4
        /*0100*/ 	.byte	0x02, 0x4c
        /*0102*/ 	.byte	0x01
	.zero		1


	//----- nvinfo : EIATTR_ANNOTATIONS
	.align		4
        /*0104*/ 	.byte	0x04, 0x55
        /*0106*/ 	.short	(.L_39 - .L_38)


	//   ....[0]....
.L_38:
        /*0108*/ 	.word	0x00000001
        /*010c*/ 	.byte	0x70, 0x05, 0x00, 0x00, 0x01, 0x00, 0x00, 0x00, 0xf0, 0x05, 0x00, 0x00, 0x01, 0x00, 0x00, 0x00
        /* <DEDUP_REMOVED lines=1124> */
        /*475c*/ 	.byte	0xe0, 0x2d, 0x01, 0x00, 0x01, 0x00, 0x00, 0x00, 0x00, 0x2e, 0x01, 0x00


	//----- nvinfo : EIATTR_MERCURY_ISA_VERSION
	.align		4
.L_39:
        /*4768*/ 	.byte	0x03, 0x5f
        /*476a*/ 	.short	0x0000


	//----- nvinfo : EIATTR_EXIT_INSTR_OFFSETS
	.align		4
        /*476c*/ 	.byte	0x04, 0x1c
        /*476e*/ 	.short	(.L_41 - .L_40)


	//   ....[0]....
.L_40:
        /*4770*/ 	.word	0x00013180


	//   ....[1]....
        /*4774*/ 	.word	0x000131b0


	//----- nvinfo : EIATTR_REQNTID
	.align		4
.L_41:
        /*4778*/ 	.byte	0x04, 0x10
        /*477a*/ 	.short	(.L_43 - .L_42)
.L_42:
        /*477c*/ 	.word	0x00000200
        /*4780*/ 	.word	0x00000001
        /*4784*/ 	.word	0x00000001
.L_43:


//--------------------- .nv.callgraph             --------------------------
	.section	.nv.callgraph,"",@"SHT_CUDA_CALLGRAPH"
	.align	4
	.sectionentsize	8
	.align		4
        /*0000*/ 	.word	0x00000000
	.align		4
        /*0004*/ 	.word	0xffffffff
	.align		4
        /*0008*/ 	.word	0x00000000
	.align		4
        /*000c*/ 	.word	0xfffffffe
	.align		4
        /*0010*/ 	.word	0x00000000
	.align		4
        /*0014*/ 	.word	0xfffffffd
	.align		4
        /*0018*/ 	.word	0x00000000
	.align		4
        /*001c*/ 	.word	0xfffffffc


//--------------------- .nv.rel.action            --------------------------
	.section	.nv.rel.action,"",@"SHT_CUDA_RELOCINFO"
	.align	8
	.sectionentsize	8
        /*0000*/ 	.byte	0x73, 0x00, 0x00, 0x00, 0x00, 0x00, 0x00, 0x00, 0x00, 0x00, 0x00, 0x11, 0x25, 0x00, 0x05, 0x36


//--------------------- .nv.constant0.matmul_kernel --------------------------
	.section	.nv.constant0.matmul_kernel,"a",@progbits
	.sectionflags	@""
	.align	4
.nv.constant0.matmul_kernel:
	.zero		432


//--------------------- .text.matmul_kernel       --------------------------
	.section	.text.matmul_kernel,"ax",@progbits
	.sectioninfo	@"SHI_REGISTERS=32"
	.align	128
        .global         matmul_kernel
        .type           matmul_kernel,@function
        .size           matmul_kernel,(.L_x_5 - matmul_kernel)
        .other          matmul_kernel,@"STO_CUDA_ENTRY STV_DEFAULT"
matmul_kernel:
.text.matmul_kernel:
[----:B------:R-:W-:-:S03]  /*0000*/  IMAD.MOV.U32 R1, RZ, RZ, c[0x0][0x28] ;  /* 0x00000a00ff017624 */ /* 0x000fc600078e00ff */
[----:B------:R-:W-:Y:S01]  /*0010*/  IMAD.MOV.U32 R0, RZ, RZ, c[0x0][0x17c] ;  /* 0x00005f00ff007624 */ /* 0x000fe200078e00ff */
[----:B------:R-:W0:Y:S01]  /*0020*/  S2R R12, SR_TID.X ;  /* 0x00000000000c7919 */ /* 0x000e220000002100 */
[----:B------:R-:W-:Y:S01]  /*0030*/  IADD3 R1, R1, -0x978, RZ ;  /* 0xfffff68801017810 */ /* 0x000fe20007ffe0ff */
[----:B------:R-:W-:Y:S02]  /*0040*/  ULDC UR4, c[0x0][0x180] ;  /* 0x0000600000047ab9 */ /* 0x000fe40000000800 */
[----:B------:R-:W-:Y:S01]  /*0050*/  IADD3 R0, R0, 0x1ff, RZ ;  /* 0x000001ff00007810 */ /* 0x000fe20007ffe0ff */
[----:B------:R-:W-:-:S03]  /*0060*/  ULDC.64 UR6, c[0x0][0x118] ;  /* 0x0000460000067ab9 */ /* 0x000fc60000000a00 */
[----:B------:R-:W-:-:S04]  /*0070*/  SHF.R.S32.HI R3, RZ, 0x1f, R0 ;  /* 0x0000001fff037819 */ /* 0x000fc80000011400 */
[----:B------:R-:W-:-:S04]  /*0080*/  LEA.HI R3, R3, R0, RZ, 0x9 ;  /* 0x0000000003037211 */ /* 0x000fc800078f48ff */
[----:B------:R-:W-:Y:S02]  /*0090*/  SHF.R.S32.HI R0, RZ, 0x9, R3 ;  /* 0x00000009ff007819 */ /* 0x000fe40000011403 */
[----:B------:R-:W1:Y:S03]  /*00a0*/  S2R R3, SR_CTAID.X ;  /* 0x0000000000037919 */ /* 0x000e660000002500 */
[----:B------:R-:W-:Y:S01]  /*00b0*/  IMAD.SHL.U32 R0, R0, 0x8, RZ ;  /* 0x0000000800007824 */ /* 0x000fe200078e00ff */
[----:B0-----:R-:W-:-:S04]  /*00c0*/  LOP3.LUT R14, R12, 0x3f, RZ, 0xc0, !PT ;  /* 0x0000003f0c0e7812 */ /* 0x001fc800078ec0ff */
[-C--:B------:R-:W-:Y:S02]  /*00d0*/  IABS R7, R0.reuse ;  /* 0x0000000000077213 */ /* 0x080fe40000000000 */
[----:B------:R-:W-:Y:S02]  /*00e0*/  IABS R10, R0 ;  /* 0x00000000000a7213 */ /* 0x000fe40000000000 */
[----:B------:R-:W0:Y:S01]  /*00f0*/  I2F.RP R2, R7 ;  /* 0x0000000700027306 */ /* 0x000e220000209400 */
[----:B-1----:R-:W-:-:S07]  /*0100*/  IABS R8, R3 ;  /* 0x0000000300087213 */ /* 0x002fce0000000000 */
[----:B0-----:R-:W0:Y:S02]  /*0110*/  MUFU.RCP R2, R2 ;  /* 0x0000000200027308 */ /* 0x001e240000001000 */
[----:B0-----:R-:W-:Y:S01]  /*0120*/  IADD3 R4, R2, 0xffffffe, RZ ;  /* 0x0ffffffe02047810 */ /* 0x001fe20007ffe0ff */
[----:B------:R-:W-:-:S05]  /*0130*/  IMAD.MOV R2, RZ, RZ, -R10 ;  /* 0x000000ffff027224 */ /* 0x000fca00078e0a0a */
[----:B------:R0:W1:Y:S02]  /*0140*/  F2I.FTZ.U32.TRUNC.NTZ R5, R4 ;  /* 0x0000000400057305 */ /* 0x000064000021f000 */
[----:B0-----:R-:W-:Y:S02]  /*0150*/  IMAD.MOV.U32 R4, RZ, RZ, RZ ;  /* 0x000000ffff047224 */ /* 0x001fe400078e00ff */
[----:B-1----:R-:W-:-:S04]  /*0160*/  IMAD.MOV R6, RZ, RZ, -R5 ;  /* 0x000000ffff067224 */ /* 0x002fc800078e0a05 */
[----:B------:R-:W-:Y:S02]  /*0170*/  IMAD R9, R6, R7, RZ ;  /* 0x0000000706097224 */ /* 0x000fe400078e02ff */
[----:B------:R-:W-:Y:S02]  /*0180*/  IMAD.MOV.U32 R6, RZ, RZ, R8 ;  /* 0x000000ffff067224 */ /* 0x000fe400078e0008 */
[----:B------:R-:W-:-:S06]  /*0190*/  IMAD.HI.U32 R5, R5, R9, R4 ;  /* 0x0000000905057227 */ /* 0x000fcc00078e0004 */
[----:B------:R-:W-:-:S04]  /*01a0*/  IMAD.HI.U32 R5, R5, R6, RZ ;  /* 0x0000000605057227 */ /* 0x000fc800078e00ff */
[----:B------:R-:W-:-:S05]  /*01b0*/  IMAD R2, R5, R2, R6 ;  /* 0x0000000205027224 */ /* 0x000fca00078e0206 */
[----:B------:R-:W-:-:S13]  /*01c0*/  ISETP.GT.U32.AND P1, PT, R7, R2, PT ;  /* 0x000000020700720c */ /* 0x000fda0003f24070 */
[----:B------:R-:W-:Y:S01]  /*01d0*/  @!P1 IMAD.IADD R2, R2, 0x1, -R7 ;  /* 0x0000000102029824 */ /* 0x000fe200078e0a07 */
[----:B------:R-:W-:Y:S02]  /*01e0*/  @!P1 IADD3 R5, R5, 0x1, RZ ;  /* 0x0000000105059810 */ /* 0x000fe40007ffe0ff */
[----:B------:R-:W-:Y:S02]  /*01f0*/  ISETP.NE.AND P1, PT, R0, RZ, PT ;  /* 0x000000ff0000720c */ /* 0x000fe40003f25270 */
[----:B------:R-:W-:Y:S02]  /*0200*/  ISETP.GE.U32.AND P0, PT, R2, R7, PT ;  /* 0x000000070200720c */ /* 0x000fe40003f06070 */
[----:B------:R-:W-:-:S04]  /*0210*/  LOP3.LUT R2, R3, R0, RZ, 0x3c, !PT ;  /* 0x0000000003027212 */ /* 0x000fc800078e3cff */
[----:B------:R-:W-:Y:S01]  /*0220*/  ISETP.GE.AND P2, PT, R2, RZ, PT ;  /* 0x000000ff0200720c */ /* 0x000fe20003f46270 */
[----:B------:R-:W-:-:S05]  /*0230*/  IMAD.MOV.U32 R2, RZ, RZ, c[0x0][0x178] ;  /* 0x00005e00ff027624 */ /* 0x000fca00078e00ff */
[----:B------:R-:W-:Y:S02]  /*0240*/  IADD3 R2, R2, 0x3f, RZ ;  /* 0x0000003f02027810 */ /* 0x000fe40007ffe0ff */
[----:B------:R-:W-:-:S05]  /*0250*/  @P0 IADD3 R5, R5, 0x1, RZ ;  /* 0x0000000105050810 */ /* 0x000fca0007ffe0ff */
[----:B------:R-:W-:Y:S01]  /*0260*/  IMAD.MOV.U32 R4, RZ, RZ, R5 ;  /* 0x000000ffff047224 */ /* 0x000fe200078e0005 */
[----:B------:R-:W-:-:S03]  /*0270*/  SHF.R.S32.HI R5, RZ, 0x1f, R2 ;  /* 0x0000001fff057819 */ /* 0x000fc60000011402 */
[----:B------:R-:W-:Y:S01]  /*0280*/  @!P2 IMAD.MOV R4, RZ, RZ, -R4 ;  /* 0x000000ffff04a224 */ /* 0x000fe200078e0a04 */
[----:B------:R-:W-:Y:S02]  /*0290*/  @!P1 LOP3.LUT R4, RZ, R0, RZ, 0x33, !PT ;  /* 0x00000000ff049212 */ /* 0x000fe400078e33ff */
[----:B------:R-:W-:-:S03]  /*02a0*/  LEA.HI R5, R5, R2, RZ, 0x6 ;  /* 0x0000000205057211 */ /* 0x000fc600078f30ff */
[----:B------:R-:W-:Y:S02]  /*02b0*/  IMAD.SHL.U32 R2, R4, 0x8, RZ ;  /* 0x0000000804027824 */ /* 0x000fe400078e00ff */
[----:B------:R-:W-:-:S03]  /*02c0*/  IMAD.MOV R4, RZ, RZ, -R4 ;  /* 0x000000ffff047224 */ /* 0x000fc600078e0a04 */
[----:B------:R-:W-:Y:S01]  /*02d0*/  LEA.HI.SX32 R5, R5, -R2, 0x1a ;  /* 0x8000000205057211 */ /* 0x000fe200078fd2ff */
[----:B------:R-:W-:Y:S02]  /*02e0*/  IMAD R13, R0, R4, R3 ;  /* 0x00000004000d7224 */ /* 0x000fe400078e0203 */
[----:B------:R-:W-:Y:S01]  /*02f0*/  IMAD.MOV.U32 R4, RZ, RZ, RZ ;  /* 0x000000ffff047224 */ /* 0x000fe200078e00ff */
[----:B------:R-:W-:Y:S02]  /*0300*/  IMNMX R6, R5, 0x8, PT ;  /* 0x0000000805067817 */ /* 0x000fe40003800200 */
[----:B------:R-:W-:Y:S02]  /*0310*/  IABS R11, R13 ;  /* 0x0000000d000b7213 */ /* 0x000fe40000000000 */
[----:B------:R-:W-:-:S04]  /*0320*/  IABS R9, R6 ;  /* 0x0000000600097213 */ /* 0x000fc80000000000 */
[----:B------:R-:W0:Y:S08]  /*0330*/  I2F.RP R7, R9 ;  /* 0x0000000900077306 */ /* 0x000e300000209400 */
[----:B0-----:R-:W0:Y:S02]  /*0340*/  MUFU.RCP R7, R7 ;  /* 0x0000000700077308 */ /* 0x001e240000001000 */
[----:B0-----:R-:W-:-:S06]  /*0350*/  IADD3 R5, R7, 0xffffffe, RZ ;  /* 0x0ffffffe07057810 */ /* 0x001fcc0007ffe0ff */
[----:B------:R-:W0:Y:S02]  /*0360*/  F2I.FTZ.U32.TRUNC.NTZ R5, R5 ;  /* 0x0000000500057305 */ /* 0x000e24000021f000 */
[----:B0-----:R-:W-:-:S04]  /*0370*/  IMAD.MOV R8, RZ, RZ, -R5 ;  /* 0x000000ffff087224 */ /* 0x001fc800078e0a05 */
[----:B------:R-:W-:-:S04]  /*0380*/  IMAD.MOV.U32 R0, RZ, RZ, R8 ;  /* 0x000000ffff007224 */ /* 0x000fc800078e0008 */
[----:B------:R-:W-:Y:S01]  /*0390*/  IMAD R3, R0, R9, RZ ;  /* 0x0000000900037224 */ /* 0x000fe200078e02ff */
[----:B------:R-:W-:-:S03]  /*03a0*/  IABS R0, R6 ;  /* 0x0000000600007213 */ /* 0x000fc60000000000 */
[----:B------:R-:W-:-:S04]  /*03b0*/  IMAD.HI.U32 R4, R5, R3, R4 ;  /* 0x0000000305047227 */ /* 0x000fc800078e0004 */
[----:B------:R-:W-:Y:S02]  /*03c0*/  IMAD.MOV R0, RZ, RZ, -R0 ;  /* 0x000000ffff007224 */ /* 0x000fe400078e0a00 */
        /* <DEDUP_REMOVED lines=8> */
[----:B------:R-:W-:Y:S02]  /*0450*/  ISETP.GE.AND P2, PT, R0, RZ, PT ;  /* 0x000000ff0000720c */ /* 0x000fe40003f46270 */
[----:B------:R-:W-:-:S04]  /*0460*/  SHF.R.U32.HI R0, RZ, 0x6, R12 ;  /* 0x00000006ff007819 */ /* 0x000fc8000001160c */
[----:B------:R-:W-:Y:S02]  /*0470*/  SGXT.U32 R15, R0, 0x3 ;  /* 0x00000003000f781a */ /* 0x000fe40000000000 */
[----:B------:R-:W-:-:S05]  /*0480*/  @P0 IADD3 R4, R4, 0x1, RZ ;  /* 0x0000000104040810 */ /* 0x000fca0007ffe0ff */
[----:B------:R-:W-:Y:S02]  /*0490*/  IMAD.MOV.U32 R3, RZ, RZ, R4 ;  /* 0x000000ffff037224 */ /* 0x000fe400078e0004 */
[----:B------:R-:W-:Y:S02]  /*04a0*/  IMAD.MOV.U32 R4, RZ, RZ, c[0x0][0x180] ;  /* 0x00006000ff047624 */ /* 0x000fe400078e00ff */
[----:B------:R-:W-:Y:S01]  /*04b0*/  @!P2 IMAD.MOV R3, RZ, RZ, -R3 ;  /* 0x000000ffff03a224 */ /* 0x000fe200078e0a03 */
[----:B------:R-:W-:Y:S02]  /*04c0*/  @!P1 LOP3.LUT R3, RZ, R6, RZ, 0x33, !PT ;  /* 0x00000006ff039212 */ /* 0x000fe400078e33ff */
[----:B------:R-:W-:-:S03]  /*04d0*/  IADD3 R4, R4, 0x3f, RZ ;  /* 0x0000003f04047810 */ /* 0x000fc60007ffe0ff */
[----:B------:R-:W-:Y:S01]  /*04e0*/  IMAD.MOV R5, RZ, RZ, -R3 ;  /* 0x000000ffff057224 */ /* 0x000fe200078e0a03 */
[----:B------:R-:W-:Y:S01]  /*04f0*/  ISETP.GT.AND P0, PT, R4, 0x3f, PT ;  /* 0x0000003f0400780c */ /* 0x000fe20003f04270 */
[----:B------:R-:W-:Y:S02]  /*0500*/  IMAD.SHL.U32 R3, R3, 0x200, RZ ;  /* 0x0000020003037824 */ /* 0x000fe400078e00ff */
[----:B------:R-:W-:Y:S01]  /*0510*/  IMAD R5, R6, R5, R13 ;  /* 0x0000000506057224 */ /* 0x000fe200078e020d */
[----:B------:R-:W-:Y:S02]  /*0520*/  LOP3.LUT R6, R15, 0x10, RZ, 0xfc, !PT ;  /* 0x000000100f067812 */ /* 0x000fe400078efcff */
[----:B------:R-:W-:Y:S01]  /*0530*/  LOP3.LUT R7, R3, 0x8, R15, 0xfe, !PT ;  /* 0x0000000803077812 */ /* 0x000fe200078efe0f */
[----:B------:R-:W-:Y:S01]  /*0540*/  IMAD.IADD R0, R2, 0x1, R5 ;  /* 0x0000000102007824 */ /* 0x000fe200078e0205 */
[C---:B------:R-:W-:Y:S02]  /*0550*/  LOP3.LUT R5, R15.reuse, 0x8, RZ, 0xfc, !PT ;  /* 0x000000080f057812 */ /* 0x040fe400078efcff */
[C---:B------:R-:W-:Y:S01]  /*0560*/  LOP3.LUT R2, R15.reuse, 0x18, RZ, 0xfc, !PT ;  /* 0x000000180f027812 */ /* 0x040fe200078efcff */
[----:B------:R0:W-:Y:S01]  /*0570*/  STL [R1+0x31c], R7 ;  /* 0x00031c0701007387 */ /* 0x0001e20000100800 */
[C---:B------:R-:W-:Y:S01]  /*0580*/  LOP3.LUT R5, R15.reuse, 0x20, RZ, 0xfc, !PT ;  /* 0x000000200f057812 */ /* 0x040fe200078efcff */
[----:B------:R-:W-:Y:S01]  /*0590*/  IMAD R0, R0, 0x40, R14 ;  /* 0x0000004000007824 */ /* 0x000fe200078e020e */
[----:B------:R-:W-:-:S02]  /*05a0*/  LOP3.LUT R2, R15, 0x28, RZ, 0xfc, !PT ;  /* 0x000000280f027812 */ /* 0x000fc400078efcff */
[----:B------:R-:W-:Y:S02]  /*05b0*/  LOP3.LUT R5, R15, 0x38, RZ, 0xfc, !PT ;  /* 0x000000380f057812 */ /* 0x000fe400078efcff */
[C---:B------:R-:W-:Y:S02]  /*05c0*/  LOP3.LUT R2, R3.reuse, R15, RZ, 0xfc, !PT ;  /* 0x0000000f03027212 */ /* 0x040fe400078efcff */
[--C-:B------:R-:W-:Y:S02]  /*05d0*/  LOP3.LUT R5, R3, 0x10, R15.reuse, 0xfe, !PT ;  /* 0x0000001003057812 */ /* 0x100fe400078efe0f */
[----:B------:R-:W-:Y:S01]  /*05e0*/  LOP3.LUT R6, R15, 0x30, RZ, 0xfc, !PT ;  /* 0x000000300f067812 */ /* 0x000fe200078efcff */
[----:B------:R-:W-:Y:S01]  /*05f0*/  STL [R1+0x110], R2 ;  /* 0x0001100201007387 */ /* 0x000fe20000100800 */
[C-C-:B------:R-:W-:Y:S02]  /*0600*/  LOP3.LUT R6, R3.reuse, 0x18, R15.reuse, 0xfe, !PT ;  /* 0x0000001803067812 */ /* 0x140fe400078efe0f */
[C-C-:B0-----:R-:W-:Y:S01]  /*0610*/  LOP3.LUT R7, R3.reuse, 0x28, R15.reuse, 0xfe, !PT ;  /* 0x0000002803077812 */ /* 0x141fe200078efe0f */
[----:B------:R0:W-:Y:S04]  /*0620*/  STL [R1+0x324], R5 ;  /* 0x0003240501007387 */ /* 0x0001e80000100800 */
[----:B------:R1:W-:Y:S01]  /*0630*/  STL [R1+0x320], R6 ;  /* 0x0003200601007387 */ /* 0x0003e20000100800 */
[----:B0-----:R-:W-:-:S02]  /*0640*/  LOP3.LUT R5, R3, 0x20, R15, 0xfe, !PT ;  /* 0x0000002003057812 */ /* 0x001fc400078efe0f */
[----:B-1----:R-:W-:-:S03]  /*0650*/  LOP3.LUT R6, R3, 0x30, R15, 0xfe, !PT ;  /* 0x0000003003067812 */ /* 0x002fc600078efe0f */
[----:B------:R0:W-:Y:S04]  /*0660*/  STL [R1+0x328], R5 ;  /* 0x0003280501007387 */ /* 0x0001e80000100800 */
[----:B------:R-:W-:Y:S04]  /*0670*/  STL [R1+0x32c], R7 ;  /* 0x00032c0701007387 */ /* 0x000fe80000100800 */
[----:B------:R1:W-:Y:S01]  /*0680*/  STL [R1+0x330], R6 ;  /* 0x0003300601007387 */ /* 0x0003e20000100800 */
[----:B0-----:R-:W-:Y:S02]  /*0690*/  LOP3.LUT R5, R3, 0x38, R15, 0xfe, !PT ;  /* 0x0000003803057812 */ /* 0x001fe400078efe0f */
[----:B------:R-:W-:-:S03]  /*06a0*/  LOP3.LUT R3, R2, 0x40, RZ, 0xfc, !PT ;  /* 0x0000004002037812 */ /* 0x000fc600078efcff */
[----:B------:R0:W-:Y:S01]  /*06b0*/  STL [R1+0x334], R5 ;  /* 0x0003340501007387 */ /* 0x0001e20000100800 */
[----:B-1----:R-:W-:-:S03]  /*06c0*/  LOP3.LUT R6, R2, 0x48, RZ, 0xfc, !PT ;  /* 0x0000004802067812 */ /* 0x002fc600078efcff */
[----:B------:R1:W-:Y:S04]  /*06d0*/  STL [R1+0x348], R3 ;  /* 0x0003480301007387 */ /* 0x0003e80000100800 */
[----:B------:R2:W-:Y:S01]  /*06e0*/  STL [R1+0x350], R6 ;  /* 0x0003500601007387 */ /* 0x0005e20000100800 */
[C---:B0-----:R-:W-:Y:S02]  /*06f0*/  LOP3.LUT R5, R2.reuse, 0x50, RZ, 0xfc, !PT ;  /* 0x0000005002057812 */ /* 0x041fe400078efcff */
[----:B-1----:R-:W-:-:S03]  /*0700*/  LOP3.LUT R3, R2, 0x58, RZ, 0xfc, !PT ;  /* 0x0000005802037812 */ /* 0x002fc600078efcff */
[----:B------:R0:W-:Y:S01]  /*0710*/  STL [R1+0x34c], R5 ;  /* 0x00034c0501007387 */ /* 0x0001e20000100800 */
[----:B--2---:R-:W-:-:S03]  /*0720*/  LOP3.LUT R6, R2, 0x60, RZ, 0xfc, !PT ;  /* 0x0000006002067812 */ /* 0x004fc600078efcff */
        /* <DEDUP_REMOVED lines=101> */
[----:B------:R-:W-:-:S03]  /*0d80*/  LOP3.LUT R2, R2, 0x1f8, RZ, 0xfc, !PT ;  /* 0x000001f802027812 */ /* 0x000fc600078efcff */
[----:B------:R2:W-:Y:S04]  /*0d90*/  STL [R1+0x424], R3 ;  /* 0x0004240301007387 */ /* 0x0005e80000100800 */
[----:B------:R2:W-:Y:S04]  /*0da0*/  STL [R1+0x414], R2 ;  /* 0x0004140201007387 */ /* 0x0005e80000100800 */
[----:B------:R2:W-:Y:S01]  /*0db0*/  STL [R1+0x318], R0 ;  /* 0x0003180001007387 */ /* 0x0005e20000100800 */
[----:B------:R-:W-:Y:S05]  /*0dc0*/  @P0 BRA `(.L_x_0) ;  /* 0x0000015000000947 */ /* 0x000fea0003800000 */
[----:B--2---:R-:W-:Y:S01]  /*0dd0*/  IMAD.SHL.U32 R0, R12, 0x20, RZ ;  /* 0x000000200c007824 */ /* 0x004fe200078e00ff */
[----:B------:R-:W-:Y:S01]  /*0de0*/  CS2R R28, SRZ ;  /* 0x00000000001c7805 */ /* 0x000fe2000001ff00 */
[----:B------:R-:W-:Y:S01]  /*0df0*/  CS2R R20, SRZ ;  /* 0x0000000000147805 */ /* 0x000fe2000001ff00 */
[----:B------:R-:W-:Y:S01]  /*0e00*/  CS2R R18, SRZ ;  /* 0x0000000000127805 */ /* 0x000fe2000001ff00 */
[----:B------:R-:W-:Y:S01]  /*0e10*/  CS2R R16, SRZ ;  /* 0x0000000000107805 */ /* 0x000fe2000001ff00 */
[----:B------:R0:W-:Y:S01]  /*0e20*/  STL [R1+0x344], R0 ;  /* 0x0003440001007387 */ /* 0x0001e20000100800 */
[----:B------:R-:W-:Y:S01]  /*0e30*/  CS2R R14, SRZ ;  /* 0x00000000000e7805 */ /* 0x000fe2000001ff00 */
[----:B------:R-:W-:Y:S01]  /*0e40*/  CS2R R12, SRZ ;  /* 0x00000000000c7805 */ /* 0x000fe2000001ff00 */
[----:B------:R-:W-:Y:S01]  /*0e50*/  CS2R R10, SRZ ;  /* 0x00000000000a7805 */ /* 0x000fe2000001ff00 */
[----:B------:R0:W-:Y:S01]  /*0e60*/  STL [R1+0x8], RZ ;  /* 0x000008ff01007387 */ /* 0x0001e20000100800 */
        /* <DEDUP_REMOVED lines=8> */
[----:B------:R-:W-:-:S03]  /*0ef0*/  CS2R R26, SRZ ;  /* 0x00000000001a7805 */ /* 0x000fc6000001ff00 */
[----:B------:R0:W-:Y:S01]  /*0f00*/  STL [R1+0x104], RZ ;  /* 0x000104ff01007387 */ /* 0x0001e20000100800 */
[----:B------:R-:W-:Y:S05]  /*0f10*/  BRA `(.L_x_1) ;  /* 0x0001026000007947 */ /* 0x000fea0003800000 */
.L_x_0:
[----:B--2---:R-:W2:Y:S04]  /*0f20*/  LDL R0, [R1+0x418] ;  /* 0x0004180001007983 */ /* 0x004ea80000100800 */
[----:B------:R-:W3:Y:S04]  /*0f30*/  LDL R13, [R1+0x40c] ;  /* 0x00040c00010d7983 */ /* 0x000ee80000100800 */
[----:B------:R-:W4:Y:S04]  /*0f40*/  LDL R7, [R1+0x3ec] ;  /* 0x0003ec0001077983 */ /* 0x000f280000100800 */
        /* <DEDUP_REMOVED lines=18> */
[----:B------:R-:W4:Y:S01]  /*1070*/  LDL R27, [R1+0x3d0] ;  /* 0x0003d000011b7983 */ /* 0x000f220000100800 */
[----:B------:R-:W-:Y:S01]  /*1080*/  IABS R29, c[0x0][0x17c] ;  /* 0x00005f00001d7a13 */ /* 0x000fe20000000000 */
[----:B--2---:R-:W-:Y:S01]  /*1090*/  IMAD.MOV.U32 R18, RZ, RZ, R0 ;  /* 0x000000ffff127224 */ /* 0x004fe200078e0000 */
[----:B------:R-:W-:Y:S01]  /*10a0*/  IABS R0, c[0x0][0x178] ;  /* 0x00005e0000007a13 */ /* 0x000fe20000000000 */
[----:B---3--:R-:W-:-:S02]  /*10b0*/  IMAD.MOV.U32 R19, RZ, RZ, R13 ;  /* 0x000000ffff137224 */ /* 0x008fc400078e000d */
[----:B----4-:R-:W-:Y:S02]  /*10c0*/  IMAD.MOV.U32 R13, RZ, RZ, R7 ;  /* 0x000000ffff0d7224 */ /* 0x010fe400078e0007 */
[----:B------:R-:W-:Y:S02]  /*10d0*/  IMAD.MOV.U32 R7, RZ, RZ, R2 ;  /* 0x000000ffff077224 */ /* 0x000fe400078e0002 */
[----:B------:R-:W0:Y:S01]  /*10e0*/  I2F.RP R2, R29 ;  /* 0x0000001d00027306 */ /* 0x000e220000209400 */
[----:B------:R-:W-:Y:S02]  /*10f0*/  IMAD.MOV.U32 R20, RZ, RZ, R3 ;  /* 0x000000ffff147224 */ /* 0x000fe400078e0003 */
[----:B------:R-:W-:-:S05]  /*1100*/  IMAD.MOV.U32 R3, RZ, RZ, R0 ;  /* 0x000000ffff037224 */ /* 0x000fca00078e0000 */
[----:B------:R-:W1:Y:S08]  /*1110*/  I2F.RP R0, R3 ;  /* 0x0000000300007306 */ /* 0x000e700000209400 */
[----:B0-----:R-:W0:Y:S08]  /*1120*/  MUFU.RCP R2, R2 ;  /* 0x0000000200027308 */ /* 0x001e300000001000 */
[----:B-1----:R-:W1:Y:S01]  /*1130*/  MUFU.RCP R0, R0 ;  /* 0x0000000000007308 */ /* 0x002e620000001000 */
[----:B------:R-:W-:Y:S01]  /*1140*/  IMAD.MOV.U32 R21, RZ, RZ, R5 ;  /* 0x000000ffff157224 */ /* 0x000fe200078e0005 */
[----:B0-----:R-:W-:-:S06]  /*1150*/  IADD3 R2, R2, 0xffffffe, RZ ;  /* 0x0ffffffe02027810 */ /* 0x001fcc0007ffe0ff */
[----:B------:R-:W0:Y:S01]  /*1160*/  F2I.FTZ.U32.TRUNC.NTZ R5, R2 ;  /* 0x0000000200057305 */ /* 0x000e22000021f000 */
[----:B-1----:R-:W-:-:S07]  /*1170*/  IADD3 R0, R0, 0xffffffe, RZ ;  /* 0x0ffffffe00007810 */ /* 0x002fce0007ffe0ff */
[----:B------:R0:W1:Y:S01]  /*1180*/  F2I.FTZ.U32.TRUNC.NTZ R3, R0 ;  /* 0x0000000000037305 */ /* 0x000062000021f000 */
[----:B------:R-:W-:Y:S01]  /*1190*/  IMAD.MOV.U32 R16, RZ, RZ, R6 ;  /* 0x000000ffff107224 */ /* 0x000fe200078e0006 */
[----:B------:R-:W-:-:S04]  /*11a0*/  SHF.R.S32.HI R6, RZ, 0x1f, R4 ;  /* 0x0000001fff067819 */ /* 0x000fc80000011404 */
[----:B------:R-:W-:Y:S01]  /*11b0*/  LEA.HI R6, R6, R4, RZ, 0x6 ;  /* 0x0000000406067211 */ /* 0x000fe200078f30ff */
[----:B0-----:R-:W-:-:S04]  /*11c0*/  IMAD.MOV R0, RZ, RZ, -R5 ;  /* 0x000000ffff007224 */ /* 0x001fc800078e0a05 */
[----:B------:R0:W-:Y:S01]  /*11d0*/  STL [R1+0x114], R6 ;  /* 0x0001140601007387 */ /* 0x0001e20000100800 */
[----:B------:R-:W-:Y:S02]  /*11e0*/  IMAD.MOV.U32 R4, RZ, RZ, RZ ;  /* 0x000000ffff047224 */ /* 0x000fe400078e00ff */
[----:B------:R-:W-:Y:S02]  /*11f0*/  IMAD R0, R0, R29, RZ ;  /* 0x0000001d00007224 */ /* 0x000fe400078e02ff */
[----:B-1----:R-:W-:Y:S01]  /*1200*/  IMAD.MOV R2, RZ, RZ, -R3 ;  /* 0x000000ffff027224 */ /* 0x002fe200078e0a03 */
[----:B0-----:R-:W-:Y:S01]  /*1210*/  IABS R6, c[0x0][0x178] ;  /* 0x00005e0000067a13 */ /* 0x001fe20000000000 */
[----:B------:R-:W-:-:S04]  /*1220*/  IMAD.HI.U32 R0, R5, R0, R4 ;  /* 0x0000000005007227 */ /* 0x000fc800078e0004 */
[----:B------:R-:W-:Y:S02]  /*1230*/  IMAD R4, R2, R6, RZ ;  /* 0x0000000602047224 */ /* 0x000fe400078e02ff */
[----:B------:R-:W-:Y:S01]  /*1240*/  IMAD.MOV.U32 R2, RZ, RZ, RZ ;  /* 0x000000ffff027224 */ /* 0x000fe200078e00ff */
[----:B------:R-:W-:-:S03]  /*1250*/  IABS R8, R8 ;  /* 0x0000000800087213 */ /* 0x000fc60000000000 */
[----:B------:R-:W-:Y:S01]  /*1260*/  IMAD.HI.U32 R2, R3, R4, R2 ;  /* 0x0000000403027227 */ /* 0x000fe200078e0002 */
[----:B------:R-:W-:Y:S02]  /*1270*/  IABS R5, R28 ;  /* 0x0000001c00057213 */ /* 0x000fe40000000000 */
[----:B------:R-:W-:Y:S01]  /*1280*/  IABS R4, R20 ;  /* 0x0000001400047213 */ /* 0x000fe20000000000 */
[----:B------:R-:W-:Y:S01]  /*1290*/  IMAD.MOV.U32 R20, RZ, RZ, R21 ;  /* 0x000000ffff147224 */ /* 0x000fe200078e0015 */
[----:B------:R-:W-:Y:S01]  /*12a0*/  IABS R7, R7 ;  /* 0x0000000700077213 */ /* 0x000fe20000000000 */
[----:B------:R-:W-:Y:S01]  /*12b0*/  IMAD.HI.U32 R3, R0, R8, RZ ;  /* 0x0000000800037227 */ /* 0x000fe200078e00ff */
[----:B------:R0:W-:Y:S03]  /*12c0*/  STL [R1+0xac], R2 ;  /* 0x0000ac0201007387 */ /* 0x0001e60000100800 */
[----:B------:R-:W-:-:S02]  /*12d0*/  IMAD.MOV.U32 R21, RZ, RZ, R19 ;  /* 0x000000ffff157224 */ /* 0x000fc400078e0013 */
[----:B------:R-:W-:Y:S02]  /*12e0*/  IMAD.MOV.U32 R19, RZ, RZ, R12 ;  /* 0x000000ffff137224 */ /* 0x000fe400078e000c */
[----:B------:R-:W-:Y:S01]  /*12f0*/  IMAD.MOV.U32 R12, RZ, RZ, R9 ;  /* 0x000000ffff0c7224 */ /* 0x000fe200078e0009 */
[----:B0-----:R-:W-:Y:S01]  /*1300*/  IABS R2, R18 ;  /* 0x0000001200027213 */ /* 0x001fe20000000000 */
[----:B------:R-:W-:Y:S02]  /*1310*/  IMAD.MOV.U32 R18, RZ, RZ, R14 ;  /* 0x000000ffff127224 */ /* 0x000fe400078e000e */
[----:B------:R-:W-:Y:S02]  /*1320*/  IMAD.MOV.U32 R14, RZ, RZ, R10 ;  /* 0x000000ffff0e7224 */ /* 0x000fe400078e000a */
[----:B------:R-:W-:-:S04]  /*1330*/  IMAD.HI.U32 R9, R0, R5, RZ ;  /* 0x0000000500097227 */ /* 0x000fc800078e00ff */
[----:B------:R-:W-:Y:S02]  /*1340*/  IMAD.MOV R3, RZ, RZ, -R3 ;  /* 0x000000ffff037224 */ /* 0x000fe400078e0a03 */
[----:B------:R-:W-:-:S04]  /*1350*/  IMAD.HI.U32 R10, R0, R7, RZ ;  /* 0x00000007000a7227 */ /* 0x000fc800078e00ff */
[----:B------:R-:W-:Y:S02]  /*1360*/  IMAD.MOV R9, RZ, RZ, -R9 ;  /* 0x000000ffff097224 */ /* 0x000fe400078e0a09 */
[----:B------:R-:W-:Y:S02]  /*1370*/  IMAD R28, R29, R3, R8 ;  /* 0x000000031d1c7224 */ /* 0x000fe400078e0208 */
[----:B------:R-:W-:-:S04]  /*1380*/  IMAD.HI.U32 R6, R0, R4, RZ ;  /* 0x0000000400067227 */ /* 0x000fc800078e00ff */
[----:B------:R-:W-:Y:S02]  /*1390*/  IMAD.MOV R8, RZ, RZ, -R10 ;  /* 0x000000ffff087224 */ /* 0x000fe400078e0a0a */
[----:B------:R-:W-:-:S04]  /*13a0*/  IMAD.HI.U32 R3, R0, R2, RZ ;  /* 0x0000000200037227 */ /* 0x000fc800078e00ff */
[C---:B------:R-:W-:Y:S02]  /*13b0*/  IMAD R9, R29.reuse, R9, R5 ;  /* 0x000000091d097224 */ /* 0x040fe400078e0205 */
[----:B------:R-:W-:Y:S02]  /*13c0*/  IMAD.MOV R6, RZ, RZ, -R6 ;  /* 0x000000ffff067224 */ /* 0x000fe400078e0a06 */
[C---:B------:R-:W-:Y:S01]  /*13d0*/  IMAD R7, R29.reuse, R8, R7 ;  /* 0x000000081d077224 */ /* 0x040fe200078e0207 */
[----:B------:R-:W-:Y:S01]  /*13e0*/  STL [R1+0x90], R28 ;  /* 0x0000901c01007387 */ /* 0x000fe20000100800 */
[----:B------:R-:W-:Y:S01]  /*13f0*/  IMAD.MOV R3, RZ, RZ, -R3 ;  /* 0x000000ffff037224 */ /* 0x000fe200078e0a03 */
[----:B------:R-:W-:Y:S01]  /*1400*/  IABS R5, R20 ;  /* 0x0000001400057213 */ /* 0x000fe20000000000 */
[C---:B------:R-:W-:Y:S01]  /*1410*/  IMAD R6, R29.reuse, R6, R4 ;  /* 0x000000061d067224 */ /* 0x040fe200078e0204 */
[----:B------:R0:W-:Y:S01]  /*1420*/  STL [R1+0x8c], R9 ;  /* 0x00008c0901007387 */ /* 0x0001e20000100800 */
[----:B------:R-:W-:Y:S01]  /*1430*/  IABS R4, R21 ;  /* 0x0000001500047213 */ /* 0x000fe20000000000 */
[----:B------:R-:W-:-:S02]  /*1440*/  IMAD R2, R29, R3, R2 ;  /* 0x000000031d027224 */ /* 0x000fc400078e0202 */
[----:B------:R1:W-:Y:S01]  /*1450*/  STL [R1+0x88], R7 ;  /* 0x0000880701007387 */ /* 0x0003e20000100800 */
[----:B------:R-:W-:Y:S01]  /*1460*/  IABS R3, R19 ;  /* 0x0000001300037213 */ /* 0x000fe20000000000 */
[C---:B------:R-:W-:Y:S02]  /*1470*/  IMAD.HI.U32 R10, R0.reuse, R5, RZ ;  /* 0x00000005000a7227 */ /* 0x040fe400078e00ff */
[----:B------:R2:W-:Y:S02]  /*1480*/  STL [R1+0x84], R6 ;  /* 0x0000840601007387 */ /* 0x0005e40000100800 */
[----:B0-----:R-:W-:Y:S01]  /*1490*/  IMAD.HI.U32 R9, R0, R4, RZ ;  /* 0x0000000400097227 */ /* 0x001fe200078e00ff */
[----:B-1----:R-:W-:Y:S01]  /*14a0*/  IABS R7, R18 ;  /* 0x0000001200077213 */ /* 0x002fe20000000000 */
[----:B------:R0:W-:Y:S02]  /*14b0*/  STL [R1+0x80], R2 ;  /* 0x0000800201007387 */ /* 0x0001e40000100800 */
[----:B------:R-:W-:-:S02]  /*14c0*/  IMAD.MOV R10, RZ, RZ, -R10 ;  /* 0x000000ffff0a7224 */ /* 0x000fc400078e0a0a */
[----:B--2---:R-:W-:-:S04]  /*14d0*/  IMAD.HI.U32 R6, R0, R3, RZ ;  /* 0x0000000300067227 */ /* 0x004fc800078e00ff */
[----:B------:R-:W-:Y:S01]  /*14e0*/  IMAD.HI.U32 R8, R0, R7, RZ ;  /* 0x0000000700087227 */ /* 0x000fe200078e00ff */
[----:B0-----:R-:W-:-:S03]  /*14f0*/  IABS R2, R16 ;  /* 0x0000001000027213 */ /* 0x001fc60000000000 */
[----:B------:R-:W-:Y:S02]  /*1500*/  IMAD.MOV R9, RZ, RZ, -R9 ;  /* 0x000000ffff097224 */ /* 0x000fe400078e0a09 */
[----:B------:R-:W-:Y:S02]  /*1510*/  IMAD.MOV R8, RZ, RZ, -R8 ;  /* 0x000000ffff087224 */ /* 0x000fe400078e0a08 */
[----:B------:R-:W-:Y:S02]  /*1520*/  IMAD.MOV R6, RZ, RZ, -R6 ;  /* 0x000000ffff067224 */ /* 0x000fe400078e0a06 */
[----:B------:R-:W-:Y:S02]  /*1530*/  IMAD R10, R29, R10, R5 ;  /* 0x0000000a1d0a7224 */ /* 0x000fe400078e0205 */
[----:B------:R-:W-:-:S04]  /*1540*/  IMAD.HI.U32 R5, R0, R2, RZ ;  /* 0x0000000200057227 */ /* 0x000fc800078e00ff */
[C---:B------:R-:W-:Y:S02]  /*1550*/  IMAD R9, R29.reuse, R9, R4 ;  /* 0x000000091d097224 */ /* 0x040fe400078e0204 */
[C---:B------:R-:W-:Y:S02]  /*1560*/  IMAD R7, R29.reuse, R8, R7 ;  /* 0x000000081d077224 */ /* 0x040fe400078e0207 */
[C---:B------:R-:W-:Y:S01]  /*1570*/  IMAD R3, R29.reuse, R6, R3 ;  /* 0x000000061d037224 */ /* 0x040fe200078e0203 */
[----:B------:R0:W-:Y:S01]  /*1580*/  STL [R1+0x7c], R10 ;  /* 0x00007c0a01007387 */ /* 0x0001e20000100800 */
[----:B------:R-:W-:Y:S01]  /*1590*/  IMAD.MOV R5, RZ, RZ, -R5 ;  /* 0x000000ffff057224 */ /* 0x000fe200078e0a05 */
[----:B------:R-:W-:Y:S02]  /*15a0*/  IABS R4, R17 ;  /* 0x0000001100047213 */ /* 0x000fe40000000000 */
[----:B------:R-:W-:Y:S01]  /*15b0*/  STL [R1+0x78], R9 ;  /* 0x0000780901007387 */ /* 0x000fe20000100800 */
[----:B------:R-:W-:-:S03]  /*15c0*/  IMAD R2, R29, R5, R2 ;  /* 0x000000051d027224 */ /* 0x000fc600078e0202 */
[----:B------:R1:W-:Y:S01]  /*15d0*/  STL [R1+0x74], R7 ;  /* 0x0000740701007387 */ /* 0x0003e20000100800 */
[----:B------:R-:W-:-:S03]  /*15e0*/  IABS R5, R12 ;  /* 0x0000000c00057213 */ /* 0x000fc60000000000 */
[----:B------:R2:W-:Y:S01]  /*15f0*/  STL [R1+0x70], R3 ;  /* 0x0000700301007387 */ /* 0x0005e20000100800 */
[C---:B0-----:R-:W-:Y:S01]  /*1600*/  IMAD.HI.U32 R10, R0.reuse, R4, RZ ;  /* 0x00000004000a7227 */ /* 0x041fe200078e00ff */
[----:B-1----:R-:W-:Y:S02]  /*1610*/  IABS R7, R15 ;  /* 0x0000000f00077213 */ /* 0x002fe40000000000 */
[----:B--2---:R-:W-:Y:S01]  /*1620*/  IABS R3, R14 ;  /* 0x0000000e00037213 */ /* 0x004fe20000000000 */
[----:B------:R0:W-:Y:S01]  /*1630*/  STL [R1+0x6c], R2 ;  /* 0x00006c0201007387 */ /* 0x0001e20000100800 */
[----:B------:R-:W-:Y:S02]  /*1640*/  IMAD.MOV R10, RZ, RZ, -R10 ;  /* 0x000000ffff0a7224 */ /* 0x000fe400078e0a0a */
[----:B------:R-:W-:-:S04]  /*1650*/  IMAD.HI.U32 R8, R0, R7, RZ ;  /* 0x0000000700087227 */ /* 0x000fc800078e00ff */
[----:B------:R-:W-:Y:S01]  /*1660*/  IMAD.HI.U32 R9, R0, R3, RZ ;  /* 0x0000000300097227 */ /* 0x000fe200078e00ff */
[----:B0-----:R-:W-:-:S03]  /*1670*/  IABS R2, R13 ;  /* 0x0000000d00027213 */ /* 0x001fc60000000000 */
[----:B------:R-:W-:-:S04]  /*1680*/  IMAD.HI.U32 R6, R0, R5, RZ ;  /* 0x0000000500067227 */ /* 0x000fc800078e00ff */
[----:B------:R-:W-:Y:S02]  /*1690*/  IMAD.MOV R9, RZ, RZ, -R9 ;  /* 0x000000ffff097224 */ /* 0x000fe400078e0a09 */
[----:B------:R-:W-:Y:S02]  /*16a0*/  IMAD R10, R29, R10, R4 ;  /* 0x0000000a1d0a7224 */ /* 0x000fe400078e0204 */
[----:B------:R-:W-:Y:S02]  /*16b0*/  IMAD.MOV R8, RZ, RZ, -R8 ;  /* 0x000000ffff087224 */ /* 0x000fe400078e0a08 */
[----:B------:R-:W-:-:S04]  /*16c0*/  IMAD.HI.U32 R4, R0, R2, RZ ;  /* 0x0000000200047227 */ /* 0x000fc800078e00ff */
[----:B------:R-:W-:Y:S02]  /*16d0*/  IMAD.MOV R6, RZ, RZ, -R6 ;  /* 0x000000ffff067224 */ /* 0x000fe400078e0a06 */
[C---:B------:R-:W-:Y:S02]  /*16e0*/  IMAD R9, R29.reuse, R9, R3 ;  /* 0x000000091d097224 */ /* 0x040fe400078e0203 */
[C---:B------:R-:W-:Y:S02]  /*16f0*/  IMAD R7, R29.reuse, R8, R7 ;  /* 0x000000081d077224 */ /* 0x040fe400078e0207 */
[----:B------:R-:W-:Y:S02]  /*1700*/  IMAD.MOV R4, RZ, RZ, -R4 ;  /* 0x000000ffff047224 */ /* 0x000fe400078e0a04 */
[C---:B------:R-:W-:Y:S01]  /*1710*/  IMAD R6, R29.reuse, R6, R5 ;  /* 0x000000061d067224 */ /* 0x040fe200078e0205 */
[----:B------:R0:W-:Y:S01]  /*1720*/  STL [R1+0x68], R10 ;  /* 0x0000680a01007387 */ /* 0x0001e20000100800 */
[----:B------:R-:W-:Y:S01]  /*1730*/  IABS R3, R11 ;  /* 0x0000000b00037213 */ /* 0x000fe20000000000 */
[----:B------:R-:W-:-:S02]  /*1740*/  IMAD R2, R29, R4, R2 ;  /* 0x000000041d027224 */ /* 0x000fc400078e0202 */
[----:B------:R-:W-:Y:S01]  /*1750*/  STL [R1+0x64], R9 ;  /* 0x0000640901007387 */ /* 0x000fe20000100800 */
[----:B------:R-:W-:-:S03]  /*1760*/  IABS R5, R23 ;  /* 0x0000001700057213 */ /* 0x000fc60000000000 */
[----:B------:R1:W-:Y:S04]  /*1770*/  STL [R1+0x60], R7 ;  /* 0x0000600701007387 */ /* 0x0003e80000100800 */
[----:B------:R2:W-:Y:S01]  /*1780*/  STL [R1+0x5c], R6 ;  /* 0x00005c0601007387 */ /* 0x0005e20000100800 */
[----:B0-----:R-:W-:-:S03]  /*1790*/  IMAD.HI.U32 R10, R0, R3, RZ ;  /* 0x00000003000a7227 */ /* 0x001fc600078e00ff */
[----:B------:R-:W3:Y:S01]  /*17a0*/  LDL R23, [R1+0x3cc] ;  /* 0x0003cc0001177983 */ /* 0x000ee20000100800 */
[----:B-1----:R-:W-:-:S03]  /*17b0*/  IABS R7, R24 ;  /* 0x0000001800077213 */ /* 0x002fc60000000000 */
[----:B------:R0:W-:Y:S01]  /*17c0*/  STL [R1+0x58], R2 ;  /* 0x0000580201007387 */ /* 0x0001e20000100800 */
[----:B------:R-:W-:Y:S01]  /*17d0*/  IABS R4, R25 ;  /* 0x0000001900047213 */ /* 0x000fe20000000000 */
[----:B------:R-:W-:Y:S02]  /*17e0*/  IMAD.MOV R10, RZ, RZ, -R10 ;  /* 0x000000ffff0a7224 */ /* 0x000fe400078e0a0a */
[----:B------:R-:W4:Y:S01]  /*17f0*/  LDL R24, [R1+0x3c8] ;  /* 0x0003c80001187983 */ /* 0x000f220000100800 */
[----:B------:R-:W-:-:S03]  /*1800*/  IMAD.HI.U32 R9, R0, R5, RZ ;  /* 0x0000000500097227 */ /* 0x000fc600078e00ff */
[----:B------:R-:W4:Y:S01]  /*1810*/  LDL R25, [R1+0x3c4] ;  /* 0x0003c40001197983 */ /* 0x000f220000100800 */
[----:B------:R-:W-:-:S04]  /*1820*/  IMAD.HI.U32 R8, R0, R7, RZ ;  /* 0x0000000700087227 */ /* 0x000fc800078e00ff */
[----:B--2---:R-:W-:-:S04]  /*1830*/  IMAD.HI.U32 R6, R0, R4, RZ ;  /* 0x0000000400067227 */ /* 0x004fc800078e00ff */
[C---:B------:R-:W-:Y:S02]  /*1840*/  IMAD R10, R29.reuse, R10, R3 ;  /* 0x0000000a1d0a7224 */ /* 0x040fe400078e0203 */
[----:B------:R-:W-:Y:S02]  /*1850*/  IMAD.MOV R9, RZ, RZ, -R9 ;  /* 0x000000ffff097224 */ /* 0x000fe400078e0a09 */
[----:B------:R-:W-:Y:S01]  /*1860*/  IMAD.MOV R8, RZ, RZ, -R8 ;  /* 0x000000ffff087224 */ /* 0x000fe200078e0a08 */
[----:B0-----:R-:W-:Y:S01]  /*1870*/  IABS R2, R26 ;  /* 0x0000001a00027213 */ /* 0x001fe20000000000 */
[----:B------:R-:W-:Y:S01]  /*1880*/  IMAD.MOV R6, RZ, RZ, -R6 ;  /* 0x000000ffff067224 */ /* 0x000fe200078e0a06 */
[----:B------:R-:W-:Y:S01]  /*1890*/  STL [R1+0x54], R10 ;  /* 0x0000540a01007387 */ /* 0x000fe20000100800 */
[C---:B------:R-:W-:Y:S02]  /*18a0*/  IMAD R9, R29.reuse, R9, R5 ;  /* 0x000000091d097224 */ /* 0x040fe400078e0205 */
[C---:B------:R-:W-:Y:S01]  /*18b0*/  IMAD R7, R29.reuse, R8, R7 ;  /* 0x000000081d077224 */ /* 0x040fe200078e0207 */
[----:B------:R-:W2:Y:S01]  /*18c0*/  LDL R26, [R1+0x3c0] ;  /* 0x0003c000011a7983 */ /* 0x000ea20000100800 */
[----:B------:R-:W-:Y:S01]  /*18d0*/  IMAD R4, R29, R6, R4 ;  /* 0x000000061d047224 */ /* 0x000fe200078e0204 */
[----:B------:R-:W-:-:S02]  /*18e0*/  IABS R5, R22 ;  /* 0x0000001600057213 */ /* 0x000fc40000000000 */
[----:B------:R-:W-:Y:S01]  /*18f0*/  STL [R1+0x50], R9 ;  /* 0x0000500901007387 */ /* 0x000fe20000100800 */
[----:B------:R-:W-:-:S03]  /*1900*/  IABS R6, R27 ;  /* 0x0000001b00067213 */ /* 0x000fc60000000000 */
[----:B------:R-:W2:Y:S04]  /*1910*/  LDL R22, [R1+0x3bc] ;  /* 0x0003bc0001167983 */ /* 0x000ea80000100800 */
[----:B------:R0:W-:Y:S04]  /*1920*/  STL [R1+0x4c], R7 ;  /* 0x00004c0701007387 */ /* 0x0001e80000100800 */
[----:B------:R4:W-:Y:S04]  /*1930*/  STL [R1+0x48], R4 ;  /* 0x0000480401007387 */ /* 0x0009e80000100800 */
[----:B------:R-:W2:Y:S01]  /*1940*/  LDL R27, [R1+0x3b8] ;  /* 0x0003b800011b7983 */ /* 0x000ea20000100800 */
[----:B------:R-:W-:-:S04]  /*1950*/  IMAD.HI.U32 R3, R0, R2, RZ ;  /* 0x0000000200037227 */ /* 0x000fc800078e00ff */
[----:B------:R-:W-:Y:S02]  /*1960*/  IMAD.MOV R3, RZ, RZ, -R3 ;  /* 0x000000ffff037224 */ /* 0x000fe400078e0a03 */
[----:B------:R-:W-:-:S04]  /*1970*/  IMAD.HI.U32 R8, R0, R5, RZ ;  /* 0x0000000500087227 */ /* 0x000fc800078e00ff */
[----:B------:R-:W-:Y:S02]  /*1980*/  IMAD R2, R29, R3, R2 ;  /* 0x000000031d027224 */ /* 0x000fe400078e0202 */
[----:B0-----:R-:W-:-:S04]  /*1990*/  IMAD.HI.U32 R7, R0, R6, RZ ;  /* 0x0000000600077227 */ /* 0x001fc800078e00ff */
[----:B------:R-:W-:Y:S02]  /*19a0*/  IMAD.MOV R8, RZ, RZ, -R8 ;  /* 0x000000ffff087224 */ /* 0x000fe400078e0a08 */
[----:B------:R-:W-:Y:S02]  /*19b0*/  IMAD.MOV R7, RZ, RZ, -R7 ;  /* 0x000000ffff077224 */ /* 0x000fe400078e0a07 */
[C---:B------:R-:W-:Y:S02]  /*19c0*/  IMAD R11, R29.reuse, R8, R5 ;  /* 0x000000081d0b7224 */ /* 0x040fe400078e0205 */
[----:B------:R-:W-:Y:S01]  /*19d0*/  IMAD R7, R29, R7, R6 ;  /* 0x000000071d077224 */ /* 0x000fe200078e0206 */
[----:B---3--:R-:W-:Y:S02]  /*19e0*/  IABS R3, R23 ;  /* 0x0000001700037213 */ /* 0x008fe40000000000 */
[----:B------:R-:W3:Y:S04]  /*19f0*/  LDL R23, [R1+0x3b4] ;  /* 0x0003b40001177983 */ /* 0x000ee80000100800 */
[----:B------:R0:W-:Y:S01]  /*1a00*/  STL [R1+0x44], R2 ;  /* 0x0000440201007387 */ /* 0x0001e20000100800 */
[----:B------:R-:W-:Y:S01]  /*1a10*/  IMAD.HI.U32 R9, R0, R3, RZ ;  /* 0x0000000300097227 */ /* 0x000fe200078e00ff */
[----:B----4-:R-:W-:-:S02]  /*1a20*/  IABS R4, R25 ;  /* 0x0000001900047213 */ /* 0x010fc40000000000 */
[----:B0-----:R-:W-:Y:S02]  /*1a30*/  IABS R2, R24 ;  /* 0x0000001800027213 */ /* 0x001fe40000000000 */
[----:B------:R-:W4:Y:S01]  /*1a40*/  LDL R24, [R1+0x3b0] ;  /* 0x0003b00001187983 */ /* 0x000f220000100800 */
[----:B------:R-:W-:Y:S02]  /*1a50*/  IMAD.MOV R5, RZ, RZ, -R9 ;  /* 0x000000ffff057224 */ /* 0x000fe400078e0a09 */
[C---:B------:R-:W-:Y:S01]  /*1a60*/  IMAD.HI.U32 R10, R0.reuse, R2, RZ ;  /* 0x00000002000a7227 */ /* 0x040fe200078e00ff */
[----:B------:R0:W-:Y:S03]  /*1a70*/  STL [R1+0x40], R11 ;  /* 0x0000400b01007387 */ /* 0x0001e60000100800 */
[----:B------:R-:W-:Y:S01]  /*1a80*/  IMAD.HI.U32 R8, R0, R4, RZ ;  /* 0x0000000400087227 */ /* 0x000fe200078e00ff */
[----:B------:R-:W4:Y:S03]  /*1a90*/  LDL R25, [R1+0x3ac] ;  /* 0x0003ac0001197983 */ /* 0x000f260000100800 */
[----:B------:R-:W-:-:S02]  /*1aa0*/  IMAD.MOV R9, RZ, RZ, -R10 ;  /* 0x000000ffff097224 */ /* 0x000fc400078e0a0a */
[C---:B------:R-:W-:Y:S01]  /*1ab0*/  IMAD R5, R29.reuse, R5, R3 ;  /* 0x000000051d057224 */ /* 0x040fe200078e0203 */
[----:B--2---:R-:W-:Y:S01]  /*1ac0*/  IABS R6, R26 ;  /* 0x0000001a00067213 */ /* 0x004fe20000000000 */
[----:B------:R-:W-:Y:S01]  /*1ad0*/  IMAD.MOV R8, RZ, RZ, -R8 ;  /* 0x000000ffff087224 */ /* 0x000fe200078e0a08 */
[----:B------:R-:W-:Y:S01]  /*1ae0*/  STL [R1+0x3c], R7 ;  /* 0x00003c0701007387 */ /* 0x000fe20000100800 */
[----:B------:R-:W-:-:S03]  /*1af0*/  IMAD R3, R29, R9, R2 ;  /* 0x000000091d037224 */ /* 0x000fc600078e0202 */
[----:B------:R-:W2:Y:S04]  /*1b00*/  LDL R26, [R1+0x3a8] ;  /* 0x0003a800011a7983 */ /* 0x000ea80000100800 */
[----:B------:R1:W-:Y:S04]  /*1b10*/  STL [R1+0x38], R5 ;  /* 0x0000380501007387 */ /* 0x0003e80000100800 */
[----:B------:R1:W-:Y:S04]  /*1b20*/  STL [R1+0x34], R3 ;  /* 0x0000340301007387 */ /* 0x0003e80000100800 */
[----:B0-----:R-:W2:Y:S01]  /*1b30*/  LDL R11, [R1+0x3a4] ;  /* 0x0003a400010b7983 */ /* 0x001ea20000100800 */
[----:B-1----:R-:W-:Y:S01]  /*1b40*/  IMAD R5, R29, R8, R4 ;  /* 0x000000081d057224 */ /* 0x002fe200078e0204 */
[----:B------:R-:W-:-:S04]  /*1b50*/  IABS R4, R27 ;  /* 0x0000001b00047213 */ /* 0x000fc80000000000 */
[----:B------:R3:W-:Y:S04]  /*1b60*/  STL [R1+0x30], R5 ;  /* 0x0000300501007387 */ /* 0x0007e80000100800 */
[----:B------:R-:W2:Y:S01]  /*1b70*/  LDL R27, [R1+0x3a0] ;  /* 0x0003a000011b7983 */ /* 0x000ea20000100800 */
[----:B------:R-:W-:Y:S01]  /*1b80*/  IMAD.MOV.U32 R3, RZ, RZ, R6 ;  /* 0x000000ffff037224 */ /* 0x000fe200078e0006 */
[----:B------:R-:W-:-:S03]  /*1b90*/  IABS R2, R22 ;  /* 0x0000001600027213 */ /* 0x000fc60000000000 */
[----:B------:R-:W-:-:S04]  /*1ba0*/  IMAD.HI.U32 R7, R0, R3, RZ ;  /* 0x0000000300077227 */ /* 0x000fc800078e00ff */
[----:B------:R-:W-:-:S04]  /*1bb0*/  IMAD.HI.U32 R8, R0, R2, RZ ;  /* 0x0000000200087227 */ /* 0x000fc800078e00ff */
[----:B------:R-:W-:Y:S02]  /*1bc0*/  IMAD.MOV R7, RZ, RZ, -R7 ;  /* 0x000000ffff077224 */ /* 0x000fe400078e0a07 */
[----:B------:R-:W-:-:S04]  /*1bd0*/  IMAD.HI.U32 R9, R0, R4, RZ ;  /* 0x0000000400097227 */ /* 0x000fc800078e00ff */
[----:B------:R-:W-:Y:S02]  /*1be0*/  IMAD.MOV R8, RZ, RZ, -R8 ;  /* 0x000000ffff087224 */ /* 0x000fe400078e0a08 */
[C---:B------:R-:W-:Y:S02]  /*1bf0*/  IMAD R12, R29.reuse, R7, R3 ;  /* 0x000000071d0c7224 */ /* 0x040fe400078e0203 */
[----:B------:R-:W-:Y:S02]  /*1c00*/  IMAD.MOV R3, RZ, RZ, -R9 ;  /* 0x000000ffff037224 */ /* 0x000fe400078e0a09 */
[C---:B------:R-:W-:Y:S02]  /*1c10*/  IMAD R8, R29.reuse, R8, R2 ;  /* 0x000000081d087224 */ /* 0x040fe400078e0202 */
[----:B------:R-:W-:Y:S01]  /*1c20*/  IMAD R3, R29, R3, R4 ;  /* 0x000000031d037224 */ /* 0x000fe200078e0204 */
[----:B---3--:R-:W-:Y:S02]  /*1c30*/  IABS R5, R23 ;  /* 0x0000001700057213 */ /* 0x008fe40000000000 */
[----:B------:R-:W3:Y:S03]  /*1c40*/  LDL R23, [R1+0x39c] ;  /* 0x00039c0001177983 */ /* 0x000ee60000100800 */
[----:B------:R-:W-:Y:S01]  /*1c50*/  IMAD.HI.U32 R10, R0, R5, RZ ;  /* 0x00000005000a7227 */ /* 0x000fe200078e00ff */
[----:B------:R-:W-:Y:S03]  /*1c60*/  STL [R1+0x2c], R12 ;  /* 0x00002c0c01007387 */ /* 0x000fe60000100800 */
[----:B------:R-:W-:Y:S01]  /*1c70*/  IMAD.MOV R9, RZ, RZ, -R10 ;  /* 0x000000ffff097224 */ /* 0x000fe200078e0a0a */
[----:B------:R-:W3:Y:S01]  /*1c80*/  LDL R22, [R1+0x398] ;  /* 0x0003980001167983 */ /* 0x000ee20000100800 */
[----:B----4-:R-:W-:-:S05]  /*1c90*/  IABS R6, R24 ;  /* 0x0000001800067213 */ /* 0x010fca0000000000 */
[----:B------:R-:W-:Y:S01]  /*1ca0*/  IMAD.HI.U32 R7, R0, R6, RZ ;  /* 0x0000000600077227 */ /* 0x000fe200078e00ff */
[----:B------:R-:W-:Y:S03]  /*1cb0*/  STL [R1+0x28], R8 ;  /* 0x0000280801007387 */ /* 0x000fe60000100800 */
[----:B------:R-:W-:Y:S01]  /*1cc0*/  IMAD.MOV R7, RZ, RZ, -R7 ;  /* 0x000000ffff077224 */ /* 0x000fe200078e0a07 */
[----:B------:R-:W4:Y:S01]  /*1cd0*/  LDL R24, [R1+0x394] ;  /* 0x0003940001187983 */ /* 0x000f220000100800 */
[C---:B------:R-:W-:Y:S01]  /*1ce0*/  IMAD R4, R29.reuse, R9, R5 ;  /* 0x000000091d047224 */ /* 0x040fe200078e0205 */
[----:B------:R-:W-:Y:S01]  /*1cf0*/  IABS R2, R25 ;  /* 0x0000001900027213 */ /* 0x000fe20000000000 */
[----:B------:R-:W-:Y:S01]  /*1d00*/  IMAD R6, R29, R7, R6 ;  /* 0x000000071d067224 */ /* 0x000fe200078e0206 */
[----:B------:R2:W-:Y:S04]  /*1d10*/  STL [R1+0x24], R3 ;  /* 0x0000240301007387 */ /* 0x0005e80000100800 */
[----:B------:R-:W4:Y:S04]  /*1d20*/  LDL R25, [R1+0x390] ;  /* 0x0003900001197983 */ /* 0x000f280000100800 */
[----:B------:R0:W-:Y:S01]  /*1d30*/  STL [R1+0x20], R4 ;  /* 0x0000200401007387 */ /* 0x0001e20000100800 */
[----:B--2---:R-:W-:-:S03]  /*1d40*/  IABS R3, R26 ;  /* 0x0000001a00037213 */ /* 0x004fc60000000000 */
[----:B------:R-:W2:Y:S04]  /*1d50*/  LDL R26, [R1+0x38c] ;  /* 0x00038c00011a7983 */ /* 0x000ea80000100800 */
[----:B------:R3:W-:Y:S01]  /*1d60*/  STL [R1+0x1c], R6 ;  /* 0x00001c0601007387 */ /* 0x0007e20000100800 */
[----:B------:R-:W-:-:S03]  /*1d70*/  IABS R5, R27 ;  /* 0x0000001b00057213 */ /* 0x000fc60000000000 */
[----:B------:R-:W2:Y:S01]  /*1d80*/  LDL R27, [R1+0x388] ;  /* 0x00038800011b7983 */ /* 0x000ea20000100800 */
[----:B------:R-:W-:Y:S01]  /*1d90*/  IMAD.HI.U32 R7, R0, R2, RZ ;  /* 0x0000000200077227 */ /* 0x000fe200078e00ff */
[----:B0-----:R-:W-:-:S03]  /*1da0*/  IABS R4, R11 ;  /* 0x0000000b00047213 */ /* 0x001fc60000000000 */
[----:B------:R-:W-:Y:S02]  /*1db0*/  IMAD.MOV R7, RZ, RZ, -R7 ;  /* 0x000000ffff077224 */ /* 0x000fe400078e0a07 */
[----:B------:R-:W-:-:S04]  /*1dc0*/  IMAD.HI.U32 R8, R0, R3, RZ ;  /* 0x0000000300087227 */ /* 0x000fc800078e00ff */
[----:B------:R-:W-:Y:S02]  /*1dd0*/  IMAD R2, R29, R7, R2 ;  /* 0x000000071d027224 */ /* 0x000fe400078e0202 */
[----:B------:R-:W-:-:S04]  /*1de0*/  IMAD.HI.U32 R9, R0, R4, RZ ;  /* 0x0000000400097227 */ /* 0x000fc800078e00ff */
[----:B------:R-:W-:-:S04]  /*1df0*/  IMAD.HI.U32 R10, R0, R5, RZ ;  /* 0x00000005000a7227 */ /* 0x000fc800078e00ff */
[----:B------:R-:W-:-:S04]  /*1e00*/  IMAD.MOV R8, RZ, RZ, -R8 ;  /* 0x000000ffff087224 */ /* 0x000fc800078e0a08 */
[----:B------:R-:W-:Y:S01]  /*1e10*/  IMAD R3, R29, R8, R3 ;  /* 0x000000081d037224 */ /* 0x000fe200078e0203 */
[----:B---3--:R-:W-:Y:S02]  /*1e20*/  IABS R6, R23 ;  /* 0x0000001700067213 */ /* 0x008fe40000000000 */
[----:B------:R-:W3:Y:S03]  /*1e30*/  LDL R23, [R1+0x384] ;  /* 0x0003840001177983 */ /* 0x000ee60000100800 */
[----:B------:R-:W-:Y:S01]  /*1e40*/  IMAD.HI.U32 R7, R0, R6, RZ ;  /* 0x0000000600077227 */ /* 0x000fe200078e00ff */
[----:B------:R0:W-:Y:S03]  /*1e50*/  STL [R1+0x18], R2 ;  /* 0x0000180201007387 */ /* 0x0001e60000100800 */
[----:B------:R-:W-:-:S02]  /*1e60*/  IMAD.MOV R7, RZ, RZ, -R7 ;  /* 0x000000ffff077224 */ /* 0x000fc400078e0a07 */
[----:B0-----:R-:W-:Y:S02]  /*1e70*/  IMAD.MOV R2, RZ, RZ, -R9 ;  /* 0x000000ffff027224 */ /* 0x001fe400078e0a09 */
[----:B------:R-:W-:Y:S02]  /*1e80*/  IMAD.MOV R9, RZ, RZ, -R10 ;  /* 0x000000ffff097224 */ /* 0x000fe400078e0a0a */
[C---:B------:R-:W-:Y:S02]  /*1e90*/  IMAD R4, R29.reuse, R2, R4 ;  /* 0x000000021d047224 */ /* 0x040fe400078e0204 */
[C---:B------:R-:W-:Y:S01]  /*1ea0*/  IMAD R2, R29.reuse, R9, R5 ;  /* 0x000000091d027224 */ /* 0x040fe200078e0205 */
[----:B------:R4:W-:Y:S01]  /*1eb0*/  STL [R1+0x14], R3 ;  /* 0x0000140301007387 */ /* 0x0009e20000100800 */
[----:B------:R-:W-:-:S03]  /*1ec0*/  IMAD R6, R29, R7, R6 ;  /* 0x000000071d067224 */ /* 0x000fc600078e0206 */
[----:B------:R0:W-:Y:S01]  /*1ed0*/  STL [R1+0x10], R4 ;  /* 0x0000100401007387 */ /* 0x0001e20000100800 */
[----:B----4-:R-:W-:-:S03]  /*1ee0*/  IABS R3, R24 ;  /* 0x0000001800037213 */ /* 0x010fc60000000000 */
[----:B------:R-:W4:Y:S01]  /*1ef0*/  LDL R24, [R1+0x380] ;  /* 0x0003800001187983 */ /* 0x000f220000100800 */
[----:B0-----:R-:W-:-:S03]  /*1f00*/  IABS R4, R25 ;  /* 0x0000001900047213 */ /* 0x001fc60000000000 */
[----:B------:R-:W-:Y:S04]  /*1f10*/  STL [R1+0xc], R2 ;  /* 0x00000c0201007387 */ /* 0x000fe80000100800 */
[----:B------:R0:W-:Y:S01]  /*1f20*/  STL [R1+0x8], R6 ;  /* 0x0000080601007387 */ /* 0x0001e20000100800 */
[----:B--2---:R-:W-:-:S03]  /*1f30*/  IABS R5, R26 ;  /* 0x0000001a00057213 */ /* 0x004fc60000000000 */
[----:B------:R-:W2:Y:S04]  /*1f40*/  LDL R25, [R1+0x37c] ;  /* 0x00037c0001197983 */ /* 0x000ea80000100800 */
[----:B------:R-:W2:Y:S01]  /*1f50*/  LDL R26, [R1+0x378] ;  /* 0x00037800011a7983 */ /* 0x000ea20000100800 */
[----:B0-----:R-:W-:-:S03]  /*1f60*/  IABS R6, R27 ;  /* 0x0000001b00067213 */ /* 0x001fc60000000000 */
[----:B------:R-:W2:Y:S01]  /*1f70*/  LDL R27, [R1+0x374] ;  /* 0x00037400011b7983 */ /* 0x000ea20000100800 */
[----:B------:R-:W-:-:S05]  /*1f80*/  IABS R8, R22 ;  /* 0x0000001600087213 */ /* 0x000fca0000000000 */
[----:B------:R-:W-:Y:S02]  /*1f90*/  IMAD.MOV.U32 R2, RZ, RZ, R8 ;  /* 0x000000ffff027224 */ /* 0x000fe400078e0008 */
[----:B------:R-:W-:-:S04]  /*1fa0*/  IMAD.HI.U32 R8, R0, R3, RZ ;  /* 0x0000000300087227 */ /* 0x000fc800078e00ff */
[----:B------:R-:W-:-:S04]  /*1fb0*/  IMAD.HI.U32 R7, R0, R2, RZ ;  /* 0x0000000200077227 */ /* 0x000fc800078e00ff */
[----:B------:R-:W-:Y:S02]  /*1fc0*/  IMAD.MOV R7, RZ, RZ, -R7 ;  /* 0x000000ffff077224 */ /* 0x000fe400078e0a07 */
[----:B------:R-:W-:Y:S02]  /*1fd0*/  IMAD.MOV R8, RZ, RZ, -R8 ;  /* 0x000000ffff087224 */ /* 0x000fe400078e0a08 */
[----:B------:R-:W-:-:S04]  /*1fe0*/  IMAD.HI.U32 R9, R0, R4, RZ ;  /* 0x0000000400097227 */ /* 0x000fc800078e00ff */
[----:B------:R-:W-:-:S04]  /*1ff0*/  IMAD.HI.U32 R10, R0, R5, RZ ;  /* 0x00000005000a7227 */ /* 0x000fc800078e00ff */
[C---:B------:R-:W-:Y:S02]  /*2000*/  IMAD R11, R29.reuse, R7, R2 ;  /* 0x000000071d0b7224 */ /* 0x040fe400078e0202 */
[----:B------:R-:W-:Y:S02]  /*2010*/  IMAD R3, R29, R8, R3 ;  /* 0x000000081d037224 */ /* 0x000fe400078e0203 */
[----:B------:R-:W-:Y:S01]  /*2020*/  IMAD.HI.U32 R7, R0, R6, RZ ;  /* 0x0000000600077227 */ /* 0x000fe200078e00ff */
[----:B------:R-:W-:Y:S03]  /*2030*/  STL [R1+0x4], R11 ;  /* 0x0000040b01007387 */ /* 0x000fe60000100800 */
[----:B------:R-:W-:Y:S02]  /*2040*/  IMAD.MOV R2, RZ, RZ, -R9 ;  /* 0x000000ffff027224 */ /* 0x000fe400078e0a09 */
[----:B------:R-:W-:-:S02]  /*2050*/  IMAD.MOV R10, RZ, RZ, -R10 ;  /* 0x000000ffff0a7224 */ /* 0x000fc400078e0a0a */
[----:B------:R-:W-:Y:S02]  /*2060*/  IMAD.MOV R7, RZ, RZ, -R7 ;  /* 0x000000ffff077224 */ /* 0x000fe400078e0a07 */
[C---:B------:R-:W-:Y:S02]  /*2070*/  IMAD R2, R29.reuse, R2, R4 ;  /* 0x000000021d027224 */ /* 0x040fe400078e0204 */
[C---:B------:R-:W-:Y:S01]  /*2080*/  IMAD R4, R29.reuse, R7, R6 ;  /* 0x000000071d047224 */ /* 0x040fe200078e0206 */
[----:B---3--:R-:W-:Y:S02]  /*2090*/  IABS R9, R23 ;  /* 0x0000001700097213 */ /* 0x008fe40000000000 */
[----:B------:R-:W3:Y:S04]  /*20a0*/  LDL R23, [R1+0x370] ;  /* 0x0003700001177983 */ /* 0x000ee80000100800 */
[----:B------:R0:W-:Y:S04]  /*20b0*/  STL [R1], R3 ;  /* 0x0000000301007387 */ /* 0x0001e80000100800 */
[----:B------:R1:W-:Y:S01]  /*20c0*/  STL [R1+0x5fc], R2 ;  /* 0x0005fc0201007387 */ /* 0x0003e20000100800 */
[----:B0-----:R-:W-:-:S05]  /*20d0*/  IMAD R3, R29, R10, R5 ;  /* 0x0000000a1d037224 */ /* 0x001fca00078e0205 */
[----:B------:R-:W-:Y:S01]  /*20e0*/  STL [R1+0x5e8], R3 ;  /* 0x0005e80301007387 */ /* 0x000fe20000100800 */
[----:B------:R-:W-:Y:S01]  /*20f0*/  IMAD.MOV.U32 R5, RZ, RZ, R9 ;  /* 0x000000ffff057224 */ /* 0x000fe200078e0009 */
[----:B----4-:R-:W-:Y:S02]  /*2100*/  IABS R8, R24 ;  /* 0x0000001800087213 */ /* 0x010fe40000000000 */
[----:B------:R-:W4:Y:S04]  /*2110*/  LDL R24, [R1+0x36c] ;  /* 0x00036c0001187983 */ /* 0x000f280000100800 */
[----:B------:R-:W-:Y:S01]  /*2120*/  STL [R1+0x5ec], R4 ;  /* 0x0005ec0401007387 */ /* 0x000fe20000100800 */
[----:B--2---:R-:W-:-:S03]  /*2130*/  IABS R7, R25 ;  /* 0x0000001900077213 */ /* 0x004fc60000000000 */
[----:B------:R-:W2:Y:S01]  /*2140*/  LDL R25, [R1+0x368] ;  /* 0x0003680001197983 */ /* 0x000ea20000100800 */
[----:B------:R-:W-:-:S03]  /*2150*/  IABS R9, R26 ;  /* 0x0000001a00097213 */ /* 0x000fc60000000000 */
[----:B------:R-:W2:Y:S01]  /*2160*/  LDL R26, [R1+0x364] ;  /* 0x00036400011a7983 */ /* 0x000ea20000100800 */
[----:B------:R-:W-:-:S03]  /*2170*/  IABS R12, R27 ;  /* 0x0000001b000c7213 */ /* 0x000fc60000000000 */
[----:B------:R-:W2:Y:S01]  /*2180*/  LDL R27, [R1+0x360] ;  /* 0x00036000011b7983 */ /* 0x000ea20000100800 */
[----:B------:R-:W-:Y:S02]  /*2190*/  IMAD.MOV.U32 R6, RZ, RZ, R8 ;  /* 0x000000ffff067224 */ /* 0x000fe400078e0008 */
[----:B------:R-:W-:-:S04]  /*21a0*/  IMAD.HI.U32 R10, R0, R5, RZ ;  /* 0x00000005000a7227 */ /* 0x000fc800078e00ff */
[----:B------:R-:W-:-:S04]  /*21b0*/  IMAD.HI.U32 R11, R0, R6, RZ ;  /* 0x00000006000b7227 */ /* 0x000fc800078e00ff */
[----:B------:R-:W-:Y:S02]  /*21c0*/  IMAD.MOV.U32 R8, RZ, RZ, R9 ;  /* 0x000000ffff087224 */ /* 0x000fe400078e0009 */
[----:B------:R-:W-:Y:S02]  /*21d0*/  IMAD.MOV R10, RZ, RZ, -R10 ;  /* 0x000000ffff0a7224 */ /* 0x000fe400078e0a0a */
[----:B------:R-:W-:Y:S02]  /*21e0*/  IMAD.MOV.U32 R9, RZ, RZ, R12 ;  /* 0x000000ffff097224 */ /* 0x000fe400078e000c */
[----:B------:R-:W-:-:S04]  /*21f0*/  IMAD.HI.U32 R13, R0, R7, RZ ;  /* 0x00000007000d7227 */ /* 0x000fc800078e00ff */
[----:B------:R-:W-:Y:S02]  /*2200*/  IMAD.MOV R12, RZ, RZ, -R11 ;  /* 0x000000ffff0c7224 */ /* 0x000fe400078e0a0b */
[----:B------:R-:W-:-:S04]  /*2210*/  IMAD.HI.U32 R14, R0, R8, RZ ;  /* 0x00000008000e7227 */ /* 0x000fc800078e00ff */
[----:B------:R-:W-:Y:S02]  /*2220*/  IMAD R5, R29, R10, R5 ;  /* 0x0000000a1d057224 */ /* 0x000fe400078e0205 */
[----:B------:R-:W-:-:S04]  /*2230*/  IMAD.HI.U32 R11, R0, R9, RZ ;  /* 0x00000009000b7227 */ /* 0x000fc800078e00ff */
[----:B------:R-:W-:Y:S02]  /*2240*/  IMAD.MOV R10, RZ, RZ, -R13 ;  /* 0x000000ffff0a7224 */ /* 0x000fe400078e0a0d */
[C---:B------:R-:W-:Y:S02]  /*2250*/  IMAD R6, R29.reuse, R12, R6 ;  /* 0x0000000c1d067224 */ /* 0x040fe400078e0206 */
[----:B------:R-:W-:Y:S01]  /*2260*/  IMAD.MOV R14, RZ, RZ, -R14 ;  /* 0x000000ffff0e7224 */ /* 0x000fe200078e0a0e */
[----:B------:R-:W-:Y:S01]  /*2270*/  STL [R1+0x5f0], R5 ;  /* 0x0005f00501007387 */ /* 0x000fe20000100800 */
[----:B------:R-:W-:Y:S02]  /*2280*/  IMAD.MOV R13, RZ, RZ, -R11 ;  /* 0x000000ffff0d7224 */ /* 0x000fe400078e0a0b */
[C---:B------:R-:W-:Y:S01]  /*2290*/  IMAD R7, R29.reuse, R10, R7 ;  /* 0x0000000a1d077224 */ /* 0x040fe200078e0207 */
[----:B------:R0:W-:Y:S01]  /*22a0*/  STL [R1+0x5e4], R6 ;  /* 0x0005e40601007387 */ /* 0x0001e20000100800 */
[----:B------:R-:W-:-:S02]  /*22b0*/  IMAD R8, R29, R14, R8 ;  /* 0x0000000e1d087224 */ /* 0x000fc400078e0208 */
[----:B------:R-:W-:Y:S01]  /*22c0*/  IMAD R9, R29, R13, R9 ;  /* 0x0000000d1d097224 */ /* 0x000fe200078e0209 */
[----:B---3--:R-:W-:Y:S02]  /*22d0*/  IABS R12, R23 ;  /* 0x00000017000c7213 */ /* 0x008fe40000000000 */
[----:B------:R-:W3:Y:S04]  /*22e0*/  LDL R23, [R1+0x35c] ;  /* 0x00035c0001177983 */ /* 0x000ee80000100800 */
[----:B------:R0:W-:Y:S01]  /*22f0*/  STL [R1+0x5dc], R7 ;  /* 0x0005dc0701007387 */ /* 0x0001e20000100800 */
[----:B------:R-:W-:-:S03]  /*2300*/  IMAD.MOV.U32 R10, RZ, RZ, R12 ;  /* 0x000000ffff0a7224 */ /* 0x000fc600078e000c */
[----:B------:R-:W-:Y:S01]  /*2310*/  STL [R1+0x5d8], R8 ;  /* 0x0005d80801007387 */ /* 0x000fe20000100800 */
[----:B------:R-:W-:-:S04]  /*2320*/  IMAD.HI.U32 R15, R0, R10, RZ ;  /* 0x0000000a000f7227 */ /* 0x000fc800078e00ff */
[----:B------:R-:W-:Y:S01]  /*2330*/  IMAD.MOV R15, RZ, RZ, -R15 ;  /* 0x000000ffff0f7224 */ /* 0x000fe200078e0a0f */
        /* <DEDUP_REMOVED lines=9> */
[----:B------:R-:W-:-:S04]  /*23d0*/  IMAD.HI.U32 R16, R0, R11, RZ ;  /* 0x0000000b00107227 */ /* 0x000fc800078e00ff */
[----:B------:R-:W-:Y:S02]  /*23e0*/  IMAD.MOV R17, RZ, RZ, -R16 ;  /* 0x000000ffff117224 */ /* 0x000fe400078e0a10 */
[C---:B------:R-:W-:Y:S02]  /*23f0*/  IMAD R10, R29.reuse, R15, R10 ;  /* 0x0000000f1d0a7224 */ /* 0x040fe400078e020a */
[----:B------:R-:W-:-:S03]  /*2400*/  IMAD R11, R29, R17, R11 ;  /* 0x000000111d0b7224 */ /* 0x000fc600078e020b */
[----:B------:R-:W-:Y:S04]  /*2410*/  STL [R1+0x5f4], R10 ;  /* 0x0005f40a01007387 */ /* 0x000fe80000100800 */
[----:B------:R-:W-:Y:S04]  /*2420*/  STL [R1+0x5f8], R11 ;  /* 0x0005f80b01007387 */ /* 0x000fe80000100800 */
[----:B-1----:R-:W2:Y:S01]  /*2430*/  LDL R2, [R1+0x348] ;  /* 0x0003480001027983 */ /* 0x002ea20000100800 */
[----:B------:R-:W-:-:S04]  /*2440*/  IMAD.HI.U32 R18, R0, R12, RZ ;  /* 0x0000000c00127227 */ /* 0x000fc800078e00ff */
[----:B------:R-:W-:-:S04]  /*2450*/  IMAD.HI.U32 R19, R0, R13, RZ ;  /* 0x0000000d00137227 */ /* 0x000fc800078e00ff */
[----:B------:R-:W-:-:S04]  /*2460*/  IMAD.HI.U32 R16, R0, R14, RZ ;  /* 0x0000000e00107227 */ /* 0x000fc800078e00ff */
[----:B------:R-:W-:Y:S02]  /*2470*/  IMAD.MOV R15, RZ, RZ, -R18 ;  /* 0x000000ffff0f7224 */ /* 0x000fe400078e0a12 */
[----:B------:R-:W-:Y:S02]  /*2480*/  IMAD.MOV R19, RZ, RZ, -R19 ;  /* 0x000000ffff137224 */ /* 0x000fe400078e0a13 */
[----:B------:R-:W-:Y:S02]  /*2490*/  IMAD.MOV R18, RZ, RZ, -R16 ;  /* 0x000000ffff127224 */ /* 0x000fe400078e0a10 */
[C---:B------:R-:W-:Y:S02]  /*24a0*/  IMAD R12, R29.reuse, R15, R12 ;  /* 0x0000000f1d0c7224 */ /* 0x040fe400078e020c */
[C---:B------:R-:W-:Y:S02]  /*24b0*/  IMAD R13, R29.reuse, R19, R13 ;  /* 0x000000131d0d7224 */ /* 0x040fe400078e020d */
[----:B------:R-:W-:Y:S01]  /*24c0*/  IMAD R14, R29, R18, R14 ;  /* 0x000000121d0e7224 */ /* 0x000fe200078e020e */
[----:B------:R-:W-:Y:S04]  /*24d0*/  STL [R1+0x600], R12 ;  /* 0x0006000c01007387 */ /* 0x000fe80000100800 */
[----:B------:R-:W-:Y:S04]  /*24e0*/  STL [R1+0x5d4], R13 ;  /* 0x0005d40d01007387 */ /* 0x000fe80000100800 */
[----:B------:R-:W2:Y:S04]  /*24f0*/  LDL R28, [R1+0x334] ;  /* 0x00033400011c7983 */ /* 0x000ea80000100800 */
[----:B------:R-:W-:Y:S01]  /*2500*/  STL [R1+0x604], R14 ;  /* 0x0006040e01007387 */ /* 0x000fe20000100800 */
[----:B---3--:R-:W-:-:S05]  /*2510*/  IABS R17, R23 ;  /* 0x0000001700117213 */ /* 0x008fca0000000000 */
[----:B------:R-:W-:-:S04]  /*2520*/  IMAD.MOV.U32 R15, RZ, RZ, R17 ;  /* 0x000000ffff0f7224 */ /* 0x000fc800078e0011 */
[----:B------:R-:W-:-:S04]  /*2530*/  IMAD.HI.U32 R20, R0, R15, RZ ;  /* 0x0000000f00147227 */ /* 0x000fc800078e00ff */
[----:B------:R-:W-:-:S04]  /*2540*/  IMAD.MOV R20, RZ, RZ, -R20 ;  /* 0x000000ffff147224 */ /* 0x000fc800078e0a14 */
[----:B------:R-:W-:Y:S01]  /*2550*/  IMAD R15, R29, R20, R15 ;  /* 0x000000141d0f7224 */ /* 0x000fe200078e020f */
[----:B----4-:R-:W-:-:S05]  /*2560*/  IABS R16, R24 ;  /* 0x0000001800107213 */ /* 0x010fca0000000000 */
[C---:B------:R-:W-:Y:S01]  /*2570*/  IMAD.HI.U32 R21, R0.reuse, R16, RZ ;  /* 0x0000001000157227 */ /* 0x040fe200078e00ff */
[----:B--2---:R-:W-:Y:S02]  /*2580*/  IABS R17, R25 ;  /* 0x0000001900117213 */ /* 0x004fe40000000000 */
[----:B------:R-:W2:Y:S01]  /*2590*/  LDL R25, [R1+0x330] ;  /* 0x0003300001197983 */ /* 0x000ea20000100800 */
[----:B------:R-:W-:Y:S01]  /*25a0*/  IABS R18, R26 ;  /* 0x0000001a00127213 */ /* 0x000fe20000000000 */
[----:B------:R-:W-:Y:S02]  /*25b0*/  IMAD.MOV R22, RZ, RZ, -R21 ;  /* 0x000000ffff167224 */ /* 0x000fe400078e0a15 */
[----:B------:R-:W3:Y:S01]  /*25c0*/  LDL R26, [R1+0x32c] ;  /* 0x00032c00011a7983 */ /* 0x000ee20000100800 */
[C---:B------:R-:W-:Y:S01]  /*25d0*/  IMAD.HI.U32 R23, R0.reuse, R17, RZ ;  /* 0x0000001100177227 */ /* 0x040fe200078e00ff */
[----:B------:R-:W-:Y:S02]  /*25e0*/  IABS R19, R27 ;  /* 0x0000001b00137213 */ /* 0x000fe40000000000 */
[----:B------:R-:W4:Y:S01]  /*25f0*/  LDL R27, [R1+0x328] ;  /* 0x00032800011b7983 */ /* 0x000f220000100800 */
[----:B------:R-:W-:-:S04]  /*2600*/  IMAD.HI.U32 R24, R0, R18, RZ ;  /* 0x0000001200187227 */ /* 0x000fc800078e00ff */
[----:B------:R-:W-:Y:S02]  /*2610*/  IMAD R16, R29, R22, R16 ;  /* 0x000000161d107224 */ /* 0x000fe400078e0210 */
[----:B------:R-:W-:Y:S01]  /*2620*/  IMAD.HI.U32 R21, R0, R19, RZ ;  /* 0x0000001300157227 */ /* 0x000fe200078e00ff */
[----:B------:R-:W-:Y:S03]  /*2630*/  STL [R1+0x608], R15 ;  /* 0x0006080f01007387 */ /* 0x000fe60000100800 */
[----:B------:R-:W-:Y:S02]  /*2640*/  IMAD.MOV R20, RZ, RZ, -R23 ;  /* 0x000000ffff147224 */ /* 0x000fe400078e0a17 */
[----:B------:R-:W-:Y:S01]  /*2650*/  IMAD.MOV R24, RZ, RZ, -R24 ;  /* 0x000000ffff187224 */ /* 0x000fe200078e0a18 */
[----:B------:R1:W-:Y:S01]  /*2660*/  STL [R1+0x60c], R16 ;  /* 0x00060c1001007387 */ /* 0x0003e20000100800 */
[----:B------:R-:W-:-:S02]  /*2670*/  IMAD.MOV R23, RZ, RZ, -R21 ;  /* 0x000000ffff177224 */ /* 0x000fc400078e0a15 */
[C---:B------:R-:W-:Y:S01]  /*2680*/  IMAD R17, R29.reuse, R20, R17 ;  /* 0x000000141d117224 */ /* 0x040fe200078e0211 */
[----:B0-----:R-:W4:Y:S01]  /*2690*/  LDL R6, [R1+0x110] ;  /* 0x0001100001067983 */ /* 0x001f220000100800 */
[C---:B------:R-:W-:Y:S02]  /*26a0*/  IMAD R18, R29.reuse, R24, R18 ;  /* 0x000000181d127224 */ /* 0x040fe400078e0212 */
[----:B------:R-:W-:Y:S01]  /*26b0*/  IMAD R19, R29, R23, R19 ;  /* 0x000000171d137224 */ /* 0x000fe200078e0213 */
[----:B------:R-:W-:Y:S01]  /*26c0*/  STL [R1+0x610], R17 ;  /* 0x0006101101007387 */ /* 0x000fe20000100800 */
[----:B------:R-:W-:-:S03]  /*26d0*/  IABS R22, R2 ;  /* 0x0000000200167213 */ /* 0x000fc60000000000 */
[----:B------:R-:W-:Y:S04]  /*26e0*/  STL [R1+0x614], R18 ;  /* 0x0006141201007387 */ /* 0x000fe80000100800 */
[----:B------:R-:W4:Y:S04]  /*26f0*/  LDL R5, [R1+0x320] ;  /* 0x0003200001057983 */ /* 0x000f280000100800 */
[----:B------:R-:W-:Y:S04]  /*2700*/  STL [R1+0x618], R19 ;  /* 0x0006181301007387 */ /* 0x000fe80000100800 */
[----:B------:R-:W4:Y:S04]  /*2710*/  LDL R4, [R1+0x324] ;  /* 0x0003240001047983 */ /* 0x000f280000100800 */
[----:B------:R-:W4:Y:S01]  /*2720*/  LDL R2, [R1+0x318] ;  /* 0x0003180001027983 */ /* 0x000f220000100800 */
[----:B------:R-:W-:-:S03]  /*2730*/  IMAD.MOV.U32 R20, RZ, RZ, R22 ;  /* 0x000000ffff147224 */ /* 0x000fc600078e0016 */
[----:B------:R-:W4:Y:S01]  /*2740*/  LDL R3, [R1+0x31c] ;  /* 0x00031c0001037983 */ /* 0x000f220000100800 */
[----:B------:R-:W-:Y:S02]  /*2750*/  IABS R21, R28 ;  /* 0x0000001c00157213 */ /* 0x000fe40000000000 */
[----:B--2---:R-:W-:Y:S01]  /*2760*/  IABS R22, R25 ;  /* 0x0000001900167213 */ /* 0x004fe20000000000 */
[----:B------:R-:W-:-:S04]  /*2770*/  IMAD.HI.U32 R25, R0, R20, RZ ;  /* 0x0000001400197227 */ /* 0x000fc800078e00ff */
[----:B------:R-:W-:Y:S01]  /*2780*/  IMAD.MOV R25, RZ, RZ, -R25 ;  /* 0x000000ffff197224 */ /* 0x000fe200078e0a19 */
[----:B---3--:R-:W-:Y:S02]  /*2790*/  IABS R23, R26 ;  /* 0x0000001a00177213 */ /* 0x008fe40000000000 */
[----:B----4-:R-:W-:Y:S01]  /*27a0*/  IABS R24, R27 ;  /* 0x0000001b00187213 */ /* 0x010fe20000000000 */
[----:B------:R-:W-:-:S04]  /*27b0*/  IMAD.HI.U32 R27, R0, R21, RZ ;  /* 0x00000015001b7227 */ /* 0x000fc800078e00ff */
[----:B------:R-:W-:Y:S02]  /*27c0*/  IMAD.MOV R27, RZ, RZ, -R27 ;  /* 0x000000ffff1b7224 */ /* 0x000fe400078e0a1b */
[C---:B------:R-:W-:Y:S02]  /*27d0*/  IMAD R20, R29.reuse, R25, R20 ;  /* 0x000000191d147224 */ /* 0x040fe400078e0214 */
[----:B------:R-:W-:Y:S02]  /*27e0*/  IMAD R21, R29, R27, R21 ;  /* 0x0000001b1d157224 */ /* 0x000fe400078e0215 */
[----:B------:R-:W-:Y:S01]  /*27f0*/  IMAD.HI.U32 R7, R0, R23, RZ ;  /* 0x0000001700077227 */ /* 0x000fe200078e00ff */
[----:B------:R-:W-:Y:S04]  /*2800*/  STL [R1+0x61c], R20 ;  /* 0x00061c1401007387 */ /* 0x000fe80000100800 */
[----:B------:R0:W-:Y:S01]  /*2810*/  STL [R1+0x620], R21 ;  /* 0x0006201501007387 */ /* 0x0001e20000100800 */
[----:B------:R-:W-:-:S03]  /*2820*/  IABS R27, R6 ;  /* 0x00000006001b7213 */ /* 0x000fc60000000000 */
[----:B------:R-:W2:Y:S01]  /*2830*/  LDL.LU R6, [R1+0xac] ;  /* 0x0000ac0001067983 */ /* 0x000ea20000300800 */
[----:B------:R-:W-:-:S03]  /*2840*/  IMAD.MOV R25, RZ, RZ, -R7 ;  /* 0x000000ffff197224 */ /* 0x000fc600078e0a07 */
[----:B-1----:R-:W3:Y:S01]  /*2850*/  LDL.LU R16, [R1+0x90] ;  /* 0x0000900001107983 */ /* 0x002ee20000300800 */
[----:B------:R-:W-:-:S03]  /*2860*/  IMAD R23, R29, R25, R23 ;  /* 0x000000191d177224 */ /* 0x000fc600078e0217 */
[----:B------:R-:W4:Y:S01]  /*2870*/  LDL.LU R15, [R1+0x8c] ;  /* 0x00008c00010f7983 */ /* 0x000f220000300800 */
[----:B------:R-:W-:-:S03]  /*2880*/  IMAD.MOV.U32 R25, RZ, RZ, R27 ;  /* 0x000000ffff197224 */ /* 0x000fc600078e001b */
[----:B------:R-:W2:Y:S01]  /*2890*/  LDL.LU R14, [R1+0x88] ;  /* 0x00008800010e7983 */ /* 0x000ea20000300800 */
[----:B------:R-:W-:-:S03]  /*28a0*/  IMAD.HI.U32 R26, R0, R22, RZ ;  /* 0x00000016001a7227 */ /* 0x000fc600078e00ff */
[----:B------:R-:W2:Y:S01]  /*28b0*/  LDL.LU R12, [R1+0x84] ;  /* 0x00008400010c7983 */ /* 0x000ea20000300800 */
[----:B------:R-:W-:Y:S02]  /*28c0*/  IABS R27, R4 ;  /* 0x00000004001b7213 */ /* 0x000fe40000000000 */
[----:B------:R-:W-:Y:S02]  /*28d0*/  IABS R4, R2 ;  /* 0x0000000200047213 */ /* 0x000fe40000000000 */
[----:B------:R-:W2:Y:S01]  /*28e0*/  LDL.LU R2, [R1+0x80] ;  /* 0x0000800001027983 */ /* 0x000ea20000300800 */
[----:B------:R-:W-:-:S03]  /*28f0*/  IADD3 R26, -R26, RZ, RZ ;  /* 0x000000ff1a1a7210 */ /* 0x000fc60007ffe1ff */
[----:B0-----:R-:W2:Y:S04]  /*2900*/  LDL.LU R21, [R1+0x7c] ;  /* 0x00007c0001157983 */ /* 0x001ea80000300800 */
[----:B------:R-:W2:Y:S04]  /*2910*/  LDL.LU R20, [R1+0x78] ;  /* 0x0000780001147983 */ /* 0x000ea80000300800 */
[----:B------:R-:W2:Y:S01]  /*2920*/  LDL.LU R11, [R1+0x74] ;  /* 0x00007400010b7983 */ /* 0x000ea20000300800 */
[----:B------:R-:W-:-:S03]  /*2930*/  IMAD R22, R29, R26, R22 ;  /* 0x0000001a1d167224 */ /* 0x000fc600078e0216 */
[----:B------:R-:W2:Y:S01]  /*2940*/  LDL.LU R10, [R1+0x70] ;  /* 0x00007000010a7983 */ /* 0x000ea20000300800 */
[----:B------:R-:W-:Y:S01]  /*2950*/  IABS R26, R5 ;  /* 0x00000005001a7213 */ /* 0x000fe20000000000 */
[----:B------:R-:W-:Y:S02]  /*2960*/  IMAD.HI.U32 R5, R0, R25, RZ ;  /* 0x0000001900057227 */ /* 0x000fe400078e00ff */
[----:B------:R-:W2:Y:S02]  /*2970*/  LDL.LU R9, [R1+0x6c] ;  /* 0x00006c0001097983 */ /* 0x000ea40000300800 */
[----:B------:R-:W-:Y:S02]  /*2980*/  IMAD.MOV R17, RZ, RZ, -R5 ;  /* 0x000000ffff117224 */ /* 0x000fe400078e0a05 */
[----:B------:R-:W2:Y:S02]  /*2990*/  LDL.LU R5, [R1+0x68] ;  /* 0x0000680001057983 */ /* 0x000ea40000300800 */
[----:B------:R-:W-:-:S05]  /*29a0*/  IMAD R25, R29, R17, R25 ;  /* 0x000000111d197224 */ /* 0x000fca00078e0219 */
[----:B------:R-:W-:Y:S01]  /*29b0*/  ISETP.GT.U32.AND P2, PT, R29, R25, PT ;  /* 0x000000191d00720c */ /* 0x000fe20003f44070 */
[----:B------:R-:W-:-:S04]  /*29c0*/  IMAD.HI.U32 R28, R0, R24, RZ ;  /* 0x00000018001c7227 */ /* 0x000fc800078e00ff */
[----:B------:R-:W-:Y:S02]  /*29d0*/  IMAD.MOV.U32 R8, RZ, RZ, R4 ;  /* 0x000000ffff087224 */ /* 0x000fe400078e0004 */
[----:B------:R-:W2:Y:S01]  /*29e0*/  LDL.LU R4, [R1+0x64] ;  /* 0x0000640001047983 */ /* 0x000ea20000300800 */
[----:B------:R-:W-:-:S04]  /*29f0*/  IMAD.MOV R28, RZ, RZ, -R28 ;  /* 0x000000ffff1c7224 */ /* 0x000fc800078e0a1c */
[----:B------:R-:W-:Y:S02]  /*2a00*/  IMAD R24, R29, R28, R24 ;  /* 0x0000001c1d187224 */ /* 0x000fe400078e0218 */
[----:B------:R-:W-:Y:S01]  /*2a10*/  @!P2 IMAD.IADD R25, R25, 0x1, -R29 ;  /* 0x000000011919a824 */ /* 0x000fe200078e0a1d */
[----:B------:R-:W-:Y:S01]  /*2a20*/  IABS R28, R3 ;  /* 0x00000003001c7213 */ /* 0x000fe20000000000 */
[----:B------:R-:W-:-:S04]  /*2a30*/  IMAD.HI.U32 R3, R0, R26, RZ ;  /* 0x0000001a00037227 */ /* 0x000fc800078e00ff */
[----:B------:R-:W-:-:S04]  /*2a40*/  IMAD.HI.U32 R7, R0, R27, RZ ;  /* 0x0000001b00077227 */ /* 0x000fc800078e00ff */
[----:B------:R-:W-:Y:S02]  /*2a50*/  IMAD.MOV R13, RZ, RZ, -R3 ;  /* 0x000000ffff0d7224 */ /* 0x000fe400078e0a03 */
[----:B------:R-:W-:-:S04]  /*2a60*/  IMAD.HI.U32 R3, R0, R28, RZ ;  /* 0x0000001c00037227 */ /* 0x000fc800078e00ff */
[----:B------:R-:W-:-:S04]  /*2a70*/  IMAD.MOV R0, RZ, RZ, -R7 ;  /* 0x000000ffff007224 */ /* 0x000fc800078e0a07 */
[C---:B------:R-:W-:Y:S02]  /*2a80*/  IMAD R27, R29.reuse, R0, R27 ;  /* 0x000000001d1b7224 */ /* 0x040fe400078e021b */
[C---:B------:R-:W-:Y:S01]  /*2a90*/  IMAD R26, R29.reuse, R13, R26 ;  /* 0x0000000d1d1a7224 */ /* 0x040fe200078e021a */
[C---:B---3--:R-:W-:Y:S02]  /*2aa0*/  ISETP.GT.U32.AND P1, PT, R29.reuse, R16, PT ;  /* 0x000000101d00720c */ /* 0x048fe40003f24070 */
[C---:B----4-:R-:W-:Y:S02]  /*2ab0*/  ISETP.GT.U32.AND P0, PT, R29.reuse, R15, PT ;  /* 0x0000000f1d00720c */ /* 0x050fe40003f04070 */
[C---:B--2---:R-:W-:Y:S02]  /*2ac0*/  ISETP.GT.U32.AND P4, PT, R29.reuse, R14, PT ;  /* 0x0000000e1d00720c */ /* 0x044fe40003f84070 */
[----:B------:R-:W-:-:S07]  /*2ad0*/  ISETP.GT.U32.AND P5, PT, R29, R12, PT ;  /* 0x0000000c1d00720c */ /* 0x000fce0003fa4070 */
[----:B------:R-:W-:Y:S02]  /*2ae0*/  @!P1 IMAD.IADD R16, R16, 0x1, -R29 ;  /* 0x0000000110109824 */ /* 0x000fe400078e0a1d */
[----:B------:R-:W-:-:S04]  /*2af0*/  IMAD.HI.U32 R6, R6, R8, RZ ;  /* 0x0000000806067227 */ /* 0x000fc800078e00ff */
[--C-:B------:R-:W-:Y:S01]  /*2b00*/  @!P0 IMAD.IADD R15, R15, 0x1, -R29.reuse ;  /* 0x000000010f0f8824 */ /* 0x100fe200078e0a1d */
[C---:B------:R-:W-:Y:S02]  /*2b10*/  ISETP.GT.U32.AND P6, PT, R29.reuse, R21, PT ;  /* 0x000000151d00720c */ /* 0x040fe40003fc4070 */
[C---:B------:R-:W-:Y:S02]  /*2b20*/  ISETP.GT.U32.AND P2, PT, R29.reuse, R20, PT ;  /* 0x000000141d00720c */ /* 0x040fe40003f44070 */
[C---:B------:R-:W-:Y:S01]  /*2b30*/  ISETP.GT.U32.AND P1, PT, R29.reuse, R11, PT ;  /* 0x0000000b1d00720c */ /* 0x040fe20003f24070 */
[----:B------:R-:W-:Y:S01]  /*2b40*/  @!P4 IMAD.IADD R14, R14, 0x1, -R29 ;  /* 0x000000010e0ec824 */ /* 0x000fe200078e0a1d */
[C---:B------:R-:W-:Y:S01]  /*2b50*/  ISETP.GT.U32.AND P0, PT, R29.reuse, R10, PT ;  /* 0x0000000a1d00720c */ /* 0x040fe20003f04070 */
[----:B------:R-:W-:Y:S01]  /*2b60*/  IMAD.MOV R7, RZ, RZ, -R6 ;  /* 0x000000ffff077224 */ /* 0x000fe200078e0a06 */
[----:B------:R-:W-:Y:S02]  /*2b70*/  IABS R6, c[0x0][0x178] ;  /* 0x00005e0000067a13 */ /* 0x000fe40000000000 */
[----:B------:R-:W-:-:S03]  /*2b80*/  ISETP.GT.U32.AND P4, PT, R29, R9, PT ;  /* 0x000000091d00720c */ /* 0x000fc60003f84070 */
[--C-:B------:R-:W-:Y:S01]  /*2b90*/  @!P6 IMAD.IADD R21, R21, 0x1, -R29.reuse ;  /* 0x000000011515e824 */ /* 0x100fe200078e0a1d */
[C---:B------:R-:W-:Y:S01]  /*2ba0*/  ISETP.GT.U32.AND P3, PT, R29.reuse, R2, PT ;  /* 0x000000021d00720c */ /* 0x040fe20003f64070 */
[--C-:B------:R-:W-:Y:S01]  /*2bb0*/  @!P5 IMAD.IADD R12, R12, 0x1, -R29.reuse ;  /* 0x000000010c0cd824 */ /* 0x100fe200078e0a1d */
[C---:B------:R-:W-:Y:S01]  /*2bc0*/  ISETP.GT.U32.AND P6, PT, R29.reuse, R25, PT ;  /* 0x000000191d00720c */ /* 0x040fe20003fc4070 */
[--C-:B------:R-:W-:Y:S01]  /*2bd0*/  @!P2 IMAD.IADD R20, R20, 0x1, -R29.reuse ;  /* 0x000000011414a824 */ /* 0x100fe200078e0a1d */
[C---:B------:R-:W-:Y:S01]  /*2be0*/  ISETP.GT.U32.AND P5, PT, R29.reuse, R5, PT ;  /* 0x000000051d00720c */ /* 0x040fe20003fa4070 */
[----:B------:R-:W-:Y:S01]  /*2bf0*/  IMAD R0, R6, R7, R8 ;  /* 0x0000000706007224 */ /* 0x000fe200078e0208 */
[----:B------:R-:W-:Y:S01]  /*2c00*/  ISETP.GT.U32.AND P2, PT, R29, R16, PT ;  /* 0x000000101d00720c */ /* 0x000fe20003f44070 */
[--C-:B------:R-:W-:Y:S01]  /*2c10*/  @!P1 IMAD.IADD R11, R11, 0x1, -R29.reuse ;  /* 0x000000010b0b9824 */ /* 0x100fe200078e0a1d */
[C---:B------:R-:W-:Y:S01]  /*2c20*/  ISETP.GT.U32.AND P1, PT, R29.reuse, R15, PT ;  /* 0x0000000f1d00720c */ /* 0x040fe20003f24070 */
[--C-:B------:R-:W-:Y:S01]  /*2c30*/  @!P0 IMAD.IADD R10, R10, 0x1, -R29.reuse ;  /* 0x000000010a0a8824 */ /* 0x100fe200078e0a1d */
[----:B------:R-:W-:Y:S01]  /*2c40*/  ISETP.GT.U32.AND P0, PT, R29, R14, PT ;  /* 0x0000000e1d00720c */ /* 0x000fe20003f04070 */
[----:B------:R0:W-:Y:S01]  /*2c50*/  STL [R1+0x104], R0 ;  /* 0x0001040001007387 */ /* 0x0001e20000100800 */
[----:B------:R-:W-:Y:S01]  /*2c60*/  @!P4 IMAD.IADD R9, R9, 0x1, -R29 ;  /* 0x000000010909c824 */ /* 0x000fe200078e0a1d */
[----:B------:R-:W-:-:S02]  /*2c70*/  ISETP.GT.U32.AND P4, PT, R29, R12, PT ;  /* 0x0000000c1d00720c */ /* 0x000fc40003f84070 */
[----:B------:R-:W2:Y:S01]  /*2c80*/  LDL.LU R6, [R1+0x60] ;  /* 0x0000600001067983 */ /* 0x000ea20000300800 */
[----:B------:R-:W-:-:S03]  /*2c90*/  @!P3 IMAD.IADD R2, R2, 0x1, -R29 ;  /* 0x000000010202b824 */ /* 0x000fc600078e0a1d */
[----:B------:R-:W3:Y:S01]  /*2ca0*/  LDL.LU R7, [R1+0x5c] ;  /* 0x00005c0001077983 */ /* 0x000ee20000300800 */
[----:B------:R-:W-:-:S03]  /*2cb0*/  @!P6 IMAD.IADD R25, R25, 0x1, -R29 ;  /* 0x000000011919e824 */ /* 0x000fc600078e0a1d */
[----:B------:R-:W4:Y:S01]  /*2cc0*/  LDL.LU R8, [R1+0x58] ;  /* 0x0000580001087983 */ /* 0x000f220000300800 */
[--C-:B------:R-:W-:Y:S01]  /*2cd0*/  @!P5 IMAD.IADD R5, R5, 0x1, -R29.reuse ;  /* 0x000000010505d824 */ /* 0x100fe200078e0a1d */
[----:B------:R-:W-:Y:S01]  /*2ce0*/  ISETP.GT.U32.AND P5, PT, R29, R2, PT ;  /* 0x000000021d00720c */ /* 0x000fe20003fa4070 */
[--C-:B------:R-:W-:Y:S01]  /*2cf0*/  @!P2 IMAD.IADD R16, R16, 0x1, -R29.reuse ;  /* 0x000000011010a824 */ /* 0x100fe200078e0a1d */
[----:B------:R-:W4:Y:S01]  /*2d00*/  LDL.LU R13, [R1+0x54] ;  /* 0x00005400010d7983 */ /* 0x000f220000300800 */
[----:B------:R-:W-:-:S03]  /*2d10*/  @!P1 IMAD.IADD R15, R15, 0x1, -R29 ;  /* 0x000000010f0f9824 */ /* 0x000fc600078e0a1d */
[----:B------:R-:W4:Y:S01]  /*2d20*/  LDL.LU R19, [R1+0x50] ;  /* 0x0000500001137983 */ /* 0x000f220000300800 */
[----:B------:R-:W-:-:S03]  /*2d30*/  @!P0 IMAD.IADD R14, R14, 0x1, -R29 ;  /* 0x000000010e0e8824 */ /* 0x000fc600078e0a1d */
[----:B0-----:R-:W4:Y:S04]  /*2d40*/  LDL.LU R0, [R1+0x4c] ;  /* 0x00004c0001007983 */ /* 0x001f280000300800 */
[----:B------:R0:W-:Y:S01]  /*2d50*/  STL [R1+0x5a4], R25 ;  /* 0x0005a41901007387 */ /* 0x0001e20000100800 */
[----:B------:R-:W-:-:S03]  /*2d60*/  @!P4 IMAD.IADD R12, R12, 0x1, -R29 ;  /* 0x000000010c0cc824 */ /* 0x000fc600078e0a1d */
[----:B0-----:R-:W4:Y:S04]  /*2d70*/  LDL.LU R25, [R1+0x18] ;  /* 0x0000180001197983 */ /* 0x001f280000300800 */
[----:B------:R0:W-:Y:S04]  /*2d80*/  STL [R1+0x90], R16 ;  /* 0x0000901001007387 */ /* 0x0001e80000100800 */
[----:B------:R-:W4:Y:S04]  /*2d90*/  LDL.LU R18, [R1+0x48] ;  /* 0x0000480001127983 */ /* 0x000f280000300800 */
[----:B------:R1:W-:Y:S04]  /*2da0*/  STL [R1+0x8c], R15 ;  /* 0x00008c0f01007387 */ /* 0x0003e80000100800 */
[----:B------:R-:W4:Y:S04]  /*2db0*/  LDL.LU R17, [R1+0x44] ;  /* 0x0000440001117983 */ /* 0x000f280000300800 */
[----:B------:R1:W-:Y:S04]  /*2dc0*/  STL [R1+0x88], R14 ;  /* 0x0000880e01007387 */ /* 0x0003e80000100800 */
[----:B0-----:R-:W4:Y:S01]  /*2dd0*/  LDL.LU R16, [R1+0x40] ;  /* 0x0000400001107983 */ /* 0x001f220000300800 */
[----:B------:R-:W-:-:S03]  /*2de0*/  @!P5 IMAD.IADD R2, R2, 0x1, -R29 ;  /* 0x000000010202d824 */ /* 0x000fc600078e0a1d */
[----:B-1----:R-:W4:Y:S04]  /*2df0*/  LDL.LU R15, [R1+0x3c] ;  /* 0x00003c00010f7983 */ /* 0x002f280000300800 */
[----:B------:R0:W-:Y:S04]  /*2e00*/  STL [R1+0x84], R12 ;  /* 0x0000840c01007387 */ /* 0x0001e80000100800 */
[----:B------:R-:W4:Y:S04]  /*2e10*/  LDL.LU R14, [R1+0x38] ;  /* 0x00003800010e7983 */ /* 0x000f280000300800 */
[----:B0-----:R-:W4:Y:S04]  /*2e20*/  LDL.LU R12, [R1+0x34] ;  /* 0x00003400010c7983 */ /* 0x001f280000300800 */
[----:B------:R0:W-:Y:S04]  /*2e30*/  STL [R1+0x80], R2 ;  /* 0x0000800201007387 */ /* 0x0001e80000100800 */
[----:B0-----:R-:W4:Y:S01]  /*2e40*/  LDL.LU R2, [R1+0x30] ;  /* 0x0000300001027983 */ /* 0x001f220000300800 */
[----:B------:R-:W-:-:S02]  /*2e50*/  ISETP.GT.U32.AND P3, PT, R29, R4, PT ;  /* 0x000000041d00720c */ /* 0x000fc40003f64070 */
[C---:B------:R-:W-:Y:S02]  /*2e60*/  ISETP.GT.U32.AND P2, PT, R29.reuse, R20, PT ;  /* 0x000000141d00720c */ /* 0x040fe40003f44070 */
[C---:B------:R-:W-:Y:S02]  /*2e70*/  ISETP.GT.U32.AND P1, PT, R29.reuse, R11, PT ;  /* 0x0000000b1d00720c */ /* 0x040fe40003f24070 */
[----:B------:R-:W-:-:S07]  /*2e80*/  ISETP.GT.U32.AND P0, PT, R29, R10, PT ;  /* 0x0000000a1d00720c */ /* 0x000fce0003f04070 */
[--C-:B------:R-:W-:Y:S01]  /*2e90*/  @!P3 IMAD.IADD R4, R4, 0x1, -R29.reuse ;  /* 0x000000010404b824 */ /* 0x100fe200078e0a1d */
[C---:B------:R-:W-:Y:S02]  /*2ea0*/  ISETP.GT.U32.AND P3, PT, R29.reuse, R21, PT ;  /* 0x000000151d00720c */ /* 0x040fe40003f64070 */
[C---:B------:R-:W-:Y:S02]  /*2eb0*/  ISETP.GT.U32.AND P4, PT, R29.reuse, R9, PT ;  /* 0x000000091d00720c */ /* 0x040fe40003f84070 */
[C---:B------:R-:W-:Y:S02]  /*2ec0*/  ISETP.GT.U32.AND P5, PT, R29.reuse, R5, PT ;  /* 0x000000051d00720c */ /* 0x040fe40003fa4070 */
[----:B------:R-:W-:Y:S01]  /*2ed0*/  ISETP.GT.U32.AND P6, PT, R29, R4, PT ;  /* 0x000000041d00720c */ /* 0x000fe20003fc4070 */
[--C-:B------:R-:W-:Y:S02]  /*2ee0*/  @!P2 IMAD.IADD R20, R20, 0x1, -R29.reuse ;  /* 0x000000011414a824 */ /* 0x100fe400078e0a1d */
[----:B------:R-:W-:-:S04]  /*2ef0*/  @!P1 IMAD.IADD R11, R11, 0x1, -R29 ;  /* 0x000000010b0b9824 */ /* 0x000fc800078e0a1d */
[--C-:B------:R-:W-:Y:S02]  /*2f00*/  @!P3 IMAD.IADD R21, R21, 0x1, -R29.reuse ;  /* 0x000000011515b824 */ /* 0x100fe400078e0a1d */
[--C-:B------:R-:W-:Y:S02]  /*2f10*/  @!P0 IMAD.IADD R10, R10, 0x1, -R29.reuse ;  /* 0x000000010a0a8824 */ /* 0x100fe400078e0a1d */
[----:B------:R-:W-:Y:S02]  /*2f20*/  @!P4 IMAD.IADD R9, R9, 0x1, -R29 ;  /* 0x000000010909c824 */ /* 0x000fe400078e0a1d */
[----:B------:R-:W-:Y:S02]  /*2f30*/  IMAD.MOV R3, RZ, RZ, -R3 ;  /* 0x000000ffff037224 */ /* 0x000fe400078e0a03 */
[--C-:B------:R-:W-:Y:S02]  /*2f40*/  @!P5 IMAD.IADD R5, R5, 0x1, -R29.reuse ;  /* 0x000000010505d824 */ /* 0x100fe400078e0a1d */
[----:B------:R-:W-:-:S02]  /*2f50*/  @!P6 IMAD.IADD R4, R4, 0x1, -R29 ;  /* 0x000000010404e824 */ /* 0x000fc400078e0a1d */
[----:B------:R-:W-:Y:S02]  /*2f60*/  IMAD R28, R29, R3, R28 ;  /* 0x000000031d1c7224 */ /* 0x000fe400078e021c */
[----:B------:R-:W0:Y:S04]  /*2f70*/  S2R R3, SR_TID.X ;  /* 0x0000000000037919 */ /* 0x000e280000002100 */
[----:B------:R1:W-:Y:S04]  /*2f80*/  STL [R1+0x7c], R21 ;  /* 0x00007c1501007387 */ /* 0x0003e80000100800 */
[----:B-1----:R-:W4:Y:S04]  /*2f90*/  LDL.LU R21, [R1+0x620] ;  /* 0x0006200001157983 */ /* 0x002f280000300800 */
[----:B------:R1:W-:Y:S04]  /*2fa0*/  STL [R1+0x78], R20 ;  /* 0x0000781401007387 */ /* 0x0003e80000100800 */
[----:B-1----:R-:W4:Y:S04]  /*2fb0*/  LDL.LU R20, [R1+0x61c] ;  /* 0x00061c0001147983 */ /* 0x002f280000300800 */
[----:B------:R1:W-:Y:S04]  /*2fc0*/  STL [R1+0x74], R11 ;  /* 0x0000740b01007387 */ /* 0x0003e80000100800 */
[----:B------:R-:W-:Y:S04]  /*2fd0*/  STL [R1+0x70], R10 ;  /* 0x0000700a01007387 */ /* 0x000fe80000100800 */
[----:B------:R0:W-:Y:S04]  /*2fe0*/  STL [R1+0x6c], R9 ;  /* 0x00006c0901007387 */ /* 0x0001e80000100800 */
[----:B-1----:R-:W4:Y:S04]  /*2ff0*/  LDL.LU R11, [R1+0x2c] ;  /* 0x00002c00010b7983 */ /* 0x002f280000300800 */
[----:B------:R1:W-:Y:S01]  /*3000*/  STL [R1+0x68], R5 ;  /* 0x0000680501007387 */ /* 0x0003e20000100800 */
[----:B0-----:R-:W-:-:S03]  /*3010*/  IMAD.SHL.U32 R9, R3, 0x20, RZ ;  /* 0x0000002003097824 */ /* 0x001fc600078e00ff */
[----:B------:R-:W4:Y:S04]  /*3020*/  LDL.LU R10, [R1+0x28] ;  /* 0x00002800010a7983 */ /* 0x000f280000300800 */
[----:B-1----:R-:W4:Y:S04]  /*3030*/  LDL.LU R5, [R1+0x24] ;  /* 0x0000240001057983 */ /* 0x002f280000300800 */
[----:B------:R0:W-:Y:S04]  /*3040*/  STL [R1+0x64], R4 ;  /* 0x0000640401007387 */ /* 0x0001e80000100800 */
[----:B0-----:R-:W4:Y:S04]  /*3050*/  LDL.LU R4, [R1+0x20] ;  /* 0x0000200001047983 */ /* 0x001f280000300800 */
[----:B------:R-:W4:Y:S04]  /*3060*/  LDL.LU R3, [R1+0x1c] ;  /* 0x00001c0001037983 */ /* 0x000f280000300800 */
[----:B------:R-:W-:Y:S01]  /*3070*/  STL [R1+0x344], R9 ;  /* 0x0003440901007387 */ /* 0x000fe20000100800 */
[----:B--2---:R-:W-:-:S02]  /*3080*/  ISETP.GT.U32.AND P3, PT, R29, R6, PT ;  /* 0x000000061d00720c */ /* 0x004fc40003f64070 */
[C---:B---3--:R-:W-:Y:S02]  /*3090*/  ISETP.GT.U32.AND P2, PT, R29.reuse, R7, PT ;  /* 0x000000071d00720c */ /* 0x048fe40003f44070 */
[C---:B----4-:R-:W-:Y:S02]  /*30a0*/  ISETP.GT.U32.AND P1, PT, R29.reuse, R8, PT ;  /* 0x000000081d00720c */ /* 0x050fe40003f24070 */
[C---:B------:R-:W-:Y:S02]  /*30b0*/  ISETP.GT.U32.AND P0, PT, R29.reuse, R13, PT ;  /* 0x0000000d1d00720c */ /* 0x040fe40003f04070 */
[----:B------:R-:W-:-:S05]  /*30c0*/  ISETP.GT.U32.AND P4, PT, R29, R19, PT ;  /* 0x000000131d00720c */ /* 0x000fca0003f84070 */
[--C-:B------:R-:W-:Y:S01]  /*30d0*/  @!P3 IMAD.IADD R6, R6, 0x1, -R29.reuse ;  /* 0x000000010606b824 */ /* 0x100fe200078e0a1d */
[----:B------:R-:W-:Y:S01]  /*30e0*/  ISETP.GT.U32.AND P5, PT, R29, R0, PT ;  /* 0x000000001d00720c */ /* 0x000fe20003fa4070 */
[--C-:B------:R-:W-:Y:S02]  /*30f0*/  @!P2 IMAD.IADD R7, R7, 0x1, -R29.reuse ;  /* 0x000000010707a824 */ /* 0x100fe400078e0a1d */
[--C-:B------:R-:W-:Y:S02]  /*3100*/  @!P1 IMAD.IADD R8, R8, 0x1, -R29.reuse ;  /* 0x0000000108089824 */ /* 0x100fe400078e0a1d */
[--C-:B------:R-:W-:Y:S02]  /*3110*/  @!P0 IMAD.IADD R13, R13, 0x1, -R29.reuse ;  /* 0x000000010d0d8824 */ /* 0x100fe400078e0a1d */
[----:B------:R-:W-:Y:S01]  /*3120*/  @!P4 IMAD.IADD R19, R19, 0x1, -R29 ;  /* 0x000000011313c824 */ /* 0x000fe200078e0a1d */
[C---:B------:R-:W-:Y:S02]  /*3130*/  ISETP.GT.U32.AND P6, PT, R29.reuse, R18, PT ;  /* 0x000000121d00720c */ /* 0x040fe40003fc4070 */
[----:B------:R-:W-:-:S02]  /*3140*/  ISETP.GT.U32.AND P3, PT, R29, R17, PT ;  /* 0x000000111d00720c */ /* 0x000fc40003f64070 */
[C---:B------:R-:W-:Y:S02]  /*3150*/  ISETP.GT.U32.AND P2, PT, R29.reuse, R16, PT ;  /* 0x000000101d00720c */ /* 0x040fe40003f44070 */
[C---:B------:R-:W-:Y:S01]  /*3160*/  ISETP.GT.U32.AND P1, PT, R29.reuse, R15, PT ;  /* 0x0000000f1d00720c */ /* 0x040fe20003f24070 */
[----:B------:R-:W-:Y:S01]  /*3170*/  @!P5 IMAD.IADD R0, R0, 0x1, -R29 ;  /* 0x000000010000d824 */ /* 0x000fe200078e0a1d */
[----:B------:R-:W-:-:S05]  /*3180*/  ISETP.GT.U32.AND P0, PT, R29, R14, PT ;  /* 0x0000000e1d00720c */ /* 0x000fca0003f04070 */
[--C-:B------:R-:W-:Y:S01]  /*3190*/  @!P6 IMAD.IADD R18, R18, 0x1, -R29.reuse ;  /* 0x000000011212e824 */ /* 0x100fe200078e0a1d */
[----:B------:R-:W-:Y:S01]  /*31a0*/  ISETP.GT.U32.AND P4, PT, R29, R12, PT ;  /* 0x0000000c1d00720c */ /* 0x000fe20003f84070 */
[--C-:B------:R-:W-:Y:S01]  /*31b0*/  @!P3 IMAD.IADD R17, R17, 0x1, -R29.reuse ;  /* 0x000000011111b824 */ /* 0x100fe200078e0a1d */
[C---:B------:R-:W-:Y:S01]  /*31c0*/  ISETP.GT.U32.AND P6, PT, R29.reuse, R6, PT ;  /* 0x000000061d00720c */ /* 0x040fe20003fc4070 */
[--C-:B------:R-:W-:Y:S01]  /*31d0*/  @!P2 IMAD.IADD R16, R16, 0x1, -R29.reuse ;  /* 0x000000011010a824 */ /* 0x100fe200078e0a1d */
[----:B------:R-:W-:Y:S01]  /*31e0*/  ISETP.GT.U32.AND P3, PT, R29, R7, PT ;  /* 0x000000071d00720c */ /* 0x000fe20003f64070 */
[--C-:B------:R-:W-:Y:S01]  /*31f0*/  @!P1 IMAD.IADD R15, R15, 0x1, -R29.reuse ;  /* 0x000000010f0f9824 */ /* 0x100fe200078e0a1d */
[C---:B------:R-:W-:Y:S01]  /*3200*/  ISETP.GT.U32.AND P2, PT, R29.reuse, R8, PT ;  /* 0x000000081d00720c */ /* 0x040fe20003f44070 */
[----:B------:R-:W-:Y:S01]  /*3210*/  @!P0 IMAD.IADD R14, R14, 0x1, -R29 ;  /* 0x000000010e0e8824 */ /* 0x000fe200078e0a1d */
[C---:B------:R-:W-:Y:S02]  /*3220*/  ISETP.GT.U32.AND P1, PT, R29.reuse, R13, PT ;  /* 0x0000000d1d00720c */ /* 0x040fe40003f24070 */
[----:B------:R-:W-:-:S03]  /*3230*/  ISETP.GT.U32.AND P5, PT, R29, R2, PT ;  /* 0x000000021d00720c */ /* 0x000fc60003fa4070 */
[--C-:B------:R-:W-:Y:S01]  /*3240*/  @!P4 IMAD.IADD R12, R12, 0x1, -R29.reuse ;  /* 0x000000010c0cc824 */ /* 0x100fe200078e0a1d */
[C---:B------:R-:W-:Y:S02]  /*3250*/  ISETP.GT.U32.AND P0, PT, R29.reuse, R19, PT ;  /* 0x000000131d00720c */ /* 0x040fe40003f04070 */
[----:B------:R-:W-:Y:S01]  /*3260*/  ISETP.GT.U32.AND P4, PT, R29, R0, PT ;  /* 0x000000001d00720c */ /* 0x000fe20003f84070 */
[--C-:B------:R-:W-:Y:S02]  /*3270*/  @!P6 IMAD.IADD R6, R6, 0x1, -R29.reuse ;  /* 0x000000010606e824 */ /* 0x100fe400078e0a1d */
[--C-:B------:R-:W-:Y:S01]  /*3280*/  @!P3 IMAD.IADD R7, R7, 0x1, -R29.reuse ;  /* 0x000000010707b824 */ /* 0x100fe200078e0a1d */
[C---:B------:R-:W-:Y:S01]  /*3290*/  ISETP.GT.U32.AND P3, PT, R29.reuse, R17, PT ;  /* 0x000000111d00720c */ /* 0x040fe20003f64070 */
[--C-:B------:R-:W-:Y:S02]  /*32a0*/  @!P2 IMAD.IADD R8, R8, 0x1, -R29.reuse ;  /* 0x000000010808a824 */ /* 0x100fe400078e0a1d */
[--C-:B------:R-:W-:Y:S01]  /*32b0*/  @!P5 IMAD.IADD R2, R2, 0x1, -R29.reuse ;  /* 0x000000010202d824 */ /* 0x100fe200078e0a1d */
[C---:B------:R-:W-:Y:S01]  /*32c0*/  ISETP.GT.U32.AND P5, PT, R29.reuse, R18, PT ;  /* 0x000000121d00720c */ /* 0x040fe20003fa4070 */
[----:B------:R0:W-:Y:S01]  /*32d0*/  STL [R1+0x60], R6 ;  /* 0x0000600601007387 */ /* 0x0001e20000100800 */
[----:B------:R-:W-:Y:S01]  /*32e0*/  ISETP.GT.U32.AND P2, PT, R29, R16, PT ;  /* 0x000000101d00720c */ /* 0x000fe20003f44070 */
[--C-:B------:R-:W-:Y:S01]  /*32f0*/  @!P1 IMAD.IADD R13, R13, 0x1, -R29.reuse ;  /* 0x000000010d0d9824 */ /* 0x100fe200078e0a1d */
[----:B------:R-:W-:Y:S01]  /*3300*/  ISETP.GT.U32.AND P1, PT, R29, R15, PT ;  /* 0x0000000f1d00720c */ /* 0x000fe20003f24070 */
[--C-:B------:R-:W-:Y:S01]  /*3310*/  @!P0 IMAD.IADD R19, R19, 0x1, -R29.reuse ;  /* 0x0000000113138824 */ /* 0x100fe200078e0a1d */
[C---:B------:R-:W-:Y:S01]  /*3320*/  ISETP.GT.U32.AND P0, PT, R29.reuse, R14, PT ;  /* 0x0000000e1d00720c */ /* 0x040fe20003f04070 */
[----:B------:R-:W-:Y:S01]  /*3330*/  @!P4 IMAD.IADD R0, R0, 0x1, -R29 ;  /* 0x000000010000c824 */ /* 0x000fe200078e0a1d */
[----:B0-----:R-:W2:Y:S01]  /*3340*/  LDL.LU R6, [R1+0x14] ;  /* 0x0000140001067983 */ /* 0x001ea20000300800 */
[----:B------:R-:W-:-:S03]  /*3350*/  ISETP.GT.U32.AND P4, PT, R29, R12, PT ;  /* 0x0000000c1d00720c */ /* 0x000fc60003f84070 */
[----:B------:R-:W3:Y:S04]  /*3360*/  LDL.LU R9, [R1+0x10] ;  /* 0x0000100001097983 */ /* 0x000ee80000300800 */
[----:B------:R0:W-:Y:S01]  /*3370*/  STL [R1+0x5c], R7 ;  /* 0x00005c0701007387 */ /* 0x0001e20000100800 */
[----:B------:R-:W-:Y:S01]  /*3380*/  ISETP.GT.U32.AND P6, PT, R29, R2, PT ;  /* 0x000000021d00720c */ /* 0x000fe20003fc4070 */
[--C-:B------:R-:W-:Y:S02]  /*3390*/  @!P5 IMAD.IADD R18, R18, 0x1, -R29.reuse ;  /* 0x000000011212d824 */ /* 0x100fe400078e0a1d */
[--C-:B------:R-:W-:Y:S01]  /*33a0*/  @!P3 IMAD.IADD R17, R17, 0x1, -R29.reuse ;  /* 0x000000011111b824 */ /* 0x100fe200078e0a1d */
[----:B0-----:R-:W4:Y:S04]  /*33b0*/  LDL.LU R7, [R1+0xc] ;  /* 0x00000c0001077983 */ /* 0x001f280000300800 */
[----:B------:R0:W-:Y:S01]  /*33c0*/  STL [R1+0x58], R8 ;  /* 0x0000580801007387 */ /* 0x0001e20000100800 */
[----:B------:R-:W-:-:S03]  /*33d0*/  @!P2 IMAD.IADD R16, R16, 0x1, -R29 ;  /* 0x000000011010a824 */ /* 0x000fc600078e0a1d */
[----:B0-----:R-:W4:Y:S04]  /*33e0*/  LDL.LU R8, [R1+0x8] ;  /* 0x0000080001087983 */ /* 0x001f280000300800 */
[----:B------:R0:W-:Y:S01]  /*33f0*/  STL [R1+0x54], R13 ;  /* 0x0000540d01007387 */ /* 0x0001e20000100800 */
[----:B------:R-:W-:-:S03]  /*3400*/  @!P1 IMAD.IADD R15, R15, 0x1, -R29 ;  /* 0x000000010f0f9824 */ /* 0x000fc600078e0a1d */
[----:B0-----:R-:W4:Y:S04]  /*3410*/  LDL.LU R13, [R1] ;  /* 0x00000000010d7983 */ /* 0x001f280000300800 */
[----:B------:R0:W-:Y:S01]  /*3420*/  STL [R1+0x50], R19 ;  /* 0x0000501301007387 */ /* 0x0001e20000100800 */
[----:B------:R-:W-:-:S03]  /*3430*/  @!P0 IMAD.IADD R14, R14, 0x1, -R29 ;  /* 0x000000010e0e8824 */ /* 0x000fc600078e0a1d */
[----:B0-----:R-:W4:Y:S04]  /*3440*/  LDL.LU R19, [R1+0x618] ;  /* 0x0006180001137983 */ /* 0x001f280000300800 */
[----:B------:R0:W-:Y:S01]  /*3450*/  STL [R1+0x4c], R0 ;  /* 0x00004c0001007387 */ /* 0x0001e20000100800 */
[----:B------:R-:W-:-:S03]  /*3460*/  @!P4 IMAD.IADD R12, R12, 0x1, -R29 ;  /* 0x000000010c0cc824 */ /* 0x000fc600078e0a1d */
[----:B0-----:R-:W4:Y:S04]  /*3470*/  LDL.LU R0, [R1+0x4] ;  /* 0x0000040001007983 */ /* 0x001f280000300800 */
[----:B------:R0:W-:Y:S01]  /*3480*/  STL [R1+0x48], R18 ;  /* 0x0000481201007387 */ /* 0x0001e20000100800 */
[----:B------:R-:W-:-:S03]  /*3490*/  @!P6 IMAD.IADD R2, R2, 0x1, -R29 ;  /* 0x000000010202e824 */ /* 0x000fc600078e0a1d */
[----:B0-----:R-:W4:Y:S04]  /*34a0*/  LDL.LU R18, [R1+0x614] ;  /* 0x0006140001127983 */ /* 0x001f280000300800 */
[----:B------:R0:W-:Y:S04]  /*34b0*/  STL [R1+0x44], R17 ;  /* 0x0000441101007387 */ /* 0x0001e80000100800 */
        /* <DEDUP_REMOVED lines=10> */
[----:B0-----:R-:W4:Y:S01]  /*3560*/  LDL.LU R2, [R1+0x5fc] ;  /* 0x0005fc0001027983 */ /* 0x001f220000300800 */
[----:B------:R-:W-:-:S02]  /*3570*/  ISETP.GT.U32.AND P5, PT, R29, R11, PT ;  /* 0x0000000b1d00720c */ /* 0x000fc40003fa4070 */
[C---:B------:R-:W-:Y:S02]  /*3580*/  ISETP.GT.U32.AND P3, PT, R29.reuse, R10, PT ;  /* 0x0000000a1d00720c */ /* 0x040fe40003f64070 */
[C---:B------:R-:W-:Y:S02]  /*3590*/  ISETP.GT.U32.AND P2, PT, R29.reuse, R5, PT ;  /* 0x000000051d00720c */ /* 0x040fe40003f44070 */
[C---:B------:R-:W-:Y:S02]  /*35a0*/  ISETP.GT.U32.AND P1, PT, R29.reuse, R4, PT ;  /* 0x000000041d00720c */ /* 0x040fe40003f24070 */
[C---:B------:R-:W-:Y:S02]  /*35b0*/  ISETP.GT.U32.AND P0, PT, R29.reuse, R3, PT ;  /* 0x000000031d00720c */ /* 0x040fe40003f04070 */
[----:B------:R-:W-:-:S03]  /*35c0*/  ISETP.GT.U32.AND P4, PT, R29, R25, PT ;  /* 0x000000191d00720c */ /* 0x000fc60003f84070 */
[--C-:B------:R-:W-:Y:S02]  /*35d0*/  @!P5 IMAD.IADD R11, R11, 0x1, -R29.reuse ;  /* 0x000000010b0bd824 */ /* 0x100fe400078e0a1d */
[--C-:B------:R-:W-:Y:S02]  /*35e0*/  @!P3 IMAD.IADD R10, R10, 0x1, -R29.reuse ;  /* 0x000000010a0ab824 */ /* 0x100fe400078e0a1d */
[--C-:B------:R-:W-:Y:S02]  /*35f0*/  @!P2 IMAD.IADD R5, R5, 0x1, -R29.reuse ;  /* 0x000000010505a824 */ /* 0x100fe400078e0a1d */
[--C-:B------:R-:W-:Y:S02]  /*3600*/  @!P1 IMAD.IADD R4, R4, 0x1, -R29.reuse ;  /* 0x0000000104049824 */ /* 0x100fe400078e0a1d */
[--C-:B------:R-:W-:Y:S02]  /*3610*/  @!P0 IMAD.IADD R3, R3, 0x1, -R29.reuse ;  /* 0x0000000103038824 */ /* 0x100fe400078e0a1d */
[----:B------:R-:W-:Y:S01]  /*3620*/  @!P4 IMAD.IADD R25, R25, 0x1, -R29 ;  /* 0x000000011919c824 */ /* 0x000fe200078e0a1d */
[----:B--2---:R-:W-:-:S02]  /*3630*/  ISETP.GT.U32.AND P6, PT, R29, R6, PT ;  /* 0x000000061d00720c */ /* 0x004fc40003fc4070 */
[C---:B---3--:R-:W-:Y:S02]  /*3640*/  ISETP.GT.U32.AND P5, PT, R29.reuse, R9, PT ;  /* 0x000000091d00720c */ /* 0x048fe40003fa4070 */
[----:B----4-:R-:W-:-:S09]  /*3650*/  ISETP.GT.U32.AND P3, PT, R29, R7, PT ;  /* 0x000000071d00720c */ /* 0x010fd20003f64070 */
[--C-:B------:R-:W-:Y:S01]  /*3660*/  @!P6 IMAD.IADD R6, R6, 0x1, -R29.reuse ;  /* 0x000000010606e824 */ /* 0x100fe200078e0a1d */
[----:B------:R-:W-:Y:S01]  /*3670*/  ISETP.GT.U32.AND P6, PT, R29, R11, PT ;  /* 0x0000000b1d00720c */ /* 0x000fe20003fc4070 */
[--C-:B------:R-:W-:Y:S01]  /*3680*/  @!P5 IMAD.IADD R9, R9, 0x1, -R29.reuse ;  /* 0x000000010909d824 */ /* 0x100fe200078e0a1d */
[C---:B------:R-:W-:Y:S02]  /*3690*/  ISETP.GT.U32.AND P5, PT, R29.reuse, R10, PT ;  /* 0x0000000a1d00720c */ /* 0x040fe40003fa4070 */
[----:B------:R-:W-:Y:S01]  /*36a0*/  ISETP.GT.U32.AND P2, PT, R29, R8, PT ;  /* 0x000000081d00720c */ /* 0x000fe20003f44070 */
[----:B------:R-:W-:Y:S01]  /*36b0*/  @!P3 IMAD.IADD R7, R7, 0x1, -R29 ;  /* 0x000000010707b824 */ /* 0x000fe200078e0a1d */
[C---:B------:R-:W-:Y:S02]  /*36c0*/  ISETP.GT.U32.AND P3, PT, R29.reuse, R5, PT ;  /* 0x000000051d00720c */ /* 0x040fe40003f64070 */
[----:B------:R-:W-:-:S09]  /*36d0*/  ISETP.GT.U32.AND P0, PT, R29, R13, PT ;  /* 0x0000000d1d00720c */ /* 0x000fd20003f04070 */
[--C-:B------:R-:W-:Y:S01]  /*36e0*/  @!P2 IMAD.IADD R8, R8, 0x1, -R29.reuse ;  /* 0x000000010808a824 */ /* 0x100fe200078e0a1d */
[----:B------:R-:W-:Y:S01]  /*36f0*/  ISETP.GT.U32.AND P2, PT, R29, R4, PT ;  /* 0x000000041d00720c */ /* 0x000fe20003f44070 */
[--C-:B------:R-:W-:Y:S02]  /*3700*/  @!P6 IMAD.IADD R11, R11, 0x1, -R29.reuse ;  /* 0x000000010b0be824 */ /* 0x100fe400078e0a1d */
[--C-:B------:R-:W-:Y:S01]  /*3710*/  @!P5 IMAD.IADD R10, R10, 0x1, -R29.reuse ;  /* 0x000000010a0ad824 */ /* 0x100fe200078e0a1d */
[----:B------:R-:W-:Y:S01]  /*3720*/  ISETP.GT.U32.AND P1, PT, R29, R0, PT ;  /* 0x000000001d00720c */ /* 0x000fe20003f24070 */
[--C-:B------:R-:W-:Y:S01]  /*3730*/  @!P0 IMAD.IADD R13, R13, 0x1, -R29.reuse ;  /* 0x000000010d0d8824 */ /* 0x100fe200078e0a1d */
[----:B------:R-:W-:Y:S01]  /*3740*/  ISETP.GT.U32.AND P0, PT, R29, R25, PT ;  /* 0x000000191d00720c */ /* 0x000fe20003f04070 */
[----:B------:R-:W-:-:S10]  /*3750*/  @!P3 IMAD.IADD R5, R5, 0x1, -R29 ;  /* 0x000000010505b824 */ /* 0x000fd400078e0a1d */
[--C-:B------:R-:W-:Y:S01]  /*3760*/  @!P1 IMAD.IADD R0, R0, 0x1, -R29.reuse ;  /* 0x0000000100009824 */ /* 0x100fe200078e0a1d */
[C---:B------:R-:W-:Y:S01]  /*3770*/  ISETP.GT.U32.AND P1, PT, R29.reuse, R3, PT ;  /* 0x000000031d00720c */ /* 0x040fe20003f24070 */
[----:B------:R0:W-:Y:S01]  /*3780*/  STL [R1+0x2c], R11 ;  /* 0x00002c0b01007387 */ /* 0x0001e20000100800 */
[C---:B------:R-:W-:Y:S01]  /*3790*/  ISETP.GT.U32.AND P6, PT, R29.reuse, R9, PT ;  /* 0x000000091d00720c */ /* 0x040fe20003fc4070 */
[--C-:B------:R-:W-:Y:S01]  /*37a0*/  @!P2 IMAD.IADD R4, R4, 0x1, -R29.reuse ;  /* 0x000000010404a824 */ /* 0x100fe200078e0a1d */
[----:B------:R-:W-:Y:S01]  /*37b0*/  ISETP.GT.U32.AND P5, PT, R29, R7, PT ;  /* 0x000000071d00720c */ /* 0x000fe20003fa4070 */
[--C-:B------:R-:W-:Y:S01]  /*37c0*/  @!P0 IMAD.IADD R25, R25, 0x1, -R29.reuse ;  /* 0x0000000119198824 */ /* 0x100fe200078e0a1d */
[----:B------:R-:W-:Y:S01]  /*37d0*/  ISETP.GT.U32.AND P3, PT, R29, R8, PT ;  /* 0x000000081d00720c */ /* 0x000fe20003f64070 */
[----:B0-----:R-:W2:Y:S06]  /*37e0*/  LDL.LU R11, [R1+0x5f8] ;  /* 0x0005f800010b7983 */ /* 0x001eac0000300800 */
[----:B------:R-:W-:Y:S01]  /*37f0*/  @!P1 IMAD.IADD R3, R3, 0x1, -R29 ;  /* 0x0000000103039824 */ /* 0x000fe200078e0a1d */
[----:B------:R0:W-:Y:S01]  /*3800*/  STL [R1+0x28], R10 ;  /* 0x0000280a01007387 */ /* 0x0001e20000100800 */
[----:B------:R-:W-:-:S02]  /*3810*/  ISETP.GT.U32.AND P1, PT, R29, R0, PT ;  /* 0x000000001d00720c */ /* 0x000fc40003f24070 */
[----:B------:R-:W-:Y:S01]  /*3820*/  ISETP.GT.U32.AND P2, PT, R29, R13, PT ;  /* 0x0000000d1d00720c */ /* 0x000fe20003f44070 */
[----:B0-----:R-:W3:Y:S04]  /*3830*/  LDL.LU R10, [R1+0x5f4] ;  /* 0x0005f400010a7983 */ /* 0x001ee80000300800 */
[----:B------:R0:W-:Y:S01]  /*3840*/  STL [R1+0x24], R5 ;  /* 0x0000240501007387 */ /* 0x0001e20000100800 */
[----:B------:R-:W-:-:S03]  /*3850*/  @!P6 IMAD.IADD R9, R9, 0x1, -R29 ;  /* 0x000000010909e824 */ /* 0x000fc600078e0a1d */
[----:B0-----:R-:W4:Y:S04]  /*3860*/  LDL.LU R5, [R1+0x5f0] ;  /* 0x0005f00001057983 */ /* 0x001f280000300800 */
[----:B------:R0:W-:Y:S01]  /*3870*/  STL [R1+0x20], R4 ;  /* 0x0000200401007387 */ /* 0x0001e20000100800 */
[----:B------:R-:W-:-:S03]  /*3880*/  @!P5 IMAD.IADD R7, R7, 0x1, -R29 ;  /* 0x000000010707d824 */ /* 0x000fc600078e0a1d */
[----:B0-----:R-:W2:Y:S01]  /*3890*/  LDL.LU R4, [R1+0x5ec] ;  /* 0x0005ec0001047983 */ /* 0x001ea20000300800 */
[----:B------:R-:W-:-:S13]  /*38a0*/  ISETP.GT.U32.AND P4, PT, R29, R2, PT ;  /* 0x000000021d00720c */ /* 0x000fda0003f84070 */
[--C-:B------:R-:W-:Y:S01]  /*38b0*/  @!P4 IMAD.IADD R2, R2, 0x1, -R29.reuse ;  /* 0x000000010202c824 */ /* 0x100fe200078e0a1d */
[----:B------:R-:W-:Y:S01]  /*38c0*/  ISETP.GT.U32.AND P4, PT, R29, R6, PT ;  /* 0x000000061d00720c */ /* 0x000fe20003f84070 */
[----:B------:R0:W-:Y:S01]  /*38d0*/  STL [R1+0x1c], R3 ;  /* 0x00001c0301007387 */ /* 0x0001e20000100800 */
[----:B------:R-:W-:-:S03]  /*38e0*/  @!P3 IMAD.IADD R8, R8, 0x1, -R29 ;  /* 0x000000010808b824 */ /* 0x000fc600078e0a1d */
[----:B0-----:R-:W3:Y:S08]  /*38f0*/  LDL.LU R3, [R1+0x5e8] ;  /* 0x0005e80001037983 */ /* 0x001ef00000300800 */
[--C-:B------:R-:W-:Y:S01]  /*3900*/  @!P4 IMAD.IADD R6, R6, 0x1, -R29.reuse ;  /* 0x000000010606c824 */ /* 0x100fe200078e0a1d */
[----:B------:R-:W-:Y:S04]  /*3910*/  STL [R1+0x5c8], R25 ;  /* 0x0005c81901007387 */ /* 0x000fe80000100800 */
[----:B------:R0:W-:Y:S01]  /*3920*/  STL [R1+0x14], R6 ;  /* 0x0000140601007387 */ /* 0x0001e20000100800 */
[----:B------:R-:W-:-:S03]  /*3930*/  @!P1 IMAD.IADD R0, R0, 0x1, -R29 ;  /* 0x0000000100009824 */ /* 0x000fc600078e0a1d */
[----:B0-----:R-:W3:Y:S01]  /*3940*/  LDL.LU R6, [R1+0x5e4] ;  /* 0x0005e40001067983 */ /* 0x001ee20000300800 */
[----:B------:R-:W-:-:S03]  /*3950*/  @!P2 IMAD.IADD R13, R13, 0x1, -R29 ;  /* 0x000000010d0da824 */ /* 0x000fc600078e0a1d */
[----:B------:R0:W-:Y:S04]  /*3960*/  STL [R1+0x10], R9 ;  /* 0x0000100901007387 */ /* 0x0001e80000100800 */
[----:B0-----:R-:W3:Y:S04]  /*3970*/  LDL.LU R9, [R1+0x5e0] ;  /* 0x0005e00001097983 */ /* 0x001ee80000300800 */
[----:B------:R0:W-:Y:S04]  /*3980*/  STL [R1+0xc], R7 ;  /* 0x00000c0701007387 */ /* 0x0001e80000100800 */
[----:B0-----:R-:W3:Y:S04]  /*3990*/  LDL.LU R7, [R1+0x5dc] ;  /* 0x0005dc0001077983 */ /* 0x001ee80000300800 */
[----:B------:R0:W-:Y:S04]  /*39a0*/  STL [R1+0x8], R8 ;  /* 0x0000080801007387 */ /* 0x0001e80000100800 */
[----:B0-----:R-:W3:Y:S04]  /*39b0*/  LDL.LU R8, [R1+0x5d8] ;  /* 0x0005d80001087983 */ /* 0x001ee80000300800 */
[----:B------:R-:W-:Y:S04]  /*39c0*/  STL [R1+0x4], R0 ;  /* 0x0000040001007387 */ /* 0x000fe80000100800 */
[----:B------:R0:W-:Y:S04]  /*39d0*/  STL [R1], R13 ;  /* 0x0000000d01007387 */ /* 0x0001e80000100800 */
[----:B0-----:R-:W3:Y:S01]  /*39e0*/  LDL.LU R13, [R1+0x5d4] ;  /* 0x0005d400010d7983 */ /* 0x001ee20000300800 */
[----:B------:R-:W-:-:S13]  /*39f0*/  ISETP.GT.U32.AND P0, PT, R29, R2, PT ;  /* 0x000000021d00720c */ /* 0x000fda0003f04070 */
[----:B------:R-:W-:-:S05]  /*3a00*/  @!P0 IMAD.IADD R2, R2, 0x1, -R29 ;  /* 0x0000000102028824 */ /* 0x000fca00078e0a1d */
[----:B------:R-:W-:Y:S01]  /*3a10*/  STL [R1+0x5a8], R2 ;  /* 0x0005a80201007387 */ /* 0x000fe20000100800 */
[C---:B----4-:R-:W-:Y:S02]  /*3a20*/  ISETP.GT.U32.AND P5, PT, R29.reuse, R5, PT ;  /* 0x000000051d00720c */ /* 0x050fe40003fa4070 */
[----:B--2---:R-:W-:-:S11]  /*3a30*/  ISETP.GT.U32.AND P6, PT, R29, R4, PT ;  /* 0x000000041d00720c */ /* 0x004fd60003fc4070 */
[--C-:B------:R-:W-:Y:S01]  /*3a40*/  @!P5 IMAD.IADD R5, R5, 0x1, -R29.reuse ;  /* 0x000000010505d824 */ /* 0x100fe200078e0a1d */
[C---:B------:R-:W-:Y:S01]  /*3a50*/  ISETP.GT.U32.AND P5, PT, R29.reuse, R12, PT ;  /* 0x0000000c1d00720c */ /* 0x040fe20003fa4070 */
[----:B------:R-:W-:Y:S01]  /*3a60*/  @!P6 IMAD.IADD R4, R4, 0x1, -R29 ;  /* 0x000000010404e824 */ /* 0x000fe200078e0a1d */
[----:B------:R-:W-:-:S11]  /*3a70*/  ISETP.GT.U32.AND P6, PT, R29, R11, PT ;  /* 0x0000000b1d00720c */ /* 0x000fd60003fc4070 */
[--C-:B------:R-:W-:Y:S02]  /*3a80*/  @!P5 IMAD.IADD R12, R12, 0x1, -R29.reuse ;  /* 0x000000010c0cd824 */ /* 0x100fe400078e0a1d */
[----:B------:R-:W-:Y:S01]  /*3a90*/  @!P6 IMAD.IADD R11, R11, 0x1, -R29 ;  /* 0x000000010b0be824 */ /* 0x000fe200078e0a1d */
[C---:B---3--:R-:W-:Y:S02]  /*3aa0*/  ISETP.GT.U32.AND P4, PT, R29.reuse, R3, PT ;  /* 0x000000031d00720c */ /* 0x048fe40003f84070 */
[----:B------:R-:W-:-:S11]  /*3ab0*/  ISETP.GT.U32.AND P3, PT, R29, R6, PT ;  /* 0x000000061d00720c */ /* 0x000fd60003f64070 */
[--C-:B------:R-:W-:Y:S01]  /*3ac0*/  @!P4 IMAD.IADD R3, R3, 0x1, -R29.reuse ;  /* 0x000000010303c824 */ /* 0x100fe200078e0a1d */
[C---:B------:R-:W-:Y:S02]  /*3ad0*/  ISETP.GT.U32.AND P4, PT, R29.reuse, R10, PT ;  /* 0x0000000a1d00720c */ /* 0x040fe40003f84070 */
[C---:B------:R-:W-:Y:S01]  /*3ae0*/  ISETP.GT.U32.AND P0, PT, R29.reuse, R9, PT ;  /* 0x000000091d00720c */ /* 0x040fe20003f04070 */
[----:B------:R-:W-:Y:S01]  /*3af0*/  @!P3 IMAD.IADD R6, R6, 0x1, -R29 ;  /* 0x000000010606b824 */ /* 0x000fe200078e0a1d */
[----:B------:R-:W-:-:S11]  /*3b00*/  ISETP.GT.U32.AND P1, PT, R29, R7, PT ;  /* 0x000000071d00720c */ /* 0x000fd60003f24070 */
[--C-:B------:R-:W-:Y:S01]  /*3b10*/  @!P0 IMAD.IADD R9, R9, 0x1, -R29.reuse ;  /* 0x0000000109098824 */ /* 0x100fe200078e0a1d */
[C---:B------:R-:W-:Y:S01]  /*3b20*/  ISETP.GT.U32.AND P0, PT, R29.reuse, R3, PT ;  /* 0x000000031d00720c */ /* 0x040fe20003f04070 */
[--C-:B------:R-:W-:Y:S01]  /*3b30*/  @!P4 IMAD.IADD R10, R10, 0x1, -R29.reuse ;  /* 0x000000010a0ac824 */ /* 0x100fe200078e0a1d */
[C---:B------:R-:W-:Y:S02]  /*3b40*/  ISETP.GT.U32.AND P4, PT, R29.reuse, R4, PT ;  /* 0x000000041d00720c */ /* 0x040fe40003f84070 */
[C---:B------:R-:W-:Y:S02]  /*3b50*/  ISETP.GT.U32.AND P6, PT, R29.reuse, R5, PT ;  /* 0x000000051d00720c */ /* 0x040fe40003fc4070 */
[----:B------:R-:W-:Y:S01]  /*3b60*/  ISETP.GT.U32.AND P5, PT, R29, R6, PT ;  /* 0x000000061d00720c */ /* 0x000fe20003fa4070 */
[----:B------:R-:W-:Y:S01]  /*3b70*/  @!P1 IMAD.IADD R7, R7, 0x1, -R29 ;  /* 0x0000000107079824 */ /* 0x000fe200078e0a1d */
[----:B------:R-:W-:-:S05]  /*3b80*/  ISETP.GT.U32.AND P3, PT, R29, R13, PT ;  /* 0x0000000d1d00720c */ /* 0x000fca0003f64070 */
[--C-:B------:R-:W-:Y:S02]  /*3b90*/  @!P0 IMAD.IADD R3, R3, 0x1, -R29.reuse ;  /* 0x0000000103038824 */ /* 0x100fe400078e0a1d */
[----:B------:R-:W-:-:S06]  /*3ba0*/  @!P4 IMAD.IADD R4, R4, 0x1, -R29 ;  /* 0x000000010404c824 */ /* 0x000fcc00078e0a1d */
[--C-:B------:R-:W-:Y:S01]  /*3bb0*/  @!P3 IMAD.IADD R13, R13, 0x1, -R29.reuse ;  /* 0x000000010d0db824 */ /* 0x100fe200078e0a1d */
[----:B------:R-:W-:Y:S01]  /*3bc0*/  ISETP.GT.U32.AND P3, PT, R29, R7, PT ;  /* 0x000000071d00720c */ /* 0x000fe20003f64070 */
[--C-:B------:R-:W-:Y:S02]  /*3bd0*/  @!P6 IMAD.IADD R5, R5, 0x1, -R29.reuse ;  /* 0x000000010505e824 */ /* 0x100fe400078e0a1d */
[--C-:B------:R-:W-:Y:S01]  /*3be0*/  @!P5 IMAD.IADD R6, R6, 0x1, -R29.reuse ;  /* 0x000000010606d824 */ /* 0x100fe200078e0a1d */
[----:B------:R-:W-:Y:S04]  /*3bf0*/  STL [R1+0x5ac], R3 ;  /* 0x0005ac0301007387 */ /* 0x000fe80000100800 */
[----:B------:R-:W-:Y:S05]  /*3c00*/  STL [R1+0x5b0], R4 ;  /* 0x0005b00401007387 */ /* 0x000fea0000100800 */
[----:B------:R-:W-:Y:S01]  /*3c10*/  @!P3 IMAD.IADD R7, R7, 0x1, -R29 ;  /* 0x000000010707b824 */ /* 0x000fe200078e0a1d */
[----:B------:R-:W-:Y:S04]  /*3c20*/  STL [R1+0x5b4], R5 ;  /* 0x0005b40501007387 */ /* 0x000fe80000100800 */
[----:B------:R0:W-:Y:S04]  /*3c30*/  STL [R1+0x5b8], R6 ;  /* 0x0005b80601007387 */ /* 0x0001e80000100800 */
[----:B0-----:R-:W2:Y:S04]  /*3c40*/  LDL.LU R6, [R1+0x104] ;  /* 0x0001040001067983 */ /* 0x001ea80000300800 */
[----:B------:R0:W-:Y:S04]  /*3c50*/  STL [R1+0x5bc], R7 ;  /* 0x0005bc0701007387 */ /* 0x0001e80000100800 */
[----:B0-----:R-:W3:Y:S01]  /*3c60*/  LDL R7, [R1+0x414] ;  /* 0x0004140001077983 */ /* 0x001ee20000100800 */
[----:B------:R-:W-:-:S02]  /*3c70*/  ISETP.GT.U32.AND P2, PT, R29, R8, PT ;  /* 0x000000081d00720c */ /* 0x000fc40003f44070 */
[----:B------:R-:W-:-:S11]  /*3c80*/  ISETP.GT.U32.AND P1, PT, R29, R14, PT ;  /* 0x0000000e1d00720c */ /* 0x000fd60003f24070 */
[----:B------:R-:W-:Y:S02]  /*3c90*/  @!P2 IADD3 R8, R8, -R29, RZ ;  /* 0x8000001d0808a210 */ /* 0x000fe40007ffe0ff */
[----:B------:R-:W-:Y:S02]  /*3ca0*/  @!P1 IMAD.IADD R14, R14, 0x1, -R29 ;  /* 0x000000010e0e9824 */ /* 0x000fe400078e0a1d */
[----:B------:R-:W-:-:S13]  /*3cb0*/  ISETP.GT.U32.AND P1, PT, R29, R8, PT ;  /* 0x000000081d00720c */ /* 0x000fda0003f24070 */
[----:B------:R-:W-:Y:S01]  /*3cc0*/  @!P1 IMAD.IADD R8, R8, 0x1, -R29 ;  /* 0x0000000108089824 */ /* 0x000fe200078e0a1d */
[C---:B------:R-:W-:Y:S02]  /*3cd0*/  ISETP.GT.U32.AND P2, PT, R29.reuse, R15, PT ;  /* 0x0000000f1d00720c */ /* 0x040fe40003f44070 */
[C---:B------:R-:W-:Y:S02]  /*3ce0*/  ISETP.GT.U32.AND P0, PT, R29.reuse, R9, PT ;  /* 0x000000091d00720c */ /* 0x040fe40003f04070 */
[C---:B------:R-:W-:Y:S02]  /*3cf0*/  ISETP.GT.U32.AND P4, PT, R29.reuse, R11, PT ;  /* 0x0000000b1d00720c */ /* 0x040fe40003f84070 */
[C---:B------:R-:W-:Y:S02]  /*3d00*/  ISETP.GT.U32.AND P5, PT, R29.reuse, R12, PT ;  /* 0x0000000c1d00720c */ /* 0x040fe40003fa4070 */
[----:B------:R-:W-:-:S05]  /*3d10*/  ISETP.GT.U32.AND P3, PT, R29, R13, PT ;  /* 0x0000000d1d00720c */ /* 0x000fca0003f64070 */
[--C-:B------:R-:W-:Y:S01]  /*3d20*/  @!P2 IMAD.IADD R15, R15, 0x1, -R29.reuse ;  /* 0x000000010f0fa824 */ /* 0x100fe200078e0a1d */
[C---:B------:R-:W-:Y:S02]  /*3d30*/  ISETP.GT.U32.AND P2, PT, R29.reuse, R10, PT ;  /* 0x0000000a1d00720c */ /* 0x040fe40003f44070 */
[----:B------:R-:W-:Y:S01]  /*3d40*/  ISETP.GT.U32.AND P1, PT, R29, R14, PT ;  /* 0x0000000e1d00720c */ /* 0x000fe20003f24070 */
[--C-:B------:R-:W-:Y:S01]  /*3d50*/  @!P0 IMAD.IADD R9, R9, 0x1, -R29.reuse ;  /* 0x0000000109098824 */ /* 0x100fe200078e0a1d */
[----:B------:R-:W-:Y:S01]  /*3d60*/  ISETP.GT.U32.AND P6, PT, R29, R15, PT ;  /* 0x0000000f1d00720c */ /* 0x000fe20003fc4070 */
[--C-:B------:R-:W-:Y:S01]  /*3d70*/  @!P4 IMAD.IADD R11, R11, 0x1, -R29.reuse ;  /* 0x000000010b0bc824 */ /* 0x100fe200078e0a1d */
[C---:B------:R-:W-:Y:S01]  /*3d80*/  ISETP.GT.U32.AND P0, PT, R29.reuse, R16, PT ;  /* 0x000000101d00720c */ /* 0x040fe20003f04070 */
[--C-:B------:R-:W-:Y:S01]  /*3d90*/  @!P5 IMAD.IADD R12, R12, 0x1, -R29.reuse ;  /* 0x000000010c0cd824 */ /* 0x100fe200078e0a1d */
[----:B------:R-:W-:Y:S01]  /*3da0*/  ISETP.GT.U32.AND P4, PT, R29, R18, PT ;  /* 0x000000121d00720c */ /* 0x000fe20003f84070 */
[----:B------:R-:W-:Y:S01]  /*3db0*/  @!P3 IMAD.IADD R13, R13, 0x1, -R29 ;  /* 0x000000010d0db824 */ /* 0x000fe200078e0a1d */
[----:B------:R-:W-:-:S03]  /*3dc0*/  ISETP.GT.U32.AND P5, PT, R29, R19, PT ;  /* 0x000000131d00720c */ /* 0x000fc60003fa4070 */
[--C-:B------:R-:W-:Y:S01]  /*3dd0*/  @!P2 IMAD.IADD R10, R10, 0x1, -R29.reuse ;  /* 0x000000010a0aa824 */ /* 0x100fe200078e0a1d */
[C---:B------:R-:W-:Y:S01]  /*3de0*/  ISETP.GT.U32.AND P2, PT, R29.reuse, R17, PT ;  /* 0x000000111d00720c */ /* 0x040fe20003f44070 */
[----:B---3--:R-:W-:Y:S04]  /*3df0*/  STL [R1+0x5d0], R7 ;  /* 0x0005d00701007387 */ /* 0x008fe80000100800 */
[----:B------:R0:W-:Y:S04]  /*3e00*/  STL [R1+0x5c0], R8 ;  /* 0x0005c00801007387 */ /* 0x0001e80000100800 */
[----:B0-----:R-:W3:Y:S01]  /*3e10*/  LDL R8, [R1+0x344] ;  /* 0x0003440001087983 */ /* 0x001ee20000100800 */
[C---:B------:R-:W-:Y:S01]  /*3e20*/  ISETP.GT.U32.AND P3, PT, R29.reuse, R20, PT ;  /* 0x000000141d00720c */ /* 0x040fe20003f64070 */
        /* <DEDUP_REMOVED lines=14> */
[----:B------:R0:W-:Y:S01]  /*3f10*/  STL [R1+0x5c4], R9 ;  /* 0x0005c40901007387 */ /* 0x0001e20000100800 */
[----:B------:R-:W-:-:S03]  /*3f20*/  @!P1 IMAD.IADD R21, R21, 0x1, -R29 ;  /* 0x0000000115159824 */ /* 0x000fc600078e0a1d */
[----:B------:R-:W1:Y:S01]  /*3f30*/  S2R R0, SR_TID.X ;  /* 0x0000000000007919 */ /* 0x000e620000002100 */
[--C-:B------:R-:W-:Y:S01]  /*3f40*/  @!P6 IMAD.IADD R22, R22, 0x1, -R29.reuse ;  /* 0x000000011616e824 */ /* 0x100fe200078e0a1d */
[----:B------:R-:W-:Y:S01]  /*3f50*/  ISETP.GT.U32.AND P6, PT, R29, R16, PT ;  /* 0x000000101d00720c */ /* 0x000fe20003fc4070 */
[--C-:B------:R-:W-:Y:S01]  /*3f60*/  @!P0 IMAD.IADD R23, R23, 0x1, -R29.reuse ;  /* 0x0000000117178824 */ /* 0x100fe200078e0a1d */
[----:B0-----:R-:W-:Y:S01]  /*3f70*/  IABS R9, c[0x0][0x178] ;  /* 0x00005e0000097a13 */ /* 0x001fe20000000000 */
[----:B------:R-:W0:Y:S01]  /*3f80*/  S2R R2, SR_TID.X ;  /* 0x0000000000027919 */ /* 0x000e220000002100 */
[--C-:B------:R-:W-:Y:S01]  /*3f90*/  @!P2 IMAD.IADD R24, R24, 0x1, -R29.reuse ;  /* 0x000000011818a824 */ /* 0x100fe200078e0a1d */
[----:B------:R-:W-:Y:S01]  /*3fa0*/  ISETP.GT.U32.AND P0, PT, R29, R17, PT ;  /* 0x000000111d00720c */ /* 0x000fe20003f04070 */
[--C-:B------:R-:W-:Y:S01]  /*3fb0*/  @!P4 IMAD.IADD R26, R26, 0x1, -R29.reuse ;  /* 0x000000011a1ac824 */ /* 0x100fe200078e0a1d */
[----:B------:R-:W4:Y:S01]  /*3fc0*/  S2R R3, SR_TID.X ;  /* 0x0000000000037919 */ /* 0x000f220000002100 */
[--C-:B------:R-:W-:Y:S01]  /*3fd0*/  @!P5 IMAD.IADD R27, R27, 0x1, -R29.reuse ;  /* 0x000000011b1bd824 */ /* 0x100fe200078e0a1d */
[----:B--2---:R-:W-:Y:S01]  /*3fe0*/  ISETP.GT.U32.AND P1, PT, R9, R6, PT ;  /* 0x000000060900720c */ /* 0x004fe20003f24070 */
[----:B------:R-:W-:Y:S01]  /*3ff0*/  @!P3 IMAD.IADD R28, R28, 0x1, -R29 ;  /* 0x000000011c1cb824 */ /* 0x000fe200078e0a1d */
[----:B------:R-:W-:-:S02]  /*4000*/  ISETP.GT.U32.AND P2, PT, R29, R18, PT ;  /* 0x000000121d00720c */ /* 0x000fc40003f44070 */
[C---:B------:R-:W-:Y:S02]  /*4010*/  ISETP.GT.U32.AND P4, PT, R29.reuse, R19, PT ;  /* 0x000000131d00720c */ /* 0x040fe40003f84070 */
[C---:B------:R-:W-:Y:S02]  /*4020*/  ISETP.GT.U32.AND P5, PT, R29.reuse, R20, PT ;  /* 0x000000141d00720c */ /* 0x040fe40003fa4070 */
[C---:B------:R-:W-:Y:S01]  /*4030*/  ISETP.GT.U32.AND P3, PT, R29.reuse, R21, PT ;  /* 0x000000151d00720c */ /* 0x040fe20003f64070 */
[--C-:B------:R-:W-:Y:S01]  /*4040*/  @!P6 IMAD.IADD R16, R16, 0x1, -R29.reuse ;  /* 0x000000011010e824 */ /* 0x100fe200078e0a1d */
[----:B------:R-:W-:Y:S01]  /*4050*/  ISETP.GT.U32.AND P6, PT, R29, R28, PT ;  /* 0x0000001c1d00720c */ /* 0x000fe20003fc4070 */
[----:B------:R-:W-:Y:S01]  /*4060*/  @!P0 IMAD.IADD R17, R17, 0x1, -R29 ;  /* 0x0000000111118824 */ /* 0x000fe200078e0a1d */
[C---:B------:R-:W-:Y:S01]  /*4070*/  ISETP.GT.U32.AND P0, PT, R29.reuse, R23, PT ;  /* 0x000000171d00720c */ /* 0x040fe20003f04070 */
[----:B------:R-:W-:Y:S01]  /*4080*/  @!P1 IMAD.IADD R6, R6, 0x1, -R9 ;  /* 0x0000000106069824 */ /* 0x000fe200078e0a09 */
[C---:B------:R-:W-:Y:S01]  /*4090*/  ISETP.GT.U32.AND P1, PT, R29.reuse, R22, PT ;  /* 0x000000161d00720c */ /* 0x040fe20003f24070 */
[--C-:B------:R-:W-:Y:S01]  /*40a0*/  @!P2 IMAD.IADD R18, R18, 0x1, -R29.reuse ;  /* 0x000000011212a824 */ /* 0x100fe200078e0a1d */
[----:B------:R-:W-:Y:S01]  /*40b0*/  ISETP.GT.U32.AND P2, PT, R29, R24, PT ;  /* 0x000000181d00720c */ /* 0x000fe20003f44070 */
[--C-:B------:R-:W-:Y:S01]  /*40c0*/  @!P4 IMAD.IADD R19, R19, 0x1, -R29.reuse ;  /* 0x000000011313c824 */ /* 0x100fe200078e0a1d */
[C---:B------:R-:W-:Y:S01]  /*40d0*/  ISETP.GT.U32.AND P4, PT, R29.reuse, R26, PT ;  /* 0x0000001a1d00720c */ /* 0x040fe20003f84070 */
[--C-:B------:R-:W-:Y:S01]  /*40e0*/  @!P5 IMAD.IADD R20, R20, 0x1, -R29.reuse ;  /* 0x000000011414d824 */ /* 0x100fe200078e0a1d */
[----:B------:R-:W-:Y:S01]  /*40f0*/  ISETP.GT.U32.AND P5, PT, R29, R27, PT ;  /* 0x0000001b1d00720c */ /* 0x000fe20003fa4070 */
[----:B------:R-:W-:Y:S01]  /*4100*/  @!P3 IMAD.IADD R21, R21, 0x1, -R29 ;  /* 0x000000011515b824 */ /* 0x000fe200078e0a1d */
[----:B------:R-:W-:-:S02]  /*4110*/  IABS R29, c[0x0][0x178] ;  /* 0x00005e00001d7a13 */ /* 0x000fc40000000000 */
[----:B-1----:R-:W-:Y:S02]  /*4120*/  LOP3.LUT R0, R0, 0x7, RZ, 0xc0, !PT ;  /* 0x0000000700007812 */ /* 0x002fe400078ec0ff */
[----:B------:R-:W-:Y:S02]  /*4130*/  ISETP.GT.U32.AND P3, PT, R29, R6, PT ;  /* 0x000000061d00720c */ /* 0x000fe40003f64070 */
[----:B------:R-:W1:Y:S01]  /*4140*/  S2R R29, SR_TID.X ;  /* 0x00000000001d7919 */ /* 0x000e620000002100 */
[----:B0-----:R-:W-:Y:S02]  /*4150*/  LOP3.LUT R25, R2, 0x7, RZ, 0xc0, !PT ;  /* 0x0000000702197812 */ /* 0x001fe400078ec0ff */
[----:B----4-:R-:W-:Y:S01]  /*4160*/  LOP3.LUT R3, R3, 0x7, RZ, 0xc0, !PT ;  /* 0x0000000703037812 */ /* 0x010fe200078ec0ff */
[----:B------:R-:W-:Y:S02]  /*4170*/  IMAD.SHL.U32 R0, R0, 0x10, RZ ;  /* 0x0000001000007824 */ /* 0x000fe400078e00ff */
[----:B------:R-:W-:-:S02]  /*4180*/  IMAD.SHL.U32 R7, R2, 0x2, RZ ;  /* 0x0000000202077824 */ /* 0x000fc400078e00ff */
[----:B------:R-:W-:Y:S02]  /*4190*/  IMAD.SHL.U32 R25, R25, 0x80, RZ ;  /* 0x0000008019197824 */ /* 0x000fe400078e00ff */
[----:B------:R-:W-:Y:S01]  /*41a0*/  IMAD.SHL.U32 R3, R3, 0x10, RZ ;  /* 0x0000001003037824 */ /* 0x000fe200078e00ff */
[----:B------:R-:W-:Y:S02]  /*41b0*/  LOP3.LUT R0, R0, 0x30, R7, 0x78, !PT ;  /* 0x0000003000007812 */ /* 0x000fe400078e7807 */
[----:B------:R-:W-:Y:S01]  /*41c0*/  LOP3.LUT R2, R2, 0x1c0, RZ, 0xc0, !PT ;  /* 0x000001c002027812 */ /* 0x000fe200078ec0ff */
[----:B------:R-:W-:-:S05]  /*41d0*/  IMAD.IADD R3, R25, 0x1, R3 ;  /* 0x0000000119037824 */ /* 0x000fca00078e0203 */
[----:B------:R-:W-:Y:S01]  /*41e0*/  LOP3.LUT R4, R3, 0x10, R7, 0x78, !PT ;  /* 0x0000001003047812 */ /* 0x000fe200078e7807 */
[----:B------:R0:W-:Y:S04]  /*41f0*/  STL [R1+0x5cc], R10 ;  /* 0x0005cc0a01007387 */ /* 0x0001e80000100800 */
[----:B------:R-:W2:Y:S04]  /*4200*/  LDL R5, [R1+0x424] ;  /* 0x0004240001057983 */ /* 0x000ea80000100800 */
[----:B------:R-:W4:Y:S04]  /*4210*/  LDL R3, [R1+0x41c] ;  /* 0x00041c0001037983 */ /* 0x000f280000100800 */
[----:B0-----:R-:W4:Y:S04]  /*4220*/  LDL R10, [R1+0x418] ;  /* 0x00041800010a7983 */ /* 0x001f280000100800 */
[----:B------:R-:W4:Y:S01]  /*4230*/  LDL R4, [R1+0x410] ;  /* 0x0004100001047983 */ /* 0x000f220000100800 */
[----:B---3--:R-:W-:-:S02]  /*4240*/  LOP3.LUT R9, R0, 0x3c00, R8, 0xf8, !PT ;  /* 0x00003c0000097812 */ /* 0x008fc400078ef808 */
[----:B------:R-:W-:Y:S02]  /*4250*/  SHF.R.U32.HI R8, RZ, 0x2, R2 ;  /* 0x00000002ff087819 */ /* 0x000fe40000011602 */
[----:B------:R-:W3:Y:S02]  /*4260*/  LDL R2, [R1+0x40c] ;  /* 0x00040c0001027983 */ /* 0x000ee40000100800 */
[----:B------:R-:W-:Y:S02]  /*4270*/  LOP3.LUT R0, R8, 0x3fe, R7, 0x78, !PT ;  /* 0x000003fe08007812 */ /* 0x000fe400078e7807 */
[----:B------:R-:W3:Y:S04]  /*4280*/  LDL R8, [R1+0x408] ;  /* 0x0004080001087983 */ /* 0x000ee80000100800 */
[----:B------:R1:W-:Y:S02]  /*4290*/  STL [R1+0x448], R0 ;  /* 0x0004480001007387 */ /* 0x0003e40000100800 */
[----:B-1----:R-:W-:-:S05]  /*42a0*/  LOP3.LUT R0, R29, 0x7, RZ, 0xc0, !PT ;  /* 0x000000071d007812 */ /* 0x002fca00078ec0ff */
[----:B------:R-:W-:-:S04]  /*42b0*/  IMAD.SHL.U32 R0, R0, 0x10, RZ ;  /* 0x0000001000007824 */ /* 0x000fc800078e00ff */
[----:B------:R-:W-:-:S05]  /*42c0*/  IMAD.IADD R0, R25, 0x1, R0 ;  /* 0x0000000119007824 */ /* 0x000fca00078e0200 */
[----:B------:R-:W-:Y:S02]  /*42d0*/  LOP3.LUT R0, R0, 0x10, R7, 0x78, !PT ;  /* 0x0000001000007812 */ /* 0x000fe400078e7807 */
[----:B------:R-:W3:Y:S01]  /*42e0*/  LDL.LU R7, [R1+0x5d0] ;  /* 0x0005d00001077983 */ /* 0x000ee20000300800 */
[----:B------:R-:W-:-:S05]  /*42f0*/  IMAD.SHL.U32 R29, R29, 0x40, RZ ;  /* 0x000000401d1d7824 */ /* 0x000fca00078e00ff */
[----:B------:R-:W-:-:S05]  /*4300*/  LOP3.LUT R0, R0, 0x400, R29, 0xf8, !PT ;  /* 0x0000040000007812 */ /* 0x000fca00078ef81d */
[----:B------:R0:W-:Y:S01]  /*4310*/  STL [R1+0x100], R0 ;  /* 0x0001000001007387 */ /* 0x0001e20000100800 */
[----:B------:R-:W-:Y:S02]  /*4320*/  IABS R29, c[0x0][0x17c] ;  /* 0x00005f00001d7a13 */ /* 0x000fe40000000000 */
[----:B0-----:R-:W-:Y:S02]  /*4330*/  LOP3.LUT R0, R9, R25, RZ, 0xfc, !PT ;  /* 0x0000001909007212 */ /* 0x001fe400078efcff */
[----:B------:R-:W3:Y:S04]  /*4340*/  LDL R25, [R1+0x404] ;  /* 0x0004040001197983 */ /* 0x000ee80000100800 */
[----:B------:R-:W3:Y:S04]  /*4350*/  LDL R9, [R1+0x400] ;  /* 0x0004000001097983 */ /* 0x000ee80000100800 */
[----:B------:R-:W-:Y:S04]  /*4360*/  STL [R1+0x10c], R0 ;  /* 0x00010c0001007387 */ /* 0x000fe80000100800 */
[----:B------:R0:W-:Y:S01]  /*4370*/  STL [R1+0x44c], R0 ;  /* 0x00044c0001007387 */ /* 0x0001e20000100800 */
[----:B------:R-:W-:-:S02]  /*4380*/  @!P1 IMAD.IADD R22, R22, 0x1, -R29 ;  /* 0x0000000116169824 */ /* 0x000fc400078e0a1d */
[--C-:B------:R-:W-:Y:S01]  /*4390*/  @!P0 IMAD.IADD R23, R23, 0x1, -R29.reuse ;  /* 0x0000000117178824 */ /* 0x100fe200078e0a1d */
[----:B0-----:R-:W-:Y:S01]  /*43a0*/  IABS R0, c[0x0][0x178] ;  /* 0x00005e0000007a13 */ /* 0x001fe20000000000 */
[--C-:B------:R-:W-:Y:S01]  /*43b0*/  @!P4 IMAD.IADD R26, R26, 0x1, -R29.reuse ;  /* 0x000000011a1ac824 */ /* 0x100fe200078e0a1d */
[----:B--2---:R-:W-:Y:S01]  /*43c0*/  ISETP.GE.AND P0, PT, R5, RZ, PT ;  /* 0x000000ff0500720c */ /* 0x004fe20003f06270 */
[--C-:B------:R-:W-:Y:S01]  /*43d0*/  @!P2 IMAD.IADD R24, R24, 0x1, -R29.reuse ;  /* 0x000000011818a824 */ /* 0x100fe200078e0a1d */
[----:B------:R-:W2:Y:S01]  /*43e0*/  LDL R5, [R1+0x3fc] ;  /* 0x0003fc0001057983 */ /* 0x000ea20000100800 */
[----:B------:R-:W-:Y:S01]  /*43f0*/  @!P3 IMAD.IADD R6, R6, 0x1, -R0 ;  /* 0x000000010606b824 */ /* 0x000fe200078e0a00 */
[----:B----4-:R-:W-:Y:S01]  /*4400*/  ISETP.GE.AND P4, PT, R3, RZ, PT ;  /* 0x000000ff0300720c */ /* 0x010fe20003f86270 */
[--C-:B------:R-:W-:Y:S01]  /*4410*/  @!P5 IMAD.IADD R27, R27, 0x1, -R29.reuse ;  /* 0x000000011b1bd824 */ /* 0x100fe200078e0a1d */
[----:B------:R-:W4:Y:S01]  /*4420*/  LDL R3, [R1+0x3f0] ;  /* 0x0003f00001037983 */ /* 0x000f220000100800 */
[----:B------:R-:W-:-:S03]  /*4430*/  @!P6 IMAD.IADD R28, R28, 0x1, -R29 ;  /* 0x000000011c1ce824 */ /* 0x000fc600078e0a1d */
[----:B------:R-:W2:Y:S01]  /*4440*/  LDL R29, [R1+0x420] ;  /* 0x00042000011d7983 */ /* 0x000ea20000100800 */
[----:B---3--:R-:W-:-:S03]  /*4450*/  ISETP.GE.AND P1, PT, R7, RZ, PT ;  /* 0x000000ff0700720c */ /* 0x008fc60003f26270 */
[----:B------:R-:W3:Y:S04]  /*4460*/  LDL R7, [R1+0x3f8] ;  /* 0x0003f80001077983 */ /* 0x000ee80000100800 */
[----:B------:R0:W-:Y:S04]  /*4470*/  STL [R1+0x104], R6 ;  /* 0x0001040601007387 */ /* 0x0001e80000100800 */
[----:B0-----:R-:W2:Y:S01]  /*4480*/  LDL.LU R6, [R1+0x90] ;  /* 0x0000900001067983 */ /* 0x001ea20000300800 */
[----:B------:R-:W-:-:S03]  /*4490*/  ISETP.GE.AND P5, PT, R4, RZ, PT ;  /* 0x000000ff0400720c */ /* 0x000fc60003fa6270 */
[----:B------:R-:W3:Y:S04]  /*44a0*/  LDL R4, [R1+0x3f4] ;  /* 0x0003f40001047983 */ /* 0x000ee80000100800 */
[----:B------:R-:W3:Y:S01]  /*44b0*/  LDL.LU R0, [R1+0x8c] ;  /* 0x00008c0001007983 */ /* 0x000ee20000300800 */
[----:B--2---:R-:W-:Y:S01]  /*44c0*/  @!P1 IMAD.MOV R6, RZ, RZ, -R6 ;  /* 0x000000ffff069224 */ /* 0x004fe200078e0a06 */
[----:B------:R-:W-:Y:S02]  /*44d0*/  ISETP.GE.AND P1, PT, R2, RZ, PT ;  /* 0x000000ff0200720c */ /* 0x000fe40003f26270 */
[----:B------:R-:W2:Y:S04]  /*44e0*/  LDL R2, [R1+0x3ec] ;  /* 0x0003ec0001027983 */ /* 0x000ea80000100800 */
[----:B------:R0:W-:Y:S04]  /*44f0*/  STL [R1+0x90], R6 ;  /* 0x0000900601007387 */ /* 0x0001e80000100800 */
[----:B0-----:R-:W2:Y:S01]  /*4500*/  LDL.LU R6, [R1+0x88] ;  /* 0x0000880001067983 */ /* 0x001ea20000300800 */
[----:B------:R-:W-:Y:S01]  /*4510*/  ISETP.GE.AND P2, PT, R29, RZ, PT ;  /* 0x000000ff1d00720c */ /* 0x000fe20003f46270 */
[----:B---3--:R-:W-:Y:S01]  /*4520*/  @!P0 IMAD.MOV R0, RZ, RZ, -R0 ;  /* 0x000000ffff008224 */ /* 0x008fe200078e0a00 */
[----:B------:R-:W-:-:S02]  /*4530*/  ISETP.GE.AND P0, PT, R8, RZ, PT ;  /* 0x000000ff0800720c */ /* 0x000fc40003f06270 */
[----:B------:R-:W3:Y:S04]  /*4540*/  LDL R8, [R1+0x3e8] ;  /* 0x0003e80001087983 */ /* 0x000ee80000100800 */
[----:B------:R0:W-:Y:S04]  /*4550*/  STL [R1+0x8c], R0 ;  /* 0x00008c0001007387 */ /* 0x0001e80000100800 */
[----:B0-----:R-:W3:Y:S01]  /*4560*/  LDL.LU R0, [R1+0x84] ;  /* 0x0000840001007983 */ /* 0x001ee20000300800 */
[----:B--2---:R-:W-:Y:S01]  /*4570*/  @!P2 IMAD.MOV R6, RZ, RZ, -R6 ;  /* 0x000000ffff06a224 */ /* 0x004fe200078e0a06 */
[----:B------:R-:W-:-:S02]  /*4580*/  ISETP.GE.AND P2, PT, R25, RZ, PT ;  /* 0x000000ff1900720c */ /* 0x000fc40003f46270 */
        /* <DEDUP_REMOVED lines=14> */
[----:B---3--:R-:W-:Y:S01]  /*4670*/  @!P5 IMAD.MOV R0, RZ, RZ, -R0 ;  /* 0x000000ffff00d224 */ /* 0x008fe200078e0a00 */
[----:B------:R-:W-:-:S02]  /*4680*/  ISETP.GE.AND P5, PT, R7, RZ, PT ;  /* 0x000000ff0700720c */ /* 0x000fc40003fa6270 */
[----:B------:R-:W3:Y:S04]  /*4690*/  LDL R7, [R1+0x3d8] ;  /* 0x0003d80001077983 */ /* 0x000ee80000100800 */
[----:B------:R0:W-:Y:S04]  /*46a0*/  STL [R1+0x7c], R0 ;  /* 0x00007c0001007387 */ /* 0x0001e80000100800 */
[----:B0-----:R-:W3:Y:S01]  /*46b0*/  LDL.LU R0, [R1+0x74] ;  /* 0x0000740001007983 */ /* 0x001ee20000300800 */
[----:B--2---:R-:W-:Y:S01]  /*46c0*/  @!P1 IMAD.MOV R6, RZ, RZ, -R6 ;  /* 0x000000ffff069224 */ /* 0x004fe200078e0a06 */
[----:B----4-:R-:W-:-:S02]  /*46d0*/  ISETP.GE.AND P1, PT, R3, RZ, PT ;  /* 0x000000ff0300720c */ /* 0x010fc40003f26270 */
[----:B------:R-:W2:Y:S04]  /*46e0*/  LDL R3, [R1+0x3d4] ;  /* 0x0003d40001037983 */ /* 0x000ea80000100800 */
[----:B------:R0:W-:Y:S04]  /*46f0*/  STL [R1+0x78], R6 ;  /* 0x0000780601007387 */ /* 0x0001e80000100800 */
[----:B0-----:R-:W4:Y:S01]  /*4700*/  LDL.LU R6, [R1+0x70] ;  /* 0x0000700001067983 */ /* 0x001f220000300800 */
[----:B---3--:R-:W-:Y:S01]  /*4710*/  @!P0 IMAD.MOV R0, RZ, RZ, -R0 ;  /* 0x000000ffff008224 */ /* 0x008fe200078e0a00 */
[----:B------:R-:W-:-:S02]  /*4720*/  ISETP.GE.AND P0, PT, R4, RZ, PT ;  /* 0x000000ff0400720c */ /* 0x000fc40003f06270 */
[----:B------:R-:W3:Y:S04]  /*4730*/  LDL R4, [R1+0x3d0] ;  /* 0x0003d00001047983 */ /* 0x000ee80000100800 */
[----:B------:R0:W-:Y:S04]  /*4740*/  STL [R1+0x74], R0 ;  /* 0x0000740001007387 */ /* 0x0001e80000100800 */
[----:B0-----:R-:W2:Y:S01]  /*4750*/  LDL.LU R0, [R1+0x6c] ;  /* 0x00006c0001007983 */ /* 0x001ea20000300800 */
[----:B----4-:R-:W-:Y:S01]  /*4760*/  @!P2 IMAD.MOV R6, RZ, RZ, -R6 ;  /* 0x000000ffff06a224 */ /* 0x010fe200078e0a06 */
[----:B------:R-:W-:-:S02]  /*4770*/  ISETP.GE.AND P2, PT, R2, RZ, PT ;  /* 0x000000ff0200720c */ /* 0x000fc40003f46270 */
[----:B------:R-:W4:Y:S04]  /*4780*/  LDL R2, [R1+0x3cc] ;  /* 0x0003cc0001027983 */ /* 0x000f280000100800 */
        /* <DEDUP_REMOVED lines=18> */
[----:B------:R-:W-:-:S04]  /*48b0*/  ISETP.GE.AND P1, PT, R5, RZ, PT ;  /* 0x000000ff0500720c */ /* 0x000fc80003f26270 */
[----:B------:R0:W-:Y:S04]  /*48c0*/  STL [R1+0x60], R6 ;  /* 0x0000600601007387 */ /* 0x0001e80000100800 */
[----:B0-----:R-:W3:Y:S04]  /*48d0*/  LDL R6, [R1+0x3bc] ;  /* 0x0003bc0001067983 */ /* 0x001ee80000100800 */
[----:B------:R-:W3:Y:S01]  /*48e0*/  LDL.LU R5, [R1+0x58] ;  /* 0x0000580001057983 */ /* 0x000ee20000300800 */
        /* <DEDUP_REMOVED lines=10> */
[----:B--2---:R-:W-:-:S05]  /*4990*/  @!P4 IMAD.MOV R0, RZ, RZ, -R0 ;  /* 0x000000ffff00c224 */ /* 0x004fca00078e0a00 */
[----:B------:R0:W-:Y:S01]  /*49a0*/  STL [R1+0x54], R0 ;  /* 0x0000540001007387 */ /* 0x0001e20000100800 */
[----:B------:R-:W-:-:S03]  /*49b0*/  ISETP.GE.AND P4, PT, R4, RZ, PT ;  /* 0x000000ff0400720c */ /* 0x000fc60003f86270 */
[----:B0-----:R-:W2:Y:S04]  /*49c0*/  LDL.LU R0, [R1+0x4c] ;  /* 0x00004c0001007983 */ /* 0x001ea80000300800 */
[----:B------:R-:W2:Y:S01]  /*49d0*/  LDL R4, [R1+0x3b0] ;  /* 0x0003b00001047983 */ /* 0x000ea20000100800 */
[----:B---3--:R-:W-:Y:S01]  /*49e0*/  @!P3 IMAD.MOV R3, RZ, RZ, -R3 ;  /* 0x000000ffff03b224 */ /* 0x008fe200078e0a03 */
[----:B----4-:R-:W-:Y:S02]  /*49f0*/  ISETP.GE.AND P3, PT, R2, RZ, PT ;  /* 0x000000ff0200720c */ /* 0x010fe40003f66270 */
[----:B------:R-:W3:Y:S04]  /*4a00*/  LDL.LU R2, [R1+0x48] ;  /* 0x0000480001027983 */ /* 0x000ee80000300800 */
[----:B------:R0:W-:Y:S01]  /*4a10*/  STL [R1+0x50], R3 ;  /* 0x0000500301007387 */ /* 0x0001e20000100800 */
[----:B--2---:R-:W-:-:S03]  /*4a20*/  @!P5 IMAD.MOV R0, RZ, RZ, -R0 ;  /* 0x000000ffff00d224 */ /* 0x004fc600078e0a00 */
[----:B0-----:R-:W2:Y:S04]  /*4a30*/  LDL R3, [R1+0x3ac] ;  /* 0x0003ac0001037983 */ /* 0x001ea80000100800 */
[----:B------:R0:W-:Y:S01]  /*4a40*/  STL [R1+0x4c], R0 ;  /* 0x00004c0001007387 */ /* 0x0001e20000100800 */
[----:B------:R-:W-:-:S03]  /*4a50*/  ISETP.GE.AND P5, PT, R8, RZ, PT ;  /* 0x000000ff0800720c */ /* 0x000fc60003fa6270 */
[----:B0-----:R-:W4:Y:S01]  /*4a60*/  LDL.LU R0, [R1+0x44] ;  /* 0x0000440001007983 */ /* 0x001f220000300800 */
[----:B---3--:R-:W-:-:S05]  /*4a70*/  @!P1 IMAD.MOV R2, RZ, RZ, -R2 ;  /* 0x000000ffff029224 */ /* 0x008fca00078e0a02 */
[----:B------:R0:W-:Y:S04]  /*4a80*/  STL [R1+0x48], R2 ;  /* 0x0000480201007387 */ /* 0x0001e80000100800 */
[----:B0-----:R-:W3:Y:S04]  /*4a90*/  LDL R2, [R1+0x3a8] ;  /* 0x0003a80001027983 */ /* 0x001ee80000100800 */
[----:B------:R-:W2:Y:S01]  /*4aa0*/  LDL.LU R8, [R1+0x40] ;  /* 0x0000400001087983 */ /* 0x000ea20000300800 */
[----:B------:R-:W-:-:S03]  /*4ab0*/  ISETP.GE.AND P1, PT, R25, RZ, PT ;  /* 0x000000ff1900720c */ /* 0x000fc60003f26270 */
[----:B------:R-:W3:Y:S01]  /*4ac0*/  LDL R25, [R1+0x3a4] ;  /* 0x0003a40001197983 */ /* 0x000ee20000100800 */
[----:B----4-:R-:W-:Y:S01]  /*4ad0*/  @!P0 IMAD.MOV R0, RZ, RZ, -R0 ;  /* 0x000000ffff008224 */ /* 0x010fe200078e0a00 */
[----:B------:R-:W-:-:S04]  /*4ae0*/  ISETP.GE.AND P0, PT, R9, RZ, PT ;  /* 0x000000ff0900720c */ /* 0x000fc80003f06270 */
[----:B------:R0:W-:Y:S04]  /*4af0*/  STL [R1+0x44], R0 ;  /* 0x0000440001007387 */ /* 0x0001e80000100800 */
[----:B0-----:R-:W4:Y:S04]  /*4b00*/  LDL.LU R0, [R1+0x3c] ;  /* 0x00003c0001007983 */ /* 0x001f280000300800 */
[----:B------:R-:W3:Y:S01]  /*4b10*/  LDL R9, [R1+0x3a0] ;  /* 0x0003a00001097983 */ /* 0x000ee20000100800 */
[----:B--2---:R-:W-:Y:S01]  /*4b20*/  @!P2 IMAD.MOV R8, RZ, RZ, -R8 ;  /* 0x000000ffff08a224 */ /* 0x004fe200078e0a08 */
[----:B------:R-:W-:-:S02]  /*4b30*/  ISETP.GE.AND P2, PT, R6, RZ, PT ;  /* 0x000000ff0600720c */ /* 0x000fc40003f46270 */
[----:B------:R-:W2:Y:S04]  /*4b40*/  LDL.LU R6, [R1+0x38] ;  /* 0x0000380001067983 */ /* 0x000ea80000300800 */
[----:B------:R0:W-:Y:S04]  /*4b50*/  STL [R1+0x40], R8 ;  /* 0x0000400801007387 */ /* 0x0001e80000100800 */
[----:B0-----:R-:W3:Y:S01]  /*4b60*/  LDL R8, [R1+0x39c] ;  /* 0x00039c0001087983 */ /* 0x001ee20000100800 */
[----:B----4-:R-:W-:Y:S01]  /*4b70*/  @!P4 IMAD.MOV R0, RZ, RZ, -R0 ;  /* 0x000000ffff00c224 */ /* 0x010fe200078e0a00 */
[----:B------:R-:W-:-:S04]  /*4b80*/  ISETP.GE.AND P4, PT, R7, RZ, PT ;  /* 0x000000ff0700720c */ /* 0x000fc80003f86270 */
[----:B------:R0:W-:Y:S04]  /*4b90*/  STL [R1+0x3c], R0 ;  /* 0x00003c0001007387 */ /* 0x0001e80000100800 */
[----:B0-----:R-:W4:Y:S04]  /*4ba0*/  LDL.LU R0, [R1+0x34] ;  /* 0x0000340001007983 */ /* 0x001f280000300800 */
[----:B------:R-:W3:Y:S01]  /*4bb0*/  LDL R7, [R1+0x398] ;  /* 0x0003980001077983 */ /* 0x000ee20000100800 */
[----:B--2---:R-:W-:-:S05]  /*4bc0*/  @!P3 IMAD.MOV R6, RZ, RZ, -R6 ;  /* 0x000000ffff06b224 */ /* 0x004fca00078e0a06 */
[----:B------:R0:W-:Y:S04]  /*4bd0*/  STL [R1+0x38], R6 ;  /* 0x0000380601007387 */ /* 0x0001e80000100800 */
[----:B0-----:R-:W2:Y:S04]  /*4be0*/  LDL R6, [R1+0x394] ;  /* 0x0003940001067983 */ /* 0x001ea80000100800 */
        /* <DEDUP_REMOVED lines=10> */
[----:B------:R-:W2:Y:S04]  /*4c90*/  LDL R3, [R1+0x388] ;  /* 0x0003880001037983 */ /* 0x000ea80000100800 */
[----:B------:R0:W-:Y:S04]  /*4ca0*/  STL [R1+0x30], R10 ;  /* 0x0000300a01007387 */ /* 0x0001e80000100800 */
[----:B0-----:R-:W2:Y:S04]  /*4cb0*/  LDL.LU R10, [R1+0x28] ;  /* 0x00002800010a7983 */ /* 0x001ea80000300800 */
[----:B------:R-:W2:Y:S01]  /*4cc0*/  LDL R29, [R1+0x384] ;  /* 0x00038400011d7983 */ /* 0x000ea20000100800 */
[----:B----4-:R-:W-:Y:S01]  /*4cd0*/  @!P0 IMAD.MOV R0, RZ, RZ, -R0 ;  /* 0x000000ffff008224 */ /* 0x010fe200078e0a00 */
[----:B---3--:R-:W-:-:S04]  /*4ce0*/  ISETP.GE.AND P0, PT, R2, RZ, PT ;  /* 0x000000ff0200720c */ /* 0x008fc80003f06270 */
[----:B------:R0:W-:Y:S04]  /*4cf0*/  STL [R1+0x2c], R0 ;  /* 0x00002c0001007387 */ /* 0x0001e80000100800 */
[----:B0-----:R-:W3:Y:S04]  /*4d00*/  LDL.LU R0, [R1+0x24] ;  /* 0x0000240001007983 */ /* 0x001ee80000300800 */
[----:B------:R-:W4:Y:S01]  /*4d10*/  LDL R2, [R1+0x380] ;  /* 0x0003800001027983 */ /* 0x000f220000100800 */
[----:B--2---:R-:W-:Y:S01]  /*4d20*/  @!P2 IMAD.MOV R10, RZ, RZ, -R10 ;  /* 0x000000ffff0aa224 */ /* 0x004fe200078e0a0a */
[----:B------:R-:W-:-:S04]  /*4d30*/  ISETP.GE.AND P2, PT, R25, RZ, PT ;  /* 0x000000ff1900720c */ /* 0x000fc80003f46270 */
[----:B------:R0:W-:Y:S04]  /*4d40*/  STL [R1+0x28], R10 ;  /* 0x0000280a01007387 */ /* 0x0001e80000100800 */
[----:B0-----:R-:W2:Y:S04]  /*4d50*/  LDL.LU R10, [R1+0x5cc] ;  /* 0x0005cc00010a7983 */ /* 0x001ea80000300800 */
[----:B------:R-:W2:Y:S01]  /*4d60*/  LDL.LU R25, [R1+0x20] ;  /* 0x0000200001197983 */ /* 0x000ea20000300800 */
[----:B---3--:R-:W-:Y:S01]  /*4d70*/  @!P4 IMAD.MOV R0, RZ, RZ, -R0 ;  /* 0x000000ffff00c224 */ /* 0x008fe200078e0a00 */
[----:B------:R-:W-:-:S04]  /*4d80*/  ISETP.GE.AND P4, PT, R9, RZ, PT ;  /* 0x000000ff0900720c */ /* 0x000fc80003f86270 */
[----:B------:R0:W-:Y:S04]  /*4d90*/  STL [R1+0x24], R0 ;  /* 0x0000240001007387 */ /* 0x0001e80000100800 */
[----:B0-----:R-:W3:Y:S04]  /*4da0*/  LDL R0, [R1+0x37c] ;  /* 0x00037c0001007983 */ /* 0x001ee80000100800 */
[----:B------:R-:W3:Y:S01]  /*4db0*/  LDL.LU R9, [R1+0x1c] ;  /* 0x00001c0001097983 */ /* 0x000ee20000300800 */
[----:B--2---:R-:W-:-:S05]  /*4dc0*/  @!P3 IMAD.MOV R25, RZ, RZ, -R25 ;  /* 0x000000ffff19b224 */ /* 0x004fca00078e0a19 */
[----:B------:R0:W-:Y:S04]  /*4dd0*/  STL [R1+0x20], R25 ;  /* 0x0000201901007387 */ /* 0x0001e80000100800 */
[----:B0-----:R-:W2:Y:S01]  /*4de0*/  LDL.LU R25, [R1+0x5c8] ;  /* 0x0005c80001197983 */ /* 0x001ea20000300800 */
[----:B------:R-:W-:Y:S01]  /*4df0*/  ISETP.GE.AND P3, PT, R8, RZ, PT ;  /* 0x000000ff0800720c */ /* 0x000fe20003f66270 */
[----:B---3--:R-:W-:Y:S01]  /*4e00*/  @!P5 IMAD.MOV R9, RZ, RZ, -R9 ;  /* 0x000000ffff09d224 */ /* 0x008fe200078e0a09 */
[----:B------:R-:W-:Y:S01]  /*4e10*/  ISETP.GE.AND P5, PT, R7, RZ, PT ;  /* 0x000000ff0700720c */ /* 0x000fe20003fa6270 */
[----:B--2---:R-:W-:Y:S02]  /*4e20*/  IMAD.MOV.U32 R8, RZ, RZ, R25 ;  /* 0x000000ffff087224 */ /* 0x004fe400078e0019 */
[----:B------:R-:W2:Y:S04]  /*4e30*/  LDL R25, [R1+0x378] ;  /* 0x0003780001197983 */ /* 0x000ea80000100800 */
[----:B------:R0:W-:Y:S04]  /*4e40*/  STL [R1+0x1c], R9 ;  /* 0x00001c0901007387 */ /* 0x0001e80000100800 */
[----:B0-----:R-:W3:Y:S04]  /*4e50*/  LDL.LU R9, [R1+0x5c4] ;  /* 0x0005c40001097983 */ /* 0x001ee80000300800 */
[----:B------:R-:W2:Y:S01]  /*4e60*/  LDL.LU R7, [R1+0x14] ;  /* 0x0000140001077983 */ /* 0x000ea20000300800 */
[----:B------:R-:W-:Y:S01]  /*4e70*/  @!P1 IMAD.MOV R8, RZ, RZ, -R8 ;  /* 0x000000ffff089224 */ /* 0x000fe200078e0a08 */
[----:B------:R-:W-:-:S04]  /*4e80*/  ISETP.GE.AND P1, PT, R6, RZ, PT ;  /* 0x000000ff0600720c */ /* 0x000fc80003f26270 */
[----:B------:R0:W-:Y:S04]  /*4e90*/  STL [R1+0x18], R8 ;  /* 0x0000180801007387 */ /* 0x0001e80000100800 */
[----:B0-----:R-:W3:Y:S04]  /*4ea0*/  LDL.LU R8, [R1+0x5c0] ;  /* 0x0005c00001087983 */ /* 0x001ee80000300800 */
[----:B------:R-:W3:Y:S01]  /*4eb0*/  LDL.LU R6, [R1+0x10] ;  /* 0x0000100001067983 */ /* 0x000ee20000300800 */
        /* <DEDUP_REMOVED lines=19> */
[----:B------:R-:W3:Y:S01]  /*4ff0*/  LDL.LU R29, [R1] ;  /* 0x00000000011d7983 */ /* 0x000ee20000300800 */
[----:B--2---:R-:W-:Y:S01]  /*5000*/  @!P5 IMAD.MOV R3, RZ, RZ, -R3 ;  /* 0x000000ffff03d224 */ /* 0x004fe200078e0a03 */
[----:B----4-:R-:W-:-:S04]  /*5010*/  ISETP.GE.AND P5, PT, R2, RZ, PT ;  /* 0x000000ff0200720c */ /* 0x010fc80003fa6270 */
[----:B------:R0:W-:Y:S04]  /*5020*/  STL [R1+0x4], R3 ;  /* 0x0000040301007387 */ /* 0x0001e80000100800 */
[----:B0-----:R-:W2:Y:S04]  /*5030*/  LDL.LU R3, [R1+0x5ac] ;  /* 0x0005ac0001037983 */ /* 0x001ea80000300800 */
[----:B------:R-:W4:Y:S01]  /*5040*/  LDL.LU R2, [R1+0x5a8] ;  /* 0x0005a80001027983 */ /* 0x000f220000300800 */
[----:B---3--:R-:W-:Y:S01]  /*5050*/  @!P1 IMAD.MOV R29, RZ, RZ, -R29 ;  /* 0x000000ffff1d9224 */ /* 0x008fe200078e0a1d */
[----:B------:R-:W-:-:S04]  /*5060*/  ISETP.GE.AND P1, PT, R0, RZ, PT ;  /* 0x000000ff0000720c */ /* 0x000fc80003f26270 */
[----:B------:R0:W-:Y:S04]  /*5070*/  STL [R1+0x528], R29 ;  /* 0x0005281d01007387 */ /* 0x0001e80000100800 */
[----:B------:R-:W3:Y:S04]  /*5080*/  LDL R0, [R1+0x360] ;  /* 0x0003600001007983 */ /* 0x000ee80000100800 */
[----:B0-----:R-:W3:Y:S01]  /*5090*/  LDL R29, [R1+0x36c] ;  /* 0x00036c00011d7983 */ /* 0x001ee20000100800 */
[----:B--2---:R-:W-:Y:S02]  /*50a0*/  @!P2 IMAD.MOV R3, RZ, RZ, -R3 ;  /* 0x000000ffff03a224 */ /* 0x004fe400078e0a03 */
[----:B----4-:R-:W-:Y:S01]  /*50b0*/  @!P0 IMAD.MOV R2, RZ, RZ, -R2 ;  /* 0x000000ffff028224 */ /* 0x010fe200078e0a02 */
[----:B------:R-:W-:-:S04]  /*50c0*/  ISETP.GE.AND P0, PT, R25, RZ, PT ;  /* 0x000000ff1900720c */ /* 0x000fc80003f06270 */
[----:B------:R0:W-:Y:S04]  /*50d0*/  STL [R1+0x52c], R2 ;  /* 0x00052c0201007387 */ /* 0x0001e80000100800 */
[----:B0-----:R-:W2:Y:S04]  /*50e0*/  LDL R2, [R1+0x370] ;  /* 0x0003700001027983 */ /* 0x001ea80000100800 */
[----:B------:R-:W4:Y:S04]  /*50f0*/  LDL.LU R25, [R1+0x5a4] ;  /* 0x0005a40001197983 */ /* 0x000f280000300800 */
[----:B------:R0:W-:Y:S04]  /*5100*/  STL [R1+0x530], R3 ;  /* 0x0005300301007387 */ /* 0x0001e80000100800 */
[----:B0-----:R-:W4:Y:S01]  /*5110*/  LDL R3, [R1+0x374] ;  /* 0x0003740001037983 */ /* 0x001f220000100800 */
[----:B------:R-:W-:Y:S01]  /*5120*/  @!P4 IMAD.MOV R4, RZ, RZ, -R4 ;  /* 0x000000ffff04c224 */ /* 0x000fe200078e0a04 */
[----:B------:R-:W-:Y:S01]  /*5130*/  @!P3 IADD3 R5, -R5, RZ, RZ ;  /* 0x000000ff0505b210 */ /* 0x000fe20007ffe1ff */
[----:B------:R-:W-:Y:S01]  /*5140*/  @!P5 IMAD.MOV R6, RZ, RZ, -R6 ;  /* 0x000000ffff06d224 */ /* 0x000fe200078e0a06 */
[----:B---3--:R-:W-:-:S02]  /*5150*/  ISETP.GE.AND P3, PT, R29, RZ, PT ;  /* 0x000000ff1d00720c */ /* 0x008fc40003f66270 */
[----:B--2---:R-:W-:Y:S02]  /*5160*/  ISETP.GE.AND P4, PT, R2, RZ, PT ;  /* 0x000000ff0200720c */ /* 0x004fe40003f86270 */
[----:B----4-:R-:W-:Y:S02]  /*5170*/  ISETP.GE.AND P2, PT, R3, RZ, PT ;  /* 0x000000ff0300720c */ /* 0x010fe40003f46270 */
[----:B------:R-:W2:Y:S04]  /*5180*/  LDL R3, [R1+0x358] ;  /* 0x0003580001037983 */ /* 0x000ea80000100800 */
[----:B------:R0:W-:Y:S04]  /*5190*/  STL [R1+0x534], R4 ;  /* 0x0005340401007387 */ /* 0x0001e80000100800 */
[----:B------:R-:W3:Y:S04]  /*51a0*/  LDL R2, [R1+0x354] ;  /* 0x0003540001027983 */ /* 0x000ee80000100800 */
[----:B0-----:R-:W4:Y:S04]  /*51b0*/  LDL R4, [R1+0x35c] ;  /* 0x00035c0001047983 */ /* 0x001f280000100800 */
[----:B------:R0:W-:Y:S04]  /*51c0*/  STL [R1+0x538], R5 ;  /* 0x0005380501007387 */ /* 0x0001e80000100800 */
[----:B------:R-:W3:Y:S04]  /*51d0*/  LDL R29, [R1+0x34c] ;  /* 0x00034c00011d7983 */ /* 0x000ee80000100800 */
[----:B0-----:R-:W3:Y:S04]  /*51e0*/  LDL R5, [R1+0x364] ;  /* 0x0003640001057983 */ /* 0x001ee80000100800 */
[----:B------:R0:W-:Y:S04]  /*51f0*/  STL [R1+0x53c], R6 ;  /* 0x00053c0601007387 */ /* 0x0001e80000100800 */
[----:B0-----:R-:W3:Y:S01]  /*5200*/  LDL R6, [R1+0x368] ;  /* 0x0003680001067983 */ /* 0x001ee20000100800 */
[----:B------:R-:W-:-:S02]  /*5210*/  @!P1 IMAD.MOV R7, RZ, RZ, -R7 ;  /* 0x000000ffff079224 */ /* 0x000fc400078e0a07 */
[----:B------:R-:W-:-:S03]  /*5220*/  @!P0 IMAD.MOV R8, RZ, RZ, -R8 ;  /* 0x000000ffff088224 */ /* 0x000fc600078e0a08 */
[----:B------:R0:W-:Y:S01]  /*5230*/  STL [R1+0x540], R7 ;  /* 0x0005400701007387 */ /* 0x0001e20000100800 */
[----:B------:R-:W-:-:S03]  /*5240*/  ISETP.GE.AND P0, PT, R0, RZ, PT ;  /* 0x000000ff0000720c */ /* 0x000fc60003f06270 */
[----:B0-----:R-:W3:Y:S01]  /*5250*/  LDL R7, [R1+0x350] ;  /* 0x0003500001077983 */ /* 0x001ee20000100800 */
[----:B------:R-:W-:Y:S02]  /*5260*/  @!P2 IMAD.MOV R9, RZ, RZ, -R9 ;  /* 0x000000ffff09a224 */ /* 0x000fe400078e0a09 */
[----:B------:R-:W-:Y:S02]  /*5270*/  @!P4 IMAD.MOV R10, RZ, RZ, -R10 ;  /* 0x000000ffff0ac224 */ /* 0x000fe400078e0a0a */
[----:B------:R-:W-:Y:S01]  /*5280*/  @!P3 IMAD.MOV R11, RZ, RZ, -R11 ;  /* 0x000000ffff0bb224 */ /* 0x000fe200078e0a0b */
[----:B--2---:R-:W-:Y:S02]  /*5290*/  ISETP.GE.AND P4, PT, R3, RZ, PT ;  /* 0x000000ff0300720c */ /* 0x004fe40003f86270 */
[----:B----4-:R-:W-:Y:S02]  /*52a0*/  ISETP.GE.AND P2, PT, R4, RZ, PT ;  /* 0x000000ff0400720c */ /* 0x010fe40003f46270 */
[----:B---3--:R-:W-:-:S02]  /*52b0*/  ISETP.GE.AND P5, PT, R6, RZ, PT ;  /* 0x000000ff0600720c */ /* 0x008fc40003fa6270 */
[----:B------:R-:W2:Y:S04]  /*52c0*/  LDL R6, [R1+0x348] ;  /* 0x0003480001067983 */ /* 0x000ea80000100800 */
[----:B------:R-:W-:Y:S04]  /*52d0*/  STL [R1+0x544], R8 ;  /* 0x0005440801007387 */ /* 0x000fe80000100800 */
[----:B------:R-:W3:Y:S01]  /*52e0*/  LDL R0, [R1+0x334] ;  /* 0x0003340001007983 */ /* 0x000ee20000100800 */
[----:B------:R-:W-:-:S03]  /*52f0*/  ISETP.GE.AND P1, PT, R5, RZ, PT ;  /* 0x000000ff0500720c */ /* 0x000fc60003f26270 */
[----:B------:R-:W-:Y:S04]  /*5300*/  STL [R1+0x548], R9 ;  /* 0x0005480901007387 */ /* 0x000fe80000100800 */
[----:B------:R-:W4:Y:S04]  /*5310*/  LDL R5, [R1+0x330] ;  /* 0x0003300001057983 */ /* 0x000f280000100800 */
[----:B------:R-:W-:Y:S04]  /*5320*/  STL [R1+0x54c], R10 ;  /* 0x00054c0a01007387 */ /* 0x000fe80000100800 */
[----:B------:R-:W4:Y:S04]  /*5330*/  LDL R4, [R1+0x32c] ;  /* 0x00032c0001047983 */ /* 0x000f280000100800 */
[----:B------:R-:W-:Y:S04]  /*5340*/  STL [R1+0x550], R11 ;  /* 0x0005500b01007387 */ /* 0x000fe80000100800 */
[----:B------:R-:W4:Y:S01]  /*5350*/  LDL R3, [R1+0x328] ;  /* 0x0003280001037983 */ /* 0x000f220000100800 */
[----:B------:R-:W-:Y:S01]  /*5360*/  @!P5 IMAD.MOV R12, RZ, RZ, -R12 ;  /* 0x000000ffff0cd224 */ /* 0x000fe200078e0a0c */
[----:B------:R-:W-:Y:S01]  /*5370*/  ISETP.GE.AND P3, PT, R2, RZ, PT ;  /* 0x000000ff0200720c */ /* 0x000fe20003f66270 */
[----:B------:R-:W-:Y:S01]  /*5380*/  @!P1 IMAD.MOV R13, RZ, RZ, -R13 ;  /* 0x000000ffff0d9224 */ /* 0x000fe200078e0a0d */
[----:B------:R-:W-:Y:S01]  /*5390*/  ISETP.GE.AND P5, PT, R29, RZ, PT ;  /* 0x000000ff1d00720c */ /* 0x000fe20003fa6270 */
[----:B------:R-:W-:Y:S01]  /*53a0*/  @!P0 IMAD.MOV R14, RZ, RZ, -R14 ;  /* 0x000000ffff0e8224 */ /* 0x000fe200078e0a0e */
[----:B------:R-:W-:Y:S01]  /*53b0*/  STL [R1+0x554], R12 ;  /* 0x0005540c01007387 */ /* 0x000fe20000100800 */
[----:B------:R-:W-:Y:S01]  /*53c0*/  @!P2 IMAD.MOV R15, RZ, RZ, -R15 ;  /* 0x000000ffff0fa224 */ /* 0x000fe200078e0a0f */
[----:B------:R-:W-:-:S02]  /*53d0*/  ISETP.GE.AND P1, PT, R7, RZ, PT ;  /* 0x000000ff0700720c */ /* 0x000fc40003f26270 */
[----:B------:R-:W4:Y:S04]  /*53e0*/  LDL R2, [R1+0x320] ;  /* 0x0003200001027983 */ /* 0x000f280000100800 */
[----:B------:R-:W4:Y:S04]  /*53f0*/  LDL R29, [R1+0x324] ;  /* 0x00032400011d7983 */ /* 0x000f280000100800 */
[----:B------:R-:W-:Y:S04]  /*5400*/  STL [R1+0x558], R13 ;  /* 0x0005580d01007387 */ /* 0x000fe80000100800 */
[----:B------:R-:W-:Y:S04]  /*5410*/  STL [R1+0x55c], R14 ;  /* 0x00055c0e01007387 */ /* 0x000fe80000100800 */
[----:B------:R-:W-:Y:S01]  /*5420*/  STL [R1+0x560], R15 ;  /* 0x0005600f01007387 */ /* 0x000fe20000100800 */
[----:B------:R-:W-:-:S02]  /*5430*/  @!P4 IMAD.MOV R16, RZ, RZ, -R16 ;  /* 0x000000ffff10c224 */ /* 0x000fc400078e0a10 */
[----:B------:R-:W-:Y:S02]  /*5440*/  @!P3 IMAD.MOV R17, RZ, RZ, -R17 ;  /* 0x000000ffff11b224 */ /* 0x000fe400078e0a11 */
[----:B------:R-:W-:Y:S02]  /*5450*/  @!P5 IMAD.MOV R18, RZ, RZ, -R18 ;  /* 0x000000ffff12d224 */ /* 0x000fe400078e0a12 */
[----:B------:R-:W-:Y:S01]  /*5460*/  @!P1 IMAD.MOV R19, RZ, RZ, -R19 ;  /* 0x000000ffff139224 */ /* 0x000fe200078e0a13 */
[----:B--2---:R-:W-:Y:S02]  /*5470*/  ISETP.GE.AND P0, PT, R6, RZ, PT ;  /* 0x000000ff0600720c */ /* 0x004fe40003f06270 */
[----:B------:R-:W2:Y:S01]  /*5480*/  LDL R6, [R1+0x31c] ;  /* 0x00031c0001067983 */ /* 0x000ea20000100800 */
[----:B---3--:R-:W-:-:S03]  /*5490*/  ISETP.GE.AND P2, PT, R0, RZ, PT ;  /* 0x000000ff0000720c */ /* 0x008fc60003f46270 */
[----:B------:R-:W3:Y:S07]  /*54a0*/  LDL R0, [R1+0x110] ;  /* 0x0001100001007983 */ /* 0x000eee0000100800 */
[----:B------:R-:W-:Y:S01]  /*54b0*/  @!P0 IMAD.MOV R20, RZ, RZ, -R20 ;  /* 0x000000ffff148224 */ /* 0x000fe200078e0a14 */
[----:B------:R-:W-:Y:S04]  /*54c0*/  STL [R1+0x564], R16 ;  /* 0x0005641001007387 */ /* 0x000fe80000100800 */
[----:B------:R-:W-:Y:S01]  /*54d0*/  STL [R1+0x568], R17 ;  /* 0x0005681101007387 */ /* 0x000fe20000100800 */
[----:B----4-:R-:W-:-:S03]  /*54e0*/  ISETP.GE.AND P4, PT, R5, RZ, PT ;  /* 0x000000ff0500720c */ /* 0x010fc60003f86270 */
[----:B------:R-:W-:Y:S01]  /*54f0*/  STL [R1+0x56c], R18 ;  /* 0x00056c1201007387 */ /* 0x000fe20000100800 */
[----:B------:R-:W-:-:S03]  /*5500*/  ISETP.GE.AND P3, PT, R4, RZ, PT ;  /* 0x000000ff0400720c */ /* 0x000fc60003f66270 */
[----:B------:R-:W-:Y:S04]  /*5510*/  STL [R1+0x570], R19 ;  /* 0x0005701301007387 */ /* 0x000fe80000100800 */
[----:B------:R-:W-:Y:S01]  /*5520*/  STL [R1+0x574], R20 ;  /* 0x0005741401007387 */ /* 0x000fe20000100800 */
[----:B------:R-:W-:-:S03]  /*5530*/  ISETP.GE.AND P5, PT, R3, RZ, PT ;  /* 0x000000ff0300720c */ /* 0x000fc60003fa6270 */
[----:B------:R-:W4:Y:S04]  /*5540*/  LDL.LU R5, [R1+0x90] ;  /* 0x0000900001057983 */ /* 0x000f280000300800 */
[----:B------:R-:W4:Y:S04]  /*5550*/  LDL.LU R4, [R1+0x8c] ;  /* 0x00008c0001047983 */ /* 0x000f280000300800 */
[----:B------:R-:W4:Y:S01]  /*5560*/  LDL.LU R3, [R1+0x88] ;  /* 0x0000880001037983 */ /* 0x000f220000300800 */
[----:B------:R-:W-:Y:S01]  /*5570*/  ISETP.GE.AND P1, PT, R2, RZ, PT ;  /* 0x000000ff0200720c */ /* 0x000fe20003f26270 */
[----:B------:R-:W-:Y:S01]  /*5580*/  @!P2 IMAD.MOV R21, RZ, RZ, -R21 ;  /* 0x000000ffff15a224 */ /* 0x000fe200078e0a15 */
[----:B------:R-:W-:Y:S01]  /*5590*/  ISETP.GE.AND P0, PT, R29, RZ, PT ;  /* 0x000000ff1d00720c */ /* 0x000fe20003f06270 */
[----:B------:R-:W-:Y:S01]  /*55a0*/  @!P4 IMAD.MOV R22, RZ, RZ, -R22 ;  /* 0x000000ffff16c224 */ /* 0x000fe200078e0a16 */
[----:B------:R-:W4:Y:S01]  /*55b0*/  LDL.LU R2, [R1+0x84] ;  /* 0x0000840001027983 */ /* 0x000f220000300800 */
[----:B------:R-:W-:Y:S01]  /*55c0*/  @!P3 IMAD.MOV R23, RZ, RZ, -R23 ;  /* 0x000000ffff17b224 */ /* 0x000fe200078e0a17 */
[----:B------:R-:W-:Y:S01]  /*55d0*/  ISETP.NE.AND P3, PT, RZ, c[0x0][0x17c], PT ;  /* 0x00005f00ff007a0c */ /* 0x000fe20003f65270 */
[----:B------:R-:W-:Y:S01]  /*55e0*/  @!P5 IMAD.MOV R24, RZ, RZ, -R24 ;  /* 0x000000ffff18d224 */ /* 0x000fe200078e0a18 */
[----:B------:R-:W4:Y:S05]  /*55f0*/  LDL.LU R29, [R1+0x80] ;  /* 0x00008000011d7983 */ /* 0x000f2a0000300800 */
[----:B------:R-:W-:Y:S01]  /*5600*/  @!P1 IMAD.MOV R26, RZ, RZ, -R26 ;  /* 0x000000ffff1a9224 */ /* 0x000fe200078e0a1a */
[----:B------:R-:W-:Y:S01]  /*5610*/  STL [R1+0x578], R21 ;  /* 0x0005781501007387 */ /* 0x000fe20000100800 */
[----:B------:R-:W-:-:S03]  /*5620*/  @!P0 IMAD.MOV R27, RZ, RZ, -R27 ;  /* 0x000000ffff1b8224 */ /* 0x000fc600078e0a1b */
[----:B------:R-:W-:Y:S04]  /*5630*/  STL [R1+0x57c], R22 ;  /* 0x00057c1601007387 */ /* 0x000fe80000100800 */
[----:B------:R-:W-:Y:S04]  /*5640*/  STL [R1+0x580], R23 ;  /* 0x0005801701007387 */ /* 0x000fe80000100800 */
[----:B------:R-:W-:Y:S04]  /*5650*/  STL [R1+0x584], R24 ;  /* 0x0005841801007387 */ /* 0x000fe80000100800 */
[----:B------:R-:W-:Y:S04]  /*5660*/  STL [R1+0x588], R26 ;  /* 0x0005881a01007387 */ /* 0x000fe80000100800 */
[----:B------:R-:W-:Y:S01]  /*5670*/  STL [R1+0x58c], R27 ;  /* 0x00058c1b01007387 */ /* 0x000fe20000100800 */
[----:B--2---:R-:W-:-:S02]  /*5680*/  ISETP.GE.AND P2, PT, R6, RZ, PT ;  /* 0x000000ff0600720c */ /* 0x004fc40003f46270 */
[----:B---3--:R-:W-:Y:S02]  /*5690*/  ISETP.GE.AND P4, PT, R0, RZ, PT ;  /* 0x000000ff0000720c */ /* 0x008fe40003f86270 */
[----:B------:R-:W-:-:S09]  /*56a0*/  LOP3.LUT R0, RZ, c[0x0][0x17c], RZ, 0x33, !PT ;  /* 0x00005f00ff007a12 */ /* 0x000fd200078e33ff */
[----:B------:R-:W-:Y:S02]  /*56b0*/  @!P2 IMAD.MOV R28, RZ, RZ, -R28 ;  /* 0x000000ffff1ca224 */ /* 0x000fe400078e0a1c */
[----:B------:R-:W-:-:S03]  /*56c0*/  @!P4 IMAD.MOV R25, RZ, RZ, -R25 ;  /* 0x000000ffff19c224 */ /* 0x000fc600078e0a19 */
[----:B------:R-:W-:Y:S04]  /*56d0*/  STL [R1+0x590], R28 ;  /* 0x0005901c01007387 */ /* 0x000fe80000100800 */
[----:B------:R0:W-:Y:S01]  /*56e0*/  STL [R1+0x594], R25 ;  /* 0x0005941901007387 */ /* 0x0001e20000100800 */
[C---:B----4-:R-:W-:Y:S02]  /*56f0*/  SEL R6, R0.reuse, R5, !P3 ;  /* 0x0000000500067207 */ /* 0x050fe40005800000 */
[----:B------:R-:W-:-:S03]  /*5700*/  SEL R5, R0, R4, !P3 ;  /* 0x0000000400057207 */ /* 0x000fc60005800000 */
[----:B------:R-:W-:Y:S01]  /*5710*/  STL [R1+0x170], R6 ;  /* 0x0001700601007387 */ /* 0x000fe20000100800 */
[----:B------:R-:W-:-:S03]  /*5720*/  SEL R4, R0, R3, !P3 ;  /* 0x0000000300047207 */ /* 0x000fc60005800000 */
[----:B------:R-:W-:Y:S04]  /*5730*/  STL [R1+0x130], R5 ;  /* 0x0001300501007387 */ /* 0x000fe80000100800 */
[----:B------:R-:W-:Y:S04]  /*5740*/  STL [R1+0x144], R4 ;  /* 0x0001440401007387 */ /* 0x000fe80000100800 */
[----:B0-----:R-:W2:Y:S01]  /*5750*/  LDL.LU R25, [R1+0x70] ;  /* 0x0000700001197983 */ /* 0x001ea20000300800 */
[C---:B------:R-:W-:Y:S02]  /*5760*/  SEL R3, R0.reuse, R2, !P3 ;  /* 0x0000000200037207 */ /* 0x040fe40005800000 */
[----:B------:R-:W-:-:S03]  /*5770*/  SEL R2, R0, R29, !P3 ;  /* 0x0000001d00027207 */ /* 0x000fc60005800000 */
[----:B------:R-:W-:Y:S04]  /*5780*/  STL [R1+0x15c], R3 ;  /* 0x00015c0301007387 */ /* 0x000fe80000100800 */
[----:B--2---:R0:W-:Y:S04]  /*5790*/  STL [R1+0x598], R25 ;  /* 0x0005981901007387 */ /* 0x0041e80000100800 */
[----:B------:R-:W-:Y:S04]  /*57a0*/  STL [R1+0x16c], R2 ;  /* 0x00016c0201007387 */ /* 0x000fe80000100800 */
[----:B0-----:R-:W2:Y:S04]  /*57b0*/  LDL.LU R25, [R1+0x74] ;  /* 0x0000740001197983 */ /* 0x001ea80000300800 */
[----:B--2---:R0:W-:Y:S04]  /*57c0*/  STL [R1+0x59c], R25 ;  /* 0x00059c1901007387 */ /* 0x0041e80000100800 */
[----:B0-----:R-:W2:Y:S04]  /*57d0*/  LDL.LU R25, [R1+0x78] ;  /* 0x0000780001197983 */ /* 0x001ea80000300800 */
[----:B--2---:R0:W-:Y:S04]  /*57e0*/  STL [R1+0x5a0], R25 ;  /* 0x0005a01901007387 */ /* 0x0041e80000100800 */
[----:B0-----:R-:W2:Y:S04]  /*57f0*/  LDL.LU R25, [R1+0x7c] ;  /* 0x00007c0001197983 */ /* 0x001ea80000300800 */
[----:B------:R-:W3:Y:S04]  /*5800*/  LDL.LU R28, [R1+0x6c] ;  /* 0x00006c00011c7983 */ /* 0x000ee80000300800 */
[----:B------:R-:W4:Y:S04]  /*5810*/  LDL.LU R27, [R1+0x68] ;  /* 0x00006800011b7983 */ /* 0x000f280000300800 */
[----:B------:R-:W3:Y:S04]  /*5820*/  LDL.LU R26, [R1+0x64] ;  /* 0x00006400011a7983 */ /* 0x000ee80000300800 */
        /* <DEDUP_REMOVED lines=23> */
[----:B------:R-:W3:Y:S01]  /*59a0*/  LDL.LU R29, [R1+0x4] ;  /* 0x00000400011d7983 */ /* 0x000ee20000300800 */
[----:B--2---:R-:W-:-:S05]  /*59b0*/  SEL R25, R0, R25, !P3 ;  /* 0x0000001900197207 */ /* 0x004fca0005800000 */
[----:B------:R0:W-:Y:S04]  /*59c0*/  STL [R1+0x168], R25 ;  /* 0x0001681901007387 */ /* 0x0001e80000100800 */
[----:B0-----:R-:W2:Y:S02]  /*59d0*/  LDL.LU R25, [R1+0x5a0] ;  /* 0x0005a00001197983 */ /* 0x001ea40000300800 */
[----:B--2---:R-:W-:-:S05]  /*59e0*/  SEL R25, R0, R25, !P3 ;  /* 0x0000001900197207 */ /* 0x004fca0005800000 */
[----:B------:R0:W-:Y:S04]  /*59f0*/  STL [R1+0x164], R25 ;  /* 0x0001641901007387 */ /* 0x0001e80000100800 */
[----:B0-----:R-:W2:Y:S02]  /*5a00*/  LDL.LU R25, [R1+0x59c] ;  /* 0x00059c0001197983 */ /* 0x001ea40000300800 */
[----:B--2---:R-:W-:-:S05]  /*5a10*/  SEL R25, R0, R25, !P3 ;  /* 0x0000001900197207 */ /* 0x004fca0005800000 */
[----:B------:R0:W-:Y:S04]  /*5a20*/  STL [R1+0x160], R25 ;  /* 0x0001601901007387 */ /* 0x0001e80000100800 */
[----:B0-----:R-:W2:Y:S01]  /*5a30*/  LDL.LU R25, [R1+0x598] ;  /* 0x0005980001197983 */ /* 0x001ea20000300800 */
[C---:B---3--:R-:W-:Y:S02]  /*5a40*/  SEL R28, R0.reuse, R28, !P3 ;  /* 0x0000001c001c7207 */ /* 0x048fe40005800000 */
[C---:B----4-:R-:W-:Y:S02]  /*5a50*/  SEL R27, R0.reuse, R27, !P3 ;  /* 0x0000001b001b7207 */ /* 0x050fe40005800000 */
[C---:B------:R-:W-:Y:S02]  /*5a60*/  SEL R26, R0.reuse, R26, !P3 ;  /* 0x0000001a001a7207 */ /* 0x040fe40005800000 */
[----:B------:R-:W-:-:S02]  /*5a70*/  SEL R24, R0, R24, !P3 ;  /* 0x0000001800187207 */ /* 0x000fc40005800000 */
[C---:B------:R-:W-:Y:S02]  /*5a80*/  SEL R23, R0.reuse, R23, !P3 ;  /* 0x0000001700177207 */ /* 0x040fe40005800000 */
[C---:B------:R-:W-:Y:S02]  /*5a90*/  SEL R22, R0.reuse, R22, !P3 ;  /* 0x0000001600167207 */ /* 0x040fe40005800000 */
[C---:B------:R-:W-:Y:S02]  /*5aa0*/  SEL R21, R0.reuse, R21, !P3 ;  /* 0x0000001500157207 */ /* 0x040fe40005800000 */
[C---:B------:R-:W-:Y:S02]  /*5ab0*/  SEL R20, R0.reuse, R20, !P3 ;  /* 0x0000001400147207 */ /* 0x040fe40005800000 */
        /* <DEDUP_REMOVED lines=19> */
[----:B--2---:R-:W-:-:S05]  /*5bf0*/  SEL R25, R0, R25, !P3 ;  /* 0x0000001900197207 */ /* 0x004fca0005800000 */
[----:B------:R0:W-:Y:S04]  /*5c00*/  STL [R1+0x158], R25 ;  /* 0x0001581901007387 */ /* 0x0001e80000100800 */
[----:B0-----:R-:W2:Y:S04]  /*5c10*/  LDL.LU R25, [R1+0x594] ;  /* 0x0005940001197983 */ /* 0x001ea80000300800 */
[----:B------:R0:W-:Y:S04]  /*5c20*/  STL [R1+0x154], R28 ;  /* 0x0001541c01007387 */ /* 0x0001e80000100800 */
[----:B0-----:R-:W3:Y:S04]  /*5c30*/  LDL.LU R28, [R1+0x590] ;  /* 0x00059000011c7983 */ /* 0x001ee80000300800 */
[----:B------:R0:W-:Y:S04]  /*5c40*/  STL [R1+0x150], R27 ;  /* 0x0001501b01007387 */ /* 0x0001e80000100800 */
[----:B0-----:R-:W4:Y:S04]  /*5c50*/  LDL.LU R27, [R1+0x58c] ;  /* 0x00058c00011b7983 */ /* 0x001f280000300800 */
[----:B------:R0:W-:Y:S04]  /*5c60*/  STL [R1+0x14c], R26 ;  /* 0x00014c1a01007387 */ /* 0x0001e80000100800 */
[----:B0-----:R-:W2:Y:S04]  /*5c70*/  LDL.LU R26, [R1+0x588] ;  /* 0x00058800011a7983 */ /* 0x001ea80000300800 */
        /* <DEDUP_REMOVED lines=47> */
[----:B0-----:R-:W2:Y:S02]  /*5f70*/  LDL.LU R29, [R1+0x528] ;  /* 0x00052800011d7983 */ /* 0x001ea40000300800 */
[----:B--2---:R-:W-:-:S05]  /*5f80*/  SEL R29, R0, R29, !P3 ;  /* 0x0000001d001d7207 */ /* 0x004fca0005800000 */
[----:B------:R0:W-:Y:S02]  /*5f90*/  STL [R1+0xc], R29 ;  /* 0x00000c1d01007387 */ /* 0x0001e40000100800 */
[C---:B0-----:R-:W-:Y:S02]  /*5fa0*/  SEL R29, R0.reuse, R2, !P3 ;  /* 0x00000002001d7207 */ /* 0x041fe40005800000 */
[----:B------:R-:W2:Y:S01]  /*5fb0*/  LDL R2, [R1+0x318] ;  /* 0x0003180001027983 */ /* 0x000ea20000100800 */
[----:B------:R-:W-:Y:S02]  /*5fc0*/  SEL R0, R0, R3, !P3 ;  /* 0x0000000300007207 */ /* 0x000fe40005800000 */
[----:B------:R-:W-:Y:S01]  /*5fd0*/  LOP3.LUT R3, RZ, c[0x0][0x17c], RZ, 0x33, !PT ;  /* 0x00005f00ff037a12 */ /* 0x000fe200078e33ff */
[----:B------:R0:W-:Y:S03]  /*5fe0*/  STL [R1+0x8], R29 ;  /* 0x0000081d01007387 */ /* 0x0001e60000100800 */
[----:B------:R-:W-:-:S02]  /*5ff0*/  SEL R5, R3, R5, !P3 ;  /* 0x0000000503057207 */ /* 0x000fc40005800000 */
[C---:B------:R-:W-:Y:S01]  /*6000*/  SEL R6, R3.reuse, R6, !P3 ;  /* 0x0000000603067207 */ /* 0x040fe20005800000 */
[----:B------:R1:W-:Y:S01]  /*6010*/  STL [R1+0x4b4], R0 ;  /* 0x0004b40001007387 */ /* 0x0003e20000100800 */
[C---:B------:R-:W-:Y:S02]  /*6020*/  SEL R7, R3.reuse, R7, !P3 ;  /* 0x0000000703077207 */ /* 0x040fe40005800000 */
[C---:B0-----:R-:W-:Y:S02]  /*6030*/  SEL R29, R3.reuse, R4, !P3 ;  /* 0x00000004031d7207 */ /* 0x041fe40005800000 */
[C---:B------:R-:W-:Y:S02]  /*6040*/  SEL R8, R3.reuse, R8, !P3 ;  /* 0x0000000803087207 */ /* 0x040fe40005800000 */
[C---:B------:R-:W-:Y:S01]  /*6050*/  SEL R9, R3.reuse, R9, !P3 ;  /* 0x0000000903097207 */ /* 0x040fe20005800000 */
[----:B------:R-:W-:Y:S01]  /*6060*/  STL [R1+0x4b8], R29 ;  /* 0x0004b81d01007387 */ /* 0x000fe20000100800 */
[----:B------:R-:W-:-:S02]  /*6070*/  SEL R10, R3, R10, !P3 ;  /* 0x0000000a030a7207 */ /* 0x000fc40005800000 */
[C---:B------:R-:W-:Y:S01]  /*6080*/  SEL R11, R3.reuse, R11, !P3 ;  /* 0x0000000b030b7207 */ /* 0x040fe20005800000 */
[----:B------:R-:W-:Y:S01]  /*6090*/  STL [R1+0x4bc], R5 ;  /* 0x0004bc0501007387 */ /* 0x000fe20000100800 */
[----:B------:R-:W-:-:S03]  /*60a0*/  SEL R12, R3, R12, !P3 ;  /* 0x0000000c030c7207 */ /* 0x000fc60005800000 */
        /* <DEDUP_REMOVED lines=8> */
[----:B------:R0:W-:Y:S01]  /*6130*/  STL [R1+0x4d0], R10 ;  /* 0x0004d00a01007387 */ /* 0x0001e20000100800 */
        /* <DEDUP_REMOVED lines=18> */
[----:B----4-:R-:W-:-:S03]  /*6260*/  SEL R27, R3, R27, !P3 ;  /* 0x0000001b031b7207 */ /* 0x010fc60005800000 */
[----:B-1----:R-:W1:Y:S01]  /*6270*/  S2R R0, SR_TID.X ;  /* 0x0000000000007919 */ /* 0x002e620000002100 */
[----:B---3--:R-:W-:-:S03]  /*6280*/  SEL R28, R3, R28, !P3 ;  /* 0x0000001c031c7207 */ /* 0x008fc60005800000 */
[----:B------:R-:W-:Y:S01]  /*6290*/  STL [R1+0x4f8], R20 ;  /* 0x0004f81401007387 */ /* 0x000fe20000100800 */
[----:B------:R-:W-:-:S03]  /*62a0*/  SEL R25, R3, R25, !P3 ;  /* 0x0000001903197207 */ /* 0x000fc60005800000 */
[----:B------:R-:W-:Y:S04]  /*62b0*/  STL [R1+0x4fc], R21 ;  /* 0x0004fc1501007387 */ /* 0x000fe80000100800 */
[----:B------:R-:W-:Y:S04]  /*62c0*/  STL [R1+0x500], R22 ;  /* 0x0005001601007387 */ /* 0x000fe80000100800 */
[----:B------:R-:W-:Y:S04]  /*62d0*/  STL [R1+0x504], R23 ;  /* 0x0005041701007387 */ /* 0x000fe80000100800 */
[----:B------:R-:W-:Y:S04]  /*62e0*/  STL [R1+0x508], R24 ;  /* 0x0005081801007387 */ /* 0x000fe80000100800 */
[----:B------:R-:W-:Y:S04]  /*62f0*/  STL [R1+0x50c], R26 ;  /* 0x00050c1a01007387 */ /* 0x000fe80000100800 */
[----:B------:R-:W-:Y:S04]  /*6300*/  STL [R1+0x510], R27 ;  /* 0x0005101b01007387 */ /* 0x000fe80000100800 */
[----:B------:R-:W-:Y:S04]  /*6310*/  STL [R1+0x514], R28 ;  /* 0x0005141c01007387 */ /* 0x000fe80000100800 */
[----:B------:R-:W-:Y:S04]  /*6320*/  STL [R1+0x518], R25 ;  /* 0x0005181901007387 */ /* 0x000fe80000100800 */
[----:B------:R-:W-:Y:S04]  /*6330*/  STL [R1+0xf0], RZ ;  /* 0x0000f0ff01007387 */ /* 0x000fe80000100800 */
        /* <DEDUP_REMOVED lines=9> */
[----:B------:R-:W-:Y:S01]  /*63d0*/  STL [R1+0xd8], RZ ;  /* 0x0000d8ff01007387 */ /* 0x000fe20000100800 */
[----:B-1----:R-:W-:-:S03]  /*63e0*/  LOP3.LUT R3, R0, 0x3f, RZ, 0xc0, !PT ;  /* 0x0000003f00037812 */ /* 0x002fc600078ec0ff */
        /* <DEDUP_REMOVED lines=21> */
[----:B0-----:R-:W3:Y:S04]  /*6540*/  LDL.LU R10, [R1+0x114] ;  /* 0x00011400010a7983 */ /* 0x001ee80000300800 */
[----:B------:R-:W-:Y:S04]  /*6550*/  STL [R1+0xc0], RZ ;  /* 0x0000c0ff01007387 */ /* 0x000fe80000100800 */
[----:B------:R-:W-:Y:S04]  /*6560*/  STL [R1+0xc4], RZ ;  /* 0x0000c4ff01007387 */ /* 0x000fe80000100800 */
[----:B------:R-:W-:Y:S04]  /*6570*/  STL [R1+0xc8], RZ ;  /* 0x0000c8ff01007387 */ /* 0x000fe80000100800 */
[----:B------:R-:W-:Y:S04]  /*6580*/  STL [R1+0xcc], RZ ;  /* 0x0000ccff01007387 */ /* 0x000fe80000100800 */
[----:B------:R-:W4:Y:S04]  /*6590*/  LDL.LU R9, [R1+0x170] ;  /* 0x0001700001097983 */ /* 0x000f280000300800 */
[----:B------:R-:W4:Y:S04]  /*65a0*/  LDL.LU R8, [R1+0x130] ;  /* 0x0001300001087983 */ /* 0x000f280000300800 */
[----:B------:R-:W4:Y:S01]  /*65b0*/  LDL.LU R7, [R1+0x144] ;  /* 0x0001440001077983 */ /* 0x000f220000300800 */
[----:B--2---:R-:W-:-:S02]  /*65c0*/  ISETP.GE.AND P1, PT, R2, RZ, PT ;  /* 0x000000ff0200720c */ /* 0x004fc40003f26270 */
[--C-:B------:R-:W-:Y:S02]  /*65d0*/  SHF.R.U32.HI R2, RZ, 0x6, R0.reuse ;  /* 0x00000006ff027819 */ /* 0x100fe40000011600 */
[----:B------:R-:W-:-:S04]  /*65e0*/  SHF.R.U32.HI R0, RZ, 0x6, R0 ;  /* 0x00000006ff007819 */ /* 0x000fc80000011600 */
[----:B------:R-:W-:Y:S02]  /*65f0*/  SGXT.U32 R0, R0, 0x3 ;  /* 0x000000030000781a */ /* 0x000fe40000000000 */
[----:B------:R-:W-:Y:S02]  /*6600*/  SGXT.U32 R2, R2, 0x3 ;  /* 0x000000030202781a */ /* 0x000fe40000000000 */
[C---:B------:R-:W-:Y:S02]  /*6610*/  LOP3.LUT R29, R0.reuse, 0x38, RZ, 0xfc, !PT ;  /* 0x00000038001d7812 */ /* 0x040fe400078efcff */
[C---:B------:R-:W-:Y:S02]  /*6620*/  LOP3.LUT R4, R0.reuse, 0x30, RZ, 0xfc, !PT ;  /* 0x0000003000047812 */ /* 0x040fe400078efcff */
[----:B------:R-:W-:Y:S01]  /*6630*/  LOP3.LUT R0, R0, 0x28, RZ, 0xfc, !PT ;  /* 0x0000002800007812 */ /* 0x000fe200078efcff */
[----:B------:R-:W-:Y:S01]  /*6640*/  IMAD R5, R29, c[0x0][0x188], RZ ;  /* 0x000062001d057a24 */ /* 0x000fe200078e02ff */
[----:B------:R-:W-:Y:S01]  /*6650*/  LOP3.LUT R29, R2, 0x20, RZ, 0xfc, !PT ;  /* 0x00000020021d7812 */ /* 0x000fe200078efcff */
[----:B------:R-:W-:Y:S01]  /*6660*/  IMAD R4, R4, c[0x0][0x188], RZ ;  /* 0x0000620004047a24 */ /* 0x000fe200078e02ff */
[----:B------:R-:W-:Y:S01]  /*6670*/  LOP3.LUT R4, R2, 0x18, RZ, 0xfc, !PT ;  /* 0x0000001802047812 */ /* 0x000fe200078efcff */
[----:B------:R-:W-:Y:S01]  /*6680*/  IMAD R0, R0, c[0x0][0x188], RZ ;  /* 0x0000620000007a24 */ /* 0x000fe200078e02ff */
[C---:B------:R-:W-:Y:S01]  /*6690*/  LOP3.LUT R0, R2.reuse, 0x10, RZ, 0xfc, !PT ;  /* 0x0000001002007812 */ /* 0x040fe200078efcff */
[C---:B------:R-:W-:Y:S01]  /*66a0*/  IMAD R6, R2.reuse, c[0x0][0x188], RZ ;  /* 0x0000620002067a24 */ /* 0x040fe200078e02ff */
[----:B------:R-:W-:Y:S01]  /*66b0*/  LOP3.LUT R2, R2, 0x8, RZ, 0xfc, !PT ;  /* 0x0000000802027812 */ /* 0x000fe200078efcff */
[----:B------:R-:W-:-:S02]  /*66c0*/  IMAD R6, R29, c[0x0][0x188], RZ ;  /* 0x000062001d067a24 */ /* 0x000fc400078e02ff */
[----:B------:R-:W-:Y:S02]  /*66d0*/  IMAD R5, R4, c[0x0][0x188], RZ ;  /* 0x0000620004057a24 */ /* 0x000fe400078e02ff */
[----:B------:R-:W-:Y:S02]  /*66e0*/  IMAD R4, R0, c[0x0][0x188], RZ ;  /* 0x0000620000047a24 */ /* 0x000fe400078e02ff */
[----:B------:R-:W-:Y:S01]  /*66f0*/  IMAD R0, R2, c[0x0][0x188], RZ ;  /* 0x0000620002007a24 */ /* 0x000fe200078e02ff */
[----:B------:R-:W2:Y:S04]  /*6700*/  LDL.LU R6, [R1+0x15c] ;  /* 0x00015c0001067983 */ /* 0x000ea80000300800 */
[----:B------:R-:W2:Y:S04]  /*6710*/  LDL.LU R5, [R1+0x16c] ;  /* 0x00016c0001057983 */ /* 0x000ea80000300800 */
[----:B------:R-:W2:Y:S04]  /*6720*/  LDL.LU R29, [R1+0x168] ;  /* 0x00016800011d7983 */ /* 0x000ea80000300800 */
[----:B------:R-:W2:Y:S04]  /*6730*/  LDL.LU R0, [R1+0x164] ;  /* 0x0001640001007983 */ /* 0x000ea80000300800 */
        /* <DEDUP_REMOVED lines=11> */
[----:B------:R-:W2:Y:S01]  /*67f0*/  LDL.LU R4, [R1+0x104] ;  /* 0x0001040001047983 */ /* 0x000ea20000300800 */
[----:B------:R-:W-:Y:S01]  /*6800*/  ISETP.NE.AND P0, PT, RZ, c[0x0][0x178], PT ;  /* 0x00005e00ff007a0c */ /* 0x000fe20003f05270 */
[----:B------:R-:W-:-:S05]  /*6810*/  IMAD R3, R3, c[0x0][0x18c], RZ ;  /* 0x0000630003037a24 */ /* 0x000fca00078e02ff */
[----:B------:R-:W-:-:S04]  /*6820*/  SHF.R.S32.HI R2, RZ, 0x1f, R3 ;  /* 0x0000001fff027819 */ /* 0x000fc80000011403 */
[C---:B------:R-:W-:Y:S01]  /*6830*/  SHF.L.U64.HI R2, R3.reuse, 0x1, R2 ;  /* 0x0000000103027819 */ /* 0x040fe20000010202 */
[----:B------:R-:W-:Y:S01]  /*6840*/  IMAD.SHL.U32 R3, R3, 0x2, RZ ;  /* 0x0000000203037824 */ /* 0x000fe200078e00ff */
[----:B------:R-:W-:Y:S04]  /*6850*/  STL [R1+0x5c], RZ ;  /* 0x00005cff01007387 */ /* 0x000fe80000100800 */
[----:B------:R3:W-:Y:S04]  /*6860*/  STL [R1+0x450], R2 ;  /* 0x0004500201007387 */ /* 0x0007e80000100800 */
[----:B------:R4:W-:Y:S01]  /*6870*/  STL [R1+0x454], R3 ;  /* 0x0004540301007387 */ /* 0x0009e20000100800 */
[----:B---3--:R-:W-:Y:S01]  /*6880*/  SHF.R.S32.HI R2, RZ, 0x6, R10 ;  /* 0x00000006ff027819 */ /* 0x008fe2000001140a */
[----:B----4-:R-:W-:-:S02]  /*6890*/  IMAD R3, R8, c[0x0][0x190], RZ ;  /* 0x0000640008037a24 */ /* 0x010fc400078e02ff */
[----:B--2---:R-:W-:Y:S01]  /*68a0*/  @!P1 IMAD.MOV R4, RZ, RZ, -R4 ;  /* 0x000000ffff049224 */ /* 0x004fe200078e0a04 */
[----:B------:R-:W-:-:S05]  /*68b0*/  @!P0 LOP3.LUT R4, RZ, c[0x0][0x178], RZ, 0x33, !PT ;  /* 0x00005e00ff048a12 */ /* 0x000fca00078e33ff */
[----:B------:R0:W-:Y:S04]  /*68c0*/  STL [R1+0x51c], R4 ;  /* 0x00051c0401007387 */ /* 0x0001e80000100800 */
[----:B------:R1:W-:Y:S01]  /*68d0*/  STL [R1+0x114], R2 ;  /* 0x0001140201007387 */ /* 0x0003e20000100800 */
[----:B0-----:R-:W-:Y:S02]  /*68e0*/  IMAD R4, R9, c[0x0][0x190], RZ ;  /* 0x0000640009047a24 */ /* 0x001fe400078e02ff */
[----:B-1----:R-:W-:-:S03]  /*68f0*/  IMAD R2, R7, c[0x0][0x190], RZ ;  /* 0x0000640007027a24 */ /* 0x002fc600078e02ff */
[----:B------:R0:W-:Y:S04]  /*6900*/  STL [R1], R4 ;  /* 0x0000000401007387 */ /* 0x0001e80000100800 */
[----:B------:R1:W-:Y:S01]  /*6910*/  STL [R1+0x130], R3 ;  /* 0x0001300301007387 */ /* 0x0003e20000100800 */
[----:B0-----:R-:W-:-:S03]  /*6920*/  IMAD R4, R6, c[0x0][0x190], RZ ;  /* 0x0000640006047a24 */ /* 0x001fc600078e02ff */
[----:B------:R-:W-:Y:S01]  /*6930*/  STL [R1+0x144], R2 ;  /* 0x0001440201007387 */ /* 0x000fe20000100800 */
[----:B-1----:R-:W-:-:S03]  /*6940*/  IMAD R3, R5, c[0x0][0x190], RZ ;  /* 0x0000640005037a24 */ /* 0x002fc600078e02ff */
[----:B------:R0:W-:Y:S04]  /*6950*/  STL [R1+0x15c], R4 ;  /* 0x00015c0401007387 */ /* 0x0001e80000100800 */
[----:B------:R-:W-:Y:S04]  /*6960*/  STL [R1+0x16c], R3 ;  /* 0x00016c0301007387 */ /* 0x000fe80000100800 */
[----:B0-----:R-:W2:Y:S01]  /*6970*/  LDL.LU R4, [R1+0x154] ;  /* 0x0001540001047983 */ /* 0x001ea20000300800 */
[----:B------:R-:W-:Y:S02]  /*6980*/  IMAD R2, R29, c[0x0][0x190], RZ ;  /* 0x000064001d027a24 */ /* 0x000fe400078e02ff */
[----:B------:R-:W-:-:S03]  /*6990*/  IMAD R0, R0, c[0x0][0x190], RZ ;  /* 0x0000640000007a24 */ /* 0x000fc600078e02ff */
[----:B------:R-:W-:Y:S04]  /*69a0*/  STL [R1+0x168], R2 ;  /* 0x0001680201007387 */ /* 0x000fe80000100800 */
[----:B--2---:R0:W-:Y:S04]  /*69b0*/  STL [R1+0x520], R4 ;  /* 0x0005200401007387 */ /* 0x0041e80000100800 */
[----:B------:R-:W-:Y:S04]  /*69c0*/  STL [R1+0x164], R0 ;  /* 0x0001640001007387 */ /* 0x000fe80000100800 */
        /* <DEDUP_REMOVED lines=31> */
[----:B--2---:R-:W-:-:S05]  /*6bc0*/  IMAD R4, R4, c[0x0][0x190], RZ ;  /* 0x0000640004047a24 */ /* 0x004fca00078e02ff */
[----:B------:R0:W-:Y:S04]  /*6bd0*/  STL [R1+0x160], R4 ;  /* 0x0001600401007387 */ /* 0x0001e80000100800 */
[----:B0-----:R-:W2:Y:S02]  /*6be0*/  LDL.LU R4, [R1+0x524] ;  /* 0x0005240001047983 */ /* 0x001ea40000300800 */
[----:B--2---:R-:W-:-:S05]  /*6bf0*/  IMAD R4, R4, c[0x0][0x190], RZ ;  /* 0x0000640004047a24 */ /* 0x004fca00078e02ff */
[----:B------:R0:W-:Y:S04]  /*6c00*/  STL [R1+0x158], R4 ;  /* 0x0001580401007387 */ /* 0x0001e80000100800 */
[----:B0-----:R-:W2:Y:S01]  /*6c10*/  LDL.LU R4, [R1+0x520] ;  /* 0x0005200001047983 */ /* 0x001ea20000300800 */
[----:B---3--:R-:W-:Y:S02]  /*6c20*/  IMAD R25, R25, c[0x0][0x190], RZ ;  /* 0x0000640019197a24 */ /* 0x008fe400078e02ff */
[----:B----4-:R-:W-:Y:S02]  /*6c30*/  IMAD R28, R28, c[0x0][0x190], RZ ;  /* 0x000064001c1c7a24 */ /* 0x010fe400078e02ff */
[----:B------:R-:W-:Y:S02]  /*6c40*/  IMAD R27, R27, c[0x0][0x190], RZ ;  /* 0x000064001b1b7a24 */ /* 0x000fe400078e02ff */
[----:B------:R-:W-:-:S02]  /*6c50*/  IMAD R26, R26, c[0x0][0x190], RZ ;  /* 0x000064001a1a7a24 */ /* 0x000fc400078e02ff */
[----:B------:R-:W-:Y:S02]  /*6c60*/  IMAD R24, R24, c[0x0][0x190], RZ ;  /* 0x0000640018187a24 */ /* 0x000fe400078e02ff */
[----:B------:R-:W-:Y:S02]  /*6c70*/  IMAD R23, R23, c[0x0][0x190], RZ ;  /* 0x0000640017177a24 */ /* 0x000fe400078e02ff */
[----:B------:R-:W-:Y:S02]  /*6c80*/  IMAD R22, R22, c[0x0][0x190], RZ ;  /* 0x0000640016167a24 */ /* 0x000fe400078e02ff */
[----:B------:R-:W-:Y:S02]  /*6c90*/  IMAD R21, R21, c[0x0][0x190], RZ ;  /* 0x0000640015157a24 */ /* 0x000fe400078e02ff */
        /* <DEDUP_REMOVED lines=18> */
[----:B--2---:R-:W-:-:S05]  /*6dc0*/  IMAD R4, R4, c[0x0][0x190], RZ ;  /* 0x0000640004047a24 */ /* 0x004fca00078e02ff */
        /* <DEDUP_REMOVED lines=29> */
[----:B0-----:R-:W3:Y:S04]  /*6fa0*/  LDL.LU R15, [R1+0x4e4] ;  /* 0x0004e400010f7983 */ /* 0x001ee80000300800 */
        /* <DEDUP_REMOVED lines=24> */
[----:B------:R-:W-:-:S05]  /*7130*/  IMAD R3, R3, c[0x0][0x190], RZ ;  /* 0x0000640003037a24 */ /* 0x000fca00078e02ff */
[----:B------:R0:W-:Y:S02]  /*7140*/  STL [R1+0xc], R3 ;  /* 0x00000c0301007387 */ /* 0x0001e40000100800 */
[----:B0-----:R-:W-:-:S05]  /*7150*/  IMAD R3, R2, c[0x0][0x190], RZ ;  /* 0x0000640002037a24 */ /* 0x001fca00078e02ff */
[----:B------:R0:W-:Y:S04]  /*7160*/  STL [R1+0x474], R3 ;  /* 0x0004740301007387 */ /* 0x0001e80000100800 */
[----:B0-----:R-:W4:Y:S01]  /*7170*/  LDL.LU R3, [R1+0x150] ;  /* 0x0001500001037983 */ /* 0x001f220000300800 */
[----:B--2---:R-:W-:Y:S02]  /*7180*/  IMAD R16, R16, c[0x0][0x190], RZ ;  /* 0x0000640010107a24 */ /* 0x004fe400078e02ff */
[----:B---3--:R-:W-:Y:S02]  /*7190*/  IMAD R15, R15, c[0x0][0x190], RZ ;  /* 0x000064000f0f7a24 */ /* 0x008fe400078e02ff */
[----:B----4-:R-:W-:Y:S02]  /*71a0*/  IMAD R14, R14, c[0x0][0x190], RZ ;  /* 0x000064000e0e7a24 */ /* 0x010fe400078e02ff */
        /* <DEDUP_REMOVED lines=10> */
[----:B------:R-:W-:-:S03]  /*7250*/  IMAD R0, R5, c[0x0][0x190], RZ ;  /* 0x0000640005007a24 */ /* 0x000fc600078e02ff */
        /* <DEDUP_REMOVED lines=12> */
[----:B------:R-:W-:Y:S04]  /*7320*/  STL [R1+0x458], R9 ;  /* 0x0004580901007387 */ /* 0x000fe80000100800 */
        /* <DEDUP_REMOVED lines=13> */
[----:B0-----:R-:W3:Y:S01]  /*7400*/  LDL.LU R16, [R1] ;  /* 0x0000000001107983 */ /* 0x001ee20000300800 */
[----:B------:R-:W-:-:S02]  /*7410*/  IMAD R17, R17, c[0x0][0x190], RZ ;  /* 0x0000640011117a24 */ /* 0x000fc400078e02ff */
[----:B------:R-:W-:Y:S02]  /*7420*/  IMAD R18, R18, c[0x0][0x190], RZ ;  /* 0x0000640012127a24 */ /* 0x000fe400078e02ff */
[----:B------:R-:W-:Y:S02]  /*7430*/  IMAD R19, R19, c[0x0][0x190], RZ ;  /* 0x0000640013137a24 */ /* 0x000fe400078e02ff */
[----:B------:R-:W-:Y:S01]  /*7440*/  IMAD R20, R20, c[0x0][0x190], RZ ;  /* 0x0000640014147a24 */ /* 0x000fe200078e02ff */
[----:B------:R-:W-:Y:S01]  /*7450*/  STL [R1+0x494], R17 ;  /* 0x0004941101007387 */ /* 0x000fe20000100800 */
[----:B------:R-:W-:Y:S02]  /*7460*/  IMAD R21, R21, c[0x0][0x190], RZ ;  /* 0x0000640015157a24 */ /* 0x000fe400078e02ff */
[----:B------:R-:W-:Y:S01]  /*7470*/  IMAD R22, R22, c[0x0][0x190], RZ ;  /* 0x0000640016167a24 */ /* 0x000fe200078e02ff */
[----:B------:R-:W-:Y:S01]  /*7480*/  STL [R1+0x498], R18 ;  /* 0x0004981201007387 */ /* 0x000fe20000100800 */
[----:B------:R-:W-:-:S02]  /*7490*/  IMAD R23, R23, c[0x0][0x190], RZ ;  /* 0x0000640017177a24 */ /* 0x000fc400078e02ff */
[----:B------:R-:W-:Y:S01]  /*74a0*/  IMAD R24, R24, c[0x0][0x190], RZ ;  /* 0x0000640018187a24 */ /* 0x000fe200078e02ff */
[----:B------:R2:W-:Y:S04]  /*74b0*/  STL [R1+0x49c], R19 ;  /* 0x00049c1301007387 */ /* 0x0005e80000100800 */
[----:B------:R-:W-:Y:S04]  /*74c0*/  STL [R1+0x4a0], R20 ;  /* 0x0004a01401007387 */ /* 0x000fe80000100800 */
[----:B------:R-:W-:Y:S04]  /*74d0*/  STL [R1+0x4a4], R21 ;  /* 0x0004a41501007387 */ /* 0x000fe80000100800 */
[----:B------:R-:W-:Y:S04]  /*74e0*/  STL [R1+0x4a8], R22 ;  /* 0x0004a81601007387 */ /* 0x000fe80000100800 */
[----:B------:R0:W-:Y:S04]  /*74f0*/  STL [R1+0x4ac], R23 ;  /* 0x0004ac1701007387 */ /* 0x0001e80000100800 */
[----:B------:R-:W-:Y:S04]  /*7500*/  STL [R1+0x4b0], R24 ;  /* 0x0004b01801007387 */ /* 0x000fe80000100800 */
[----:B------:R-:W4:Y:S01]  /*7510*/  LDL.LU R9, [R1+0x13c] ;  /* 0x00013c0001097983 */ /* 0x000f220000300800 */
[----:B------:R-:W-:-:S05]  /*7520*/  IMAD R5, R4, c[0x0][0x184], RZ ;  /* 0x0000610004057a24 */ /* 0x000fca00078e02ff */
[----:B------:R-:W-:-:S04]  /*7530*/  LEA R4, P6, R5, c[0x0][0x160], 0x1 ;  /* 0x0000580005047a11 */ /* 0x000fc800078c08ff */
[----:B------:R-:W-:Y:S02]  /*7540*/  LEA.HI.X.SX32 R5, R5, c[0x0][0x164], 0x1, P6 ;  /* 0x0000590005057a11 */ /* 0x000fe400030f0eff */
[----:B--2---:R-:W-:Y:S02]  /*7550*/  LEA R19, P1, R15, c[0x0][0x168], 0x1 ;  /* 0x00005a000f137a11 */ /* 0x004fe400078208ff */
[----:B---3--:R-:W-:-:S05]  /*7560*/  LEA R17, P0, R16, c[0x0][0x168], 0x1 ;  /* 0x00005a0010117a11 */ /* 0x008fca00078008ff */
[----:B------:R1:W-:Y:S04]  /*7570*/  STL [R1+0x294], R17 ;  /* 0x0002941101007387 */ /* 0x0003e80000100800 */
[----:B------:R-:W-:Y:S04]  /*7580*/  STL [R1+0x198], R19 ;  /* 0x0001981301007387 */ /* 0x000fe80000100800 */
[----:B0-----:R-:W2:Y:S01]  /*7590*/  LDL.LU R23, [R1+0x138] ;  /* 0x0001380001177983 */ /* 0x001ea20000300800 */
[----:B------:R-:W-:Y:S02]  /*75a0*/  LEA R18, P2, R14, c[0x0][0x168], 0x1 ;  /* 0x00005a000e127a11 */ /* 0x000fe400078408ff */
[----:B-1----:R-:W-:-:S03]  /*75b0*/  LEA R17, P3, R13, c[0x0][0x168], 0x1 ;  /* 0x00005a000d117a11 */ /* 0x002fc600078608ff */
[----:B------:R0:W-:Y:S04]  /*75c0*/  STL [R1+0x298], R18 ;  /* 0x0002981201007387 */ /* 0x0001e80000100800 */
[----:B------:R1:W-:Y:S04]  /*75d0*/  STL [R1+0x1a0], R17 ;  /* 0x0001a01101007387 */ /* 0x0003e80000100800 */
[----:B------:R-:W3:Y:S01]  /*75e0*/  LDL.LU R22, [R1+0x170] ;  /* 0x0001700001167983 */ /* 0x000ee20000300800 */
[----:B0-----:R-:W-:Y:S02]  /*75f0*/  LEA R18, P4, R12, c[0x0][0x168], 0x1 ;  /* 0x00005a000c127a11 */ /* 0x001fe400078808ff */
[----:B-1----:R-:W-:-:S03]  /*7600*/  LEA R17, P5, R11, c[0x0][0x168], 0x1 ;  /* 0x00005a000b117a11 */ /* 0x002fc600078a08ff */
[----:B------:R0:W-:Y:S04]  /*7610*/  STL [R1+0x29c], R18 ;  /* 0x00029c1201007387 */ /* 0x0001e80000100800 */
[----:B------:R1:W-:Y:S01]  /*7620*/  STL [R1+0x1a8], R17 ;  /* 0x0001a81101007387 */ /* 0x0003e20000100800 */
[----:B0-----:R-:W-:-:S05]  /*7630*/  LEA R18, P6, R10, c[0x0][0x168], 0x1 ;  /* 0x00005a000a127a11 */ /* 0x001fca00078c08ff */
[----:B------:R-:W-:Y:S04]  /*7640*/  STL [R1+0x2a0], R18 ;  /* 0x0002a01201007387 */ /* 0x000fe80000100800 */
[----:B------:R-:W3:Y:S01]  /*7650*/  LDL.LU R21, [R1+0x174] ;  /* 0x0001740001157983 */ /* 0x000ee20000300800 */
[----:B------:R-:W-:Y:S02]  /*7660*/  LEA.HI.X.SX32 R16, R16, c[0x0][0x16c], 0x1, P0 ;  /* 0x00005b0010107a11 */ /* 0x000fe400000f0eff */
[----:B-1----:R-:W-:-:S03]  /*7670*/  LEA R17, P0, R8, c[0x0][0x168], 0x1 ;  /* 0x00005a0008117a11 */ /* 0x002fc600078008ff */
[----:B------:R0:W-:Y:S04]  /*7680*/  STL [R1+0x194], R16 ;  /* 0x0001941001007387 */ /* 0x0001e80000100800 */
[----:B------:R-:W-:Y:S01]  /*7690*/  STL [R1+0x1b0], R17 ;  /* 0x0001b01101007387 */ /* 0x000fe20000100800 */
[----:B0-----:R-:W-:-:S05]  /*76a0*/  LEA.HI.X.SX32 R16, R15, c[0x0][0x16c], 0x1, P1 ;  /* 0x00005b000f107a11 */ /* 0x001fca00008f0eff */
[----:B------:R-:W-:Y:S04]  /*76b0*/  STL [R1+0x118], R16 ;  /* 0x0001181001007387 */ /* 0x000fe80000100800 */
[----:B------:R-:W3:Y:S01]  /*76c0*/  LDL.LU R20, [R1+0x178] ;  /* 0x0001780001147983 */ /* 0x000ee20000300800 */
[----:B------:R-:W-:Y:S02]  /*76d0*/  LEA R15, P1, R6, c[0x0][0x168], 0x1 ;  /* 0x00005a00060f7a11 */ /* 0x000fe400078208ff */
[----:B------:R-:W-:-:S03]  /*76e0*/  LEA.HI.X.SX32 R14, R14, c[0x0][0x16c], 0x1, P2 ;  /* 0x00005b000e0e7a11 */ /* 0x000fc600010f0eff */
[----:B------:R0:W-:Y:S04]  /*76f0*/  STL [R1+0x2a4], R15 ;  /* 0x0002a40f01007387 */ /* 0x0001e80000100800 */
[----:B------:R1:W-:Y:S01]  /*7700*/  STL [R1+0x19c], R14 ;  /* 0x00019c0e01007387 */ /* 0x0003e20000100800 */
[----:B0-----:R-:W-:-:S05]  /*7710*/  LEA R15, P2, R29, c[0x0][0x168], 0x1 ;  /* 0x00005a001d0f7a11 */ /* 0x001fca00078408ff */
[----:B------:R-:W-:Y:S01]  /*7720*/  STL [R1+0x1b8], R15 ;  /* 0x0001b80f01007387 */ /* 0x000fe20000100800 */
[----:B------:R-:W-:-:S03]  /*7730*/  LEA.HI.X.SX32 R13, R13, c[0x0][0x16c], 0x1, P3 ;  /* 0x00005b000d0d7a11 */ /* 0x000fc600018f0eff */
[----:B------:R-:W3:Y:S01]  /*7740*/  LDL.LU R19, [R1+0x17c] ;  /* 0x00017c0001137983 */ /* 0x000ee20000300800 */
        /* <DEDUP_REMOVED lines=10> */
[----:B----4-:R-:W-:-:S05]  /*77f0*/  LEA R12, P5, R0, c[0x0][0x168], 0x1 ;  /* 0x00005a00000c7a11 */ /* 0x010fca00078a08ff */
[----:B------:R-:W-:Y:S01]  /*7800*/  STL [R1+0x2ac], R12 ;  /* 0x0002ac0c01007387 */ /* 0x000fe20000100800 */
[----:B0-----:R-:W-:-:S03]  /*7810*/  LEA.HI.X.SX32 R11, R10, c[0x0][0x16c], 0x1, P6 ;  /* 0x00005b000a0b7a11 */ /* 0x001fc600030f0eff */
[----:B------:R-:W4:Y:S01]  /*7820*/  LDL.LU R17, [R1+0x184] ;  /* 0x0001840001117983 */ /* 0x000f220000300800 */
[----:B------:R-:W-:-:S03]  /*7830*/  LEA R10, P6, R7, c[0x0][0x168], 0x1 ;  /* 0x00005a00070a7a11 */ /* 0x000fc600078c08ff */
[----:B------:R-:W-:Y:S01]  /*7840*/  STL [R1+0x1ac], R11 ;  /* 0x0001ac0b01007387 */ /* 0x000fe20000100800 */
[----:B------:R-:W-:-:S03]  /*7850*/  LEA.HI.X.SX32 R8, R8, c[0x0][0x16c], 0x1, P0 ;  /* 0x00005b0008087a11 */ /* 0x000fc600000f0eff */
[----:B------:R0:W-:Y:S04]  /*7860*/  STL [R1+0x1c8], R10 ;  /* 0x0001c80a01007387 */ /* 0x0001e80000100800 */
[----:B------:R-:W4:Y:S04]  /*7870*/  LDL.LU R16, [R1+0x188] ;  /* 0x0001880001107983 */ /* 0x000f280000300800 */
[----:B------:R1:W-:Y:S01]  /*7880*/  STL [R1+0x124], R8 ;  /* 0x0001240801007387 */ /* 0x0003e20000100800 */
[----:B0-----:R-:W-:-:S03]  /*7890*/  LEA R10, P0, R9, c[0x0][0x168], 0x1 ;  /* 0x00005a00090a7a11 */ /* 0x001fc600078008ff */
[----:B------:R-:W4:Y:S04]  /*78a0*/  LDL.LU R15, [R1+0x108] ;  /* 0x00010800010f7983 */ /* 0x000f280000300800 */
[----:B------:R-:W-:Y:S01]  /*78b0*/  STL [R1+0x2b0], R10 ;  /* 0x0002b00a01007387 */ /* 0x000fe20000100800 */
[----:B-1----:R-:W-:-:S03]  /*78c0*/  LEA.HI.X.SX32 R8, R6, c[0x0][0x16c], 0x1, P1 ;  /* 0x00005b0006087a11 */ /* 0x002fc600008f0eff */
[----:B------:R-:W4:Y:S04]  /*78d0*/  LDL.LU R14, [R1+0x4c] ;  /* 0x00004c00010e7983 */ /* 0x000f280000300800 */
[----:B------:R0:W-:Y:S04]  /*78e0*/  STL [R1+0x1b4], R8 ;  /* 0x0001b40801007387 */ /* 0x0001e80000100800 */
[----:B------:R-:W4:Y:S01]  /*78f0*/  LDL.LU R13, [R1+0x48] ;  /* 0x00004800010d7983 */ /* 0x000f220000300800 */
[----:B0-----:R-:W-:Y:S02]  /*7900*/  LEA.HI.X.SX32 R8, R29, c[0x0][0x16c], 0x1, P2 ;  /* 0x00005b001d087a11 */ /* 0x001fe400010f0eff */
[----:B------:R-:W-:-:S02]  /*7910*/  LEA.HI.X.SX32 R3, R3, c[0x0][0x16c], 0x1, P3 ;  /* 0x00005b0003037a11 */ /* 0x000fc400018f0eff */
[----:B--2---:R-:W-:-:S05]  /*7920*/  LEA R6, P1, R23, c[0x0][0x168], 0x1 ;  /* 0x00005a0017067a11 */ /* 0x004fca00078208ff */
[----:B------:R3:W-:Y:S04]  /*7930*/  STL [R1+0x1d0], R6 ;  /* 0x0001d00601007387 */ /* 0x0007e80000100800 */
[----:B------:R-:W2:Y:S04]  /*7940*/  LDL.LU R12, [R1+0x44] ;  /* 0x00004400010c7983 */ /* 0x000ea80000300800 */
[----:B------:R-:W-:Y:S01]  /*7950*/  STL [R1+0x128], R8 ;  /* 0x0001280801007387 */ /* 0x000fe20000100800 */
[----:B---3--:R-:W-:-:S03]  /*7960*/  LEA R6, P2, R22, c[0x0][0x168], 0x1 ;  /* 0x00005a0016067a11 */ /* 0x008fc600078408ff */
[----:B------:R-:W3:Y:S04]  /*7970*/  LDL.LU R11, [R1+0x40] ;  /* 0x00004000010b7983 */ /* 0x000ee80000300800 */
[----:B------:R0:W-:Y:S04]  /*7980*/  STL [R1+0x2b4], R6 ;  /* 0x0002b40601007387 */ /* 0x0001e80000100800 */
[----:B------:R-:W3:Y:S04]  /*7990*/  LDL.LU R10, [R1+0x3c] ;  /* 0x00003c00010a7983 */ /* 0x000ee80000300800 */
[----:B------:R1:W-:Y:S01]  /*79a0*/  STL [R1+0x1bc], R3 ;  /* 0x0001bc0301007387 */ /* 0x0003e20000100800 */
[----:B0-----:R-:W-:-:S03]  /*79b0*/  LEA.HI.X.SX32 R6, R2, c[0x0][0x16c], 0x1, P4 ;  /* 0x00005b0002067a11 */ /* 0x001fc600020f0eff */
[----:B-1----:R-:W3:Y:S01]  /*79c0*/  LDL.LU R3, [R1+0x38] ;  /* 0x0000380001037983 */ /* 0x002ee20000300800 */
[----:B------:R-:W-:-:S05]  /*79d0*/  LEA R8, P3, R21, c[0x0][0x168], 0x1 ;  /* 0x00005a0015087a11 */ /* 0x000fca00078608ff */
[----:B------:R0:W-:Y:S04]  /*79e0*/  STL [R1+0x1d8], R8 ;  /* 0x0001d80801007387 */ /* 0x0001e80000100800 */
[----:B------:R-:W3:Y:S04]  /*79f0*/  LDL.LU R2, [R1+0x34] ;  /* 0x0000340001027983 */ /* 0x000ee80000300800 */
[----:B------:R1:W-:Y:S04]  /*7a00*/  STL [R1+0x12c], R6 ;  /* 0x00012c0601007387 */ /* 0x0003e80000100800 */
[----:B------:R-:W3:Y:S01]  /*7a10*/  LDL.LU R29, [R1+0x30] ;  /* 0x00003000011d7983 */ /* 0x000ee20000300800 */
[----:B0-----:R-:W-:-:S02]  /*7a20*/  LEA R8, P4, R20, c[0x0][0x168], 0x1 ;  /* 0x00005a0014087a11 */ /* 0x001fc400078808ff */
[----:B-1----:R-:W-:-:S03]  /*7a30*/  LEA.HI.X.SX32 R6, R0, c[0x0][0x16c], 0x1, P5 ;  /* 0x00005b0000067a11 */ /* 0x002fc600028f0eff */
[----:B------:R0:W-:Y:S04]  /*7a40*/  STL [R1+0x2b8], R8 ;  /* 0x0002b80801007387 */ /* 0x0001e80000100800 */
[----:B------:R-:W3:Y:S04]  /*7a50*/  LDL.LU R0, [R1+0x2c] ;  /* 0x00002c0001007983 */ /* 0x000ee80000300800 */
[----:B------:R1:W-:Y:S01]  /*7a60*/  STL [R1+0x1c4], R6 ;  /* 0x0001c40601007387 */ /* 0x0003e20000100800 */
[----:B0-----:R-:W-:-:S03]  /*7a70*/  LEA.HI.X.SX32 R8, R7, c[0x0][0x16c], 0x1, P6 ;  /* 0x00005b0007087a11 */ /* 0x001fc600030f0eff */
[----:B-1----:R-:W3:Y:S01]  /*7a80*/  LDL.LU R6, [R1+0x28] ;  /* 0x0000280001067983 */ /* 0x002ee20000300800 */
[----:B------:R-:W-:-:S05]  /*7a90*/  LEA R24, P5, R19, c[0x0][0x168], 0x1 ;  /* 0x00005a0013187a11 */ /* 0x000fca00078a08ff */
[----:B------:R-:W-:Y:S04]  /*7aa0*/  STL [R1+0x1e0], R24 ;  /* 0x0001e01801007387 */ /* 0x000fe80000100800 */
[----:B------:R-:W3:Y:S04]  /*7ab0*/  LDL.LU R7, [R1+0x24] ;  /* 0x0000240001077983 */ /* 0x000ee80000300800 */
[----:B------:R0:W-:Y:S04]  /*7ac0*/  STL [R1+0x130], R8 ;  /* 0x0001300801007387 */ /* 0x0001e80000100800 */
[----:B0-----:R-:W3:Y:S01]  /*7ad0*/  LDL.LU R8, [R1+0x20] ;  /* 0x0000200001087983 */ /* 0x001ee20000300800 */
[----:B------:R-:W-:-:S05]  /*7ae0*/  LEA R24, P6, R18, c[0x0][0x168], 0x1 ;  /* 0x00005a0012187a11 */ /* 0x000fca00078c08ff */
[----:B------:R0:W-:Y:S02]  /*7af0*/  STL [R1+0x2bc], R24 ;  /* 0x0002bc1801007387 */ /* 0x0001e40000100800 */
[----:B0-----:R-:W-:Y:S02]  /*7b00*/  LEA.HI.X.SX32 R24, R9, c[0x0][0x16c], 0x1, P0 ;  /* 0x00005b0009187a11 */ /* 0x001fe400000f0eff */
[----:B------:R-:W3:Y:S01]  /*7b10*/  LDL.LU R9, [R1+0xc] ;  /* 0x00000c0001097983 */ /* 0x000ee20000300800 */
[----:B------:R-:W-:-:S03]  /*7b20*/  LEA.HI.X.SX32 R23, R23, c[0x0][0x16c], 0x1, P1 ;  /* 0x00005b0017177a11 */ /* 0x000fc600008f0eff */
[----:B------:R4:W-:Y:S02]  /*7b30*/  STL [R1+0x1cc], R24 ;  /* 0x0001cc1801007387 */ /* 0x0009e40000100800 */
[----:B----4-:R-:W-:-:S05]  /*7b40*/  LEA R24, P0, R17, c[0x0][0x168], 0x1 ;  /* 0x00005a0011187a11 */ /* 0x010fca00078008ff */
[----:B------:R0:W-:Y:S01]  /*7b50*/  STL [R1+0x1e8], R24 ;  /* 0x0001e81801007387 */ /* 0x0001e20000100800 */
[----:B------:R-:W-:-:S03]  /*7b60*/  LEA.HI.X.SX32 R22, R22, c[0x0][0x16c], 0x1, P2 ;  /* 0x00005b0016167a11 */ /* 0x000fc600010f0eff */
[----:B0-----:R-:W4:Y:S04]  /*7b70*/  LDL.LU R24, [R1+0x4b0] ;  /* 0x0004b00001187983 */ /* 0x001f280000300800 */
[----:B------:R0:W-:Y:S02]  /*7b80*/  STL [R1+0x134], R23 ;  /* 0x0001341701007387 */ /* 0x0001e40000100800 */
[----:B0-----:R-:W-:-:S05]  /*7b90*/  LEA R23, P1, R16, c[0x0][0x168], 0x1 ;  /* 0x00005a0010177a11 */ /* 0x001fca00078208ff */
        /* <DEDUP_REMOVED lines=18> */
[----:B------:R2:W-:Y:S01]  /*7cc0*/  STL [R1+0x13c], R19 ;  /* 0x00013c1301007387 */ /* 0x0005e20000100800 */
[----:B------:R-:W-:Y:S02]  /*7cd0*/  LEA.HI.X.SX32 R17, R17, c[0x0][0x16c], 0x1, P0 ;  /* 0x00005b0011117a11 */ /* 0x000fe400000f0eff */
[----:B------:R-:W-:Y:S02]  /*7ce0*/  LEA.HI.X.SX32 R16, R16, c[0x0][0x16c], 0x1, P1 ;  /* 0x00005b0010107a11 */ /* 0x000fe400008f0eff */
[----:B--2---:R-:W-:-:S05]  /*7cf0*/  LEA R19, P5, R12, c[0x0][0x168], 0x1 ;  /* 0x00005a000c137a11 */ /* 0x004fca00078a08ff */
[----:B------:R0:W-:Y:S04]  /*7d00*/  STL [R1+0x2c8], R19 ;  /* 0x0002c81301007387 */ /* 0x0001e80000100800 */
[----:B0-----:R-:W2:Y:S04]  /*7d10*/  LDL.LU R19, [R1+0x49c] ;  /* 0x00049c0001137983 */ /* 0x001ea80000300800 */
[----:B------:R3:W-:Y:S02]  /*7d20*/  STL [R1+0x1e4], R18 ;  /* 0x0001e41201007387 */ /* 0x0007e40000100800 */
[----:B---3--:R-:W-:-:S05]  /*7d30*/  LEA R18, P6, R11, c[0x0][0x168], 0x1 ;  /* 0x00005a000b127a11 */ /* 0x008fca00078c08ff */
[----:B------:R0:W-:Y:S04]  /*7d40*/  STL [R1+0x200], R18 ;  /* 0x0002001201007387 */ /* 0x0001e80000100800 */
[----:B0-----:R-:W3:Y:S04]  /*7d50*/  LDL.LU R18, [R1+0x498] ;  /* 0x0004980001127983 */ /* 0x001ee80000300800 */
[----:B------:R0:W-:Y:S02]  /*7d60*/  STL [R1+0x140], R17 ;  /* 0x0001401101007387 */ /* 0x0001e40000100800 */
[----:B0-----:R-:W-:-:S05]  /*7d70*/  LEA R17, P0, R10, c[0x0][0x168], 0x1 ;  /* 0x00005a000a117a11 */ /* 0x001fca00078008ff */
[----:B------:R0:W-:Y:S01]  /*7d80*/  STL [R1+0x2cc], R17 ;  /* 0x0002cc1101007387 */ /* 0x0001e20000100800 */
[----:B------:R-:W-:-:S03]  /*7d90*/  LEA.HI.X.SX32 R15, R15, c[0x0][0x16c], 0x1, P2 ;  /* 0x00005b000f0f7a11 */ /* 0x000fc600010f0eff */
[----:B0-----:R-:W2:Y:S04]  /*7da0*/  LDL.LU R17, [R1+0x494] ;  /* 0x0004940001117983 */ /* 0x001ea80000300800 */
        /* <DEDUP_REMOVED lines=32> */
[----:B------:R0:W-:Y:S04]  /*7fb0*/  STL [R1+0x220], R10 ;  /* 0x0002200a01007387 */ /* 0x0001e80000100800 */
[----:B0-----:R-:W2:Y:S04]  /*7fc0*/  LDL.LU R10, [R1+0x478] ;  /* 0x00047800010a7983 */ /* 0x001ea80000300800 */
[----:B------:R0:W-:Y:S02]  /*7fd0*/  STL [R1+0x150], R3 ;  /* 0x0001500301007387 */ /* 0x0001e40000100800 */
[----:B0-----:R-:W-:-:S05]  /*7fe0*/  LEA R3, P1, R9, c[0x0][0x168], 0x1 ;  /* 0x00005a0009037a11 */ /* 0x001fca00078208ff */
[----:B------:R0:W-:Y:S04]  /*7ff0*/  STL [R1+0x2dc], R3 ;  /* 0x0002dc0301007387 */ /* 0x0001e80000100800 */
[----:B0-----:R-:W2:Y:S01]  /*8000*/  LDL.LU R3, [R1+0x474] ;  /* 0x0004740001037983 */ /* 0x001ea20000300800 */
[----:B------:R-:W-:-:S05]  /*8010*/  LEA.HI.X.SX32 R2, R2, c[0x0][0x16c], 0x1, P2 ;  /* 0x00005b0002027a11 */ /* 0x000fca00010f0eff */
[----:B------:R2:W-:Y:S02]  /*8020*/  STL [R1+0x20c], R2 ;  /* 0x00020c0201007387 */ /* 0x0005e40000100800 */
[----:B--2---:R-:W-:-:S05]  /*8030*/  LEA R2, P2, R3, c[0x0][0x168], 0x1 ;  /* 0x00005a0003027a11 */ /* 0x004fca00078408ff */
        /* <DEDUP_REMOVED lines=32> */
[----:B------:R-:W-:Y:S02]  /*8240*/  LEA.HI.X.SX32 R3, R3, c[0x0][0x16c], 0x1, P2 ;  /* 0x00005b0003037a11 */ /* 0x000fe400010f0eff */
[----:B------:R-:W-:-:S03]  /*8250*/  LEA.HI.X.SX32 R2, R2, c[0x0][0x16c], 0x1, P3 ;  /* 0x00005b0002027a11 */ /* 0x000fc600018f0eff */
[----:B------:R2:W-:Y:S01]  /*8260*/  STL [R1+0x160], R3 ;  /* 0x0001600301007387 */ /* 0x0005e20000100800 */
[----:B------:R-:W-:Y:S02]  /*8270*/  LEA.HI.X.SX32 R29, R29, c[0x0][0x16c], 0x1, P4 ;  /* 0x00005b001d1d7a11 */ /* 0x000fe400020f0eff */
[----:B------:R-:W-:Y:S02]  /*8280*/  LEA.HI.X.SX32 R6, R6, c[0x0][0x16c], 0x1, P6 ;  /* 0x00005b0006067a11 */ /* 0x000fe400030f0eff */
[----:B------:R-:W-:Y:S02]  /*8290*/  LEA.HI.X.SX32 R7, R7, c[0x0][0x16c], 0x1, P0 ;  /* 0x00005b0007077a11 */ /* 0x000fe400000f0eff */
[----:B------:R-:W-:Y:S02]  /*82a0*/  LEA.HI.X.SX32 R8, R8, c[0x0][0x16c], 0x1, P1 ;  /* 0x00005b0008087a11 */ /* 0x000fe400008f0eff */
[----:B--2---:R-:W-:-:S05]  /*82b0*/  LEA R3, P2, R9, c[0x0][0x168], 0x1 ;  /* 0x00005a0009037a11 */ /* 0x004fca00078408ff */
[----:B------:R0:W-:Y:S04]  /*82c0*/  STL [R1+0x2ec], R3 ;  /* 0x0002ec0301007387 */ /* 0x0001e80000100800 */
[----:B0-----:R0:W5:Y:S04]  /*82d0*/  LDL.LU R3, [R1+0x454] ;  /* 0x0004540001037983 */ /* 0x0011680000300800 */
[----:B------:R1:W-:Y:S02]  /*82e0*/  STL [R1+0x22c], R2 ;  /* 0x00022c0201007387 */ /* 0x0003e40000100800 */
[----:B-1----:R-:W-:-:S05]  /*82f0*/  LEA R2, P3, R10, c[0x0][0x168], 0x1 ;  /* 0x00005a000a027a11 */ /* 0x002fca00078608ff */
[----:B------:R1:W-:Y:S04]  /*8300*/  STL [R1+0x248], R2 ;  /* 0x0002480201007387 */ /* 0x0003e80000100800 */
[----:B-1----:R0:W5:Y:S04]  /*8310*/  LDL.LU R2, [R1+0x450] ;  /* 0x0004500001027983 */ /* 0x0021680000300800 */
[----:B------:R1:W-:Y:S02]  /*8320*/  STL [R1+0x164], R29 ;  /* 0x0001641d01007387 */ /* 0x0003e40000100800 */
[----:B-1----:R-:W-:-:S05]  /*8330*/  LEA R29, P4, R11, c[0x0][0x168], 0x1 ;  /* 0x00005a000b1d7a11 */ /* 0x002fca00078808ff */
[----:B------:R1:W-:Y:S02]  /*8340*/  STL [R1+0x2f0], R29 ;  /* 0x0002f01d01007387 */ /* 0x0003e40000100800 */
[----:B-1----:R-:W-:Y:S02]  /*8350*/  LEA.HI.X.SX32 R29, R0, c[0x0][0x16c], 0x1, P5 ;  /* 0x00005b00001d7a11 */ /* 0x002fe400028f0eff */
[----:B------:R-:W2:Y:S04]  /*8360*/  LDL.LU R0, [R1+0x44c] ;  /* 0x00044c0001007983 */ /* 0x000ea80000300800 */
[----:B------:R1:W-:Y:S02]  /*8370*/  STL [R1+0x234], R29 ;  /* 0x0002341d01007387 */ /* 0x0003e40000100800 */
[----:B-1----:R-:W-:-:S05]  /*8380*/  LEA R29, P5, R12, c[0x0][0x168], 0x1 ;  /* 0x00005a000c1d7a11 */ /* 0x002fca00078a08ff */
[----:B------:R1:W-:Y:S04]  /*8390*/  STL [R1+0x250], R29 ;  /* 0x0002501d01007387 */ /* 0x0003e80000100800 */
[----:B------:R0:W-:Y:S01]  /*83a0*/  STL [R1+0x168], R6 ;  /* 0x0001680601007387 */ /* 0x0001e20000100800 */
[----:B-1----:R-:W-:Y:S02]  /*83b0*/  LEA R29, P6, R13, c[0x0][0x168], 0x1 ;  /* 0x00005a000d1d7a11 */ /* 0x002fe400078c08ff */
[----:B0-----:R-:W-:-:S03]  /*83c0*/  LEA R6, P0, R14, c[0x0][0x168], 0x1 ;  /* 0x00005a000e067a11 */ /* 0x001fc600078008ff */
[----:B------:R-:W-:Y:S04]  /*83d0*/  STL [R1+0x2f4], R29 ;  /* 0x0002f41d01007387 */ /* 0x000fe80000100800 */
[----:B------:R0:W-:Y:S04]  /*83e0*/  STL [R1+0x23c], R7 ;  /* 0x00023c0701007387 */ /* 0x0001e80000100800 */
[----:B------:R1:W-:Y:S04]  /*83f0*/  STL [R1+0x258], R6 ;  /* 0x0002580601007387 */ /* 0x0003e80000100800 */
[----:B------:R3:W-:Y:S01]  /*8400*/  STL [R1+0x16c], R8 ;  /* 0x00016c0801007387 */ /* 0x0007e20000100800 */
[----:B0-----:R-:W-:-:S02]  /*8410*/  LEA R7, P1, R15, c[0x0][0x168], 0x1 ;  /* 0x00005a000f077a11 */ /* 0x001fc400078208ff */
[----:B-1----:R-:W-:-:S03]  /*8420*/  LEA.HI.X.SX32 R6, R9, c[0x0][0x16c], 0x1, P2 ;  /* 0x00005b0009067a11 */ /* 0x002fc600010f0eff */
[----:B------:R0:W-:Y:S01]  /*8430*/  STL [R1+0x2f8], R7 ;  /* 0x0002f80701007387 */ /* 0x0001e20000100800 */
[----:B---3--:R-:W-:-:S03]  /*8440*/  LEA R8, P2, R16, c[0x0][0x168], 0x1 ;  /* 0x00005a0010087a11 */ /* 0x008fc600078408ff */
[----:B------:R1:W-:Y:S04]  /*8450*/  STL [R1+0x244], R6 ;  /* 0x0002440601007387 */ /* 0x0003e80000100800 */
[----:B------:R3:W-:Y:S01]  /*8460*/  STL [R1+0x260], R8 ;  /* 0x0002600801007387 */ /* 0x0007e20000100800 */
[----:B0-----:R-:W-:Y:S02]  /*8470*/  LEA.HI.X.SX32 R7, R10, c[0x0][0x16c], 0x1, P3 ;  /* 0x00005b000a077a11 */ /* 0x001fe400018f0eff */
[----:B-1----:R-:W-:-:S03]  /*8480*/  LEA R6, P3, R17, c[0x0][0x168], 0x1 ;  /* 0x00005a0011067a11 */ /* 0x002fc600078608ff */
[----:B------:R0:W-:Y:S01]  /*8490*/  STL [R1+0x170], R7 ;  /* 0x0001700701007387 */ /* 0x0001e20000100800 */
[----:B---3--:R-:W-:-:S03]  /*84a0*/  LEA.HI.X.SX32 R8, R11, c[0x0][0x16c], 0x1, P4 ;  /* 0x00005b000b087a11 */ /* 0x008fc600020f0eff */
[----:B------:R1:W-:Y:S04]  /*84b0*/  STL [R1+0x2fc], R6 ;  /* 0x0002fc0601007387 */ /* 0x0003e80000100800 */
[----:B------:R3:W-:Y:S01]  /*84c0*/  STL [R1+0x24c], R8 ;  /* 0x00024c0801007387 */ /* 0x0007e20000100800 */
[----:B0-----:R-:W-:Y:S02]  /*84d0*/  LEA R7, P4, R18, c[0x0][0x168], 0x1 ;  /* 0x00005a0012077a11 */ /* 0x001fe400078808ff */
[----:B-1----:R-:W-:-:S03]  /*84e0*/  LEA.HI.X.SX32 R6, R12, c[0x0][0x16c], 0x1, P5 ;  /* 0x00005b000c067a11 */ /* 0x002fc600028f0eff */
[----:B------:R0:W-:Y:S01]  /*84f0*/  STL [R1+0x268], R7 ;  /* 0x0002680701007387 */ /* 0x0001e20000100800 */
[----:B---3--:R-:W-:-:S03]  /*8500*/  LEA R8, P5, R19, c[0x0][0x168], 0x1 ;  /* 0x00005a0013087a11 */ /* 0x008fc600078a08ff */
[----:B------:R4:W-:Y:S04]  /*8510*/  STL [R1+0x174], R6 ;  /* 0x0001740601007387 */ /* 0x0009e80000100800 */
[----:B------:R1:W-:Y:S01]  /*8520*/  STL [R1+0x300], R8 ;  /* 0x0003000801007387 */ /* 0x0003e20000100800 */
[----:B0-----:R-:W-:Y:S02]  /*8530*/  LEA.HI.X.SX32 R7, R13, c[0x0][0x16c], 0x1, P6 ;  /* 0x00005b000d077a11 */ /* 0x001fe400030f0eff */
[----:B----4-:R-:W-:-:S03]  /*8540*/  LEA R6, P6, R20, c[0x0][0x168], 0x1 ;  /* 0x00005a0014067a11 */ /* 0x010fc600078c08ff */
[----:B------:R0:W-:Y:S01]  /*8550*/  STL [R1+0x254], R7 ;  /* 0x0002540701007387 */ /* 0x0001e20000100800 */
[----:B-1----:R-:W-:-:S03]  /*8560*/  LEA.HI.X.SX32 R8, R14, c[0x0][0x16c], 0x1, P0 ;  /* 0x00005b000e087a11 */ /* 0x002fc600000f0eff */
        /* <DEDUP_REMOVED lines=13> */
[----:B------:R-:W-:Y:S04]  /*8640*/  STL [R1+0x264], R8 ;  /* 0x0002640801007387 */ /* 0x000fe80000100800 */
[----:B------:R-:W3:Y:S01]  /*8650*/  LDL R29, [R1+0x100] ;  /* 0x00010000011d7983 */ /* 0x000ee20000100800 */
[----:B0-----:R-:W-:Y:S01]  /*8660*/  LEA R7, P3, R24, c[0x0][0x168], 0x1 ;  /* 0x00005a0018077a11 */ /* 0x001fe200078608ff */
[----:B------:R-:W-:Y:S01]  /*8670*/  IMAD R26, R26, c[0x0][0x190], RZ ;  /* 0x000064001a1a7a24 */ /* 0x000fe200078e02ff */
[----:B-1----:R-:W-:Y:S01]  /*8680*/  LEA.HI.X.SX32 R6, R18, c[0x0][0x16c], 0x1, P4 ;  /* 0x00005b0012067a11 */ /* 0x002fe200020f0eff */
[----:B------:R-:W-:-:S02]  /*8690*/  IMAD R27, R27, c[0x0][0x190], RZ ;  /* 0x000064001b1b7a24 */ /* 0x000fc400078e02ff */
[----:B------:R0:W-:Y:S01]  /*86a0*/  STL [R1+0x280], R7 ;  /* 0x0002800701007387 */ /* 0x0001e20000100800 */
[----:B------:R-:W-:-:S03]  /*86b0*/  IMAD R28, R28, c[0x0][0x190], RZ ;  /* 0x000064001c1c7a24 */ /* 0x000fc600078e02ff */
[----:B------:R1:W-:Y:S01]  /*86c0*/  STL [R1+0x180], R6 ;  /* 0x0001800601007387 */ /* 0x0003e20000100800 */
[----:B0-----:R-:W-:Y:S02]  /*86d0*/  LEA R7, P4, R26, c[0x0][0x168], 0x1 ;  /* 0x00005a001a077a11 */ /* 0x001fe400078808ff */
[----:B-1----:R-:W-:-:S03]  /*86e0*/  LEA.HI.X.SX32 R6, R19, c[0x0][0x16c], 0x1, P5 ;  /* 0x00005b0013067a11 */ /* 0x002fc600028f0eff */
[----:B------:R0:W-:Y:S01]  /*86f0*/  STL [R1+0x30c], R7 ;  /* 0x00030c0701007387 */ /* 0x0001e20000100800 */
[----:B------:R-:W-:Y:S01]  /*8700*/  LEA R8, P5, R27, c[0x0][0x168], 0x1 ;  /* 0x00005a001b087a11 */ /* 0x000fe200078a08ff */
[----:B------:R-:W-:Y:S02]  /*8710*/  IMAD R25, R25, c[0x0][0x190], RZ ;  /* 0x0000640019197a24 */ /* 0x000fe400078e02ff */
[----:B------:R1:W-:Y:S01]  /*8720*/  STL [R1+0x26c], R6 ;  /* 0x00026c0601007387 */ /* 0x0003e20000100800 */
[----:B0-----:R-:W-:-:S03]  /*8730*/  LEA.HI.X.SX32 R7, R20, c[0x0][0x16c], 0x1, P6 ;  /* 0x00005b0014077a11 */ /* 0x001fc600030f0eff */
[----:B------:R0:W-:Y:S01]  /*8740*/  STL [R1+0x288], R8 ;  /* 0x0002880801007387 */ /* 0x0001e20000100800 */
[----:B-1----:R-:W-:-:S03]  /*8750*/  LEA R6, P6, R28, c[0x0][0x168], 0x1 ;  /* 0x00005a001c067a11 */ /* 0x002fc600078c08ff */
[----:B------:R1:W-:Y:S04]  /*8760*/  STL [R1+0x184], R7 ;  /* 0x0001840701007387 */ /* 0x0003e80000100800 */
[----:B------:R4:W-:Y:S01]  /*8770*/  STL [R1+0x310], R6 ;  /* 0x0003100601007387 */ /* 0x0009e20000100800 */
[----:B0-----:R-:W-:Y:S02]  /*8780*/  LEA.HI.X.SX32 R8, R21, c[0x0][0x16c], 0x1, P0 ;  /* 0x00005b0015087a11 */ /* 0x001fe400000f0eff */
[----:B-1----:R-:W-:-:S03]  /*8790*/  LEA R7, P0, R25, c[0x0][0x168], 0x1 ;  /* 0x00005a0019077a11 */ /* 0x002fc600078008ff */
[----:B------:R0:W-:Y:S01]  /*87a0*/  STL [R1+0x274], R8 ;  /* 0x0002740801007387 */ /* 0x0001e20000100800 */
[----:B----4-:R-:W-:-:S03]  /*87b0*/  LEA.HI.X.SX32 R6, R22, c[0x0][0x16c], 0x1, P1 ;  /* 0x00005b0016067a11 */ /* 0x010fc600008f0eff */
[----:B------:R1:W-:Y:S04]  /*87c0*/  STL [R1+0x314], R7 ;  /* 0x0003140701007387 */ /* 0x0003e80000100800 */
[----:B------:R4:W-:Y:S01]  /*87d0*/  STL [R1+0x188], R6 ;  /* 0x0001880601007387 */ /* 0x0009e20000100800 */
[----:B0-----:R-:W-:Y:S02]  /*87e0*/  LEA.HI.X.SX32 R8, R23, c[0x0][0x16c], 0x1, P2 ;  /* 0x00005b0017087a11 */ /* 0x001fe400010f0eff */
[----:B-1----:R-:W-:-:S03]  /*87f0*/  LEA.HI.X.SX32 R7, R24, c[0x0][0x16c], 0x1, P3 ;  /* 0x00005b0018077a11 */ /* 0x002fc600018f0eff */
[----:B------:R0:W-:Y:S01]  /*8800*/  STL [R1+0x27c], R8 ;  /* 0x00027c0801007387 */ /* 0x0001e20000100800 */
[----:B----4-:R-:W-:-:S03]  /*8810*/  LEA.HI.X.SX32 R6, R26, c[0x0][0x16c], 0x1, P4 ;  /* 0x00005b001a067a11 */ /* 0x010fc600020f0eff */
[----:B------:R1:W-:Y:S04]  /*8820*/  STL [R1+0x18c], R7 ;  /* 0x00018c0701007387 */ /* 0x0003e80000100800 */
[----:B------:R4:W-:Y:S01]  /*8830*/  STL [R1+0x284], R6 ;  /* 0x0002840601007387 */ /* 0x0009e20000100800 */
[----:B0-----:R-:W-:Y:S02]  /*8840*/  LEA.HI.X.SX32 R8, R27, c[0x0][0x16c], 0x1, P5 ;  /* 0x00005b001b087a11 */ /* 0x001fe400028f0eff */
[----:B-1----:R-:W-:-:S03]  /*8850*/  LEA.HI.X.SX32 R7, R28, c[0x0][0x16c], 0x1, P6 ;  /* 0x00005b001c077a11 */ /* 0x002fc600030f0eff */
[----:B------:R-:W-:Y:S01]  /*8860*/  STL [R1+0x190], R8 ;  /* 0x0001900801007387 */ /* 0x000fe20000100800 */
[----:B----4-:R-:W-:-:S03]  /*8870*/  LEA.HI.X.SX32 R6, R25, c[0x0][0x16c], 0x1, P0 ;  /* 0x00005b0019067a11 */ /* 0x010fc600000f0eff */
[----:B------:R-:W-:Y:S04]  /*8880*/  STL [R1+0x28c], R7 ;  /* 0x00028c0701007387 */ /* 0x000fe80000100800 */
[----:B------:R-:W-:Y:S04]  /*8890*/  STL [R1+0x40], RZ ;  /* 0x000040ff01007387 */ /* 0x000fe80000100800 */
[----:B------:R3:W-:Y:S04]  /*88a0*/  STL [R1+0x290], R6 ;  /* 0x0002900601007387 */ /* 0x0007e80000100800 */
        /* <DEDUP_REMOVED lines=11> */
[----:B------:R-:W-:Y:S04]  /*8960*/  STL [R1], RZ ;  /* 0x000000ff01007387 */ /* 0x000fe80000100800 */
[----:B------:R-:W-:Y:S04]  /*8970*/  STL [R1+0x4], RZ ;  /* 0x000004ff01007387 */ /* 0x000fe80000100800 */
[----:B------:R-:W-:Y:S04]  /*8980*/  STL [R1+0x8], RZ ;  /* 0x000008ff01007387 */ /* 0x000fe80000100800 */
[----:B------:R-:W-:Y:S01]  /*8990*/  STL [R1+0xc], RZ ;  /* 0x00000cff01007387 */ /* 0x000fe20000100800 */
[----:B---3--:R-:W-:-:S02]  /*89a0*/  LOP3.LUT R6, R29, 0x20, RZ, 0x3c, !PT ;  /* 0x000000201d067812 */ /* 0x008fc400078e3cff */
[C---:B------:R-:W-:Y:S02]  /*89b0*/  LOP3.LUT R8, R29.reuse, 0x40, RZ, 0x3c, !PT ;  /* 0x000000401d087812 */ /* 0x040fe400078e3cff */
[----:B------:R-:W-:Y:S01]  /*89c0*/  LOP3.LUT R7, R29, 0x60, RZ, 0x3c, !PT ;  /* 0x000000601d077812 */ /* 0x000fe200078e3cff */
[----:B------:R2:W-:Y:S04]  /*89d0*/  STL [R1+0x340], R6 ;  /* 0x0003400601007387 */ /* 0x0005e80000100800 */
[----:B------:R0:W-:Y:S01]  /*89e0*/  STL [R1+0x33c], R8 ;  /* 0x00033c0801007387 */ /* 0x0001e20000100800 */
[----:B--2---:R-:W-:-:S03]  /*89f0*/  LOP3.LUT R6, R0, 0x40, RZ, 0x3c, !PT ;  /* 0x0000004000067812 */ /* 0x004fc600078e3cff */
[----:B------:R0:W5:Y:S04]  /*8a00*/  LDL.LU R0, [R1+0x448] ;  /* 0x0004480001007983 */ /* 0x0001680000300800 */
[----:B------:R0:W-:Y:S04]  /*8a10*/  STL [R1+0x338], R7 ;  /* 0x0003380701007387 */ /* 0x0001e80000100800 */
[----:B------:R0:W-:Y:S02]  /*8a20*/  STL [R1+0x108], R6 ;  /* 0x0001080601007387 */ /* 0x0001e40000100800 */
.L_x_3:
[----:B-----5:R-:W1:Y:S01]  /*8a30*/  S2R R16, SR_TID.X ;  /* 0x0000000000107919 */ /* 0x020e620000002100 */
[----:B------:R-:W-:Y:S01]  /*8a40*/  IMAD.MOV.U32 R29, RZ, RZ, R5 ;  /* 0x000000ffff1d7224 */ /* 0x000fe200078e0005 */
[----:B------:R-:W-:Y:S01]  /*8a50*/  PRMT R15, RZ, 0x7610, R15 ;  /* 0x00007610ff0f7816 */ /* 0x000fe2000000000f */
[----:B------:R-:W-:Y:S01]  /*8a60*/  IMAD.MOV.U32 R28, RZ, RZ, R4 ;  /* 0x000000ffff1c7224 */ /* 0x000fe200078e0004 */
[----:B------:R-:W2:Y:S04]  /*8a70*/  S2R R17, SR_TID.X ;  /* 0x0000000000117919 */ /* 0x000ea80000002100 */
[----:B------:R-:W3:Y:S01]  /*8a80*/  S2R R5, SR_TID.X ;  /* 0x0000000000057919 */ /* 0x000ee20000002100 */
[----:B-1----:R-:W-:-:S02]  /*8a90*/  SHF.R.U32.HI R27, RZ, 0x6, R16 ;  /* 0x00000006ff1b7819 */ /* 0x002fc40000011610 */
[----:B--2---:R-:W-:Y:S02]  /*8aa0*/  SHF.R.U32.HI R17, RZ, 0x6, R17 ;  /* 0x00000006ff117819 */ /* 0x004fe40000011611 */
[----:B------:R-:W-:Y:S02]  /*8ab0*/  SGXT.U32 R27, R27, 0x3 ;  /* 0x000000031b1b781a */ /* 0x000fe40000000000 */
[----:B---3--:R-:W-:Y:S02]  /*8ac0*/  SHF.R.U32.HI R5, RZ, 0x6, R5 ;  /* 0x00000006ff057819 */ /* 0x008fe40000011605 */
[----:B------:R-:W-:Y:S02]  /*8ad0*/  SGXT.U32 R17, R17, 0x3 ;  /* 0x000000031111781a */ /* 0x000fe40000000000 */
[----:B------:R-:W-:Y:S02]  /*8ae0*/  SGXT.U32 R5, R5, 0x3 ;  /* 0x000000030505781a */ /* 0x000fe40000000000 */
[----:B------:R-:W-:Y:S01]  /*8af0*/  ISETP.GE.AND P0, PT, R27, UR4, PT ;  /* 0x000000041b007c0c */ /* 0x000fe2000bf06270 */
[----:B------:R-:W-:Y:S01]  /*8b00*/  IMAD R17, R17, c[0x0][0x188], RZ ;  /* 0x0000620011117a24 */ /* 0x000fe200078e02ff */
[----:B------:R-:W-:-:S04]  /*8b10*/  LOP3.LUT R5, R5, 0x8, RZ, 0xfc, !PT ;  /* 0x0000000805057812 */ /* 0x000fc800078efcff */
[----:B------:R-:W-:Y:S01]  /*8b20*/  ISETP.GE.AND P1, PT, R5, UR4, PT ;  /* 0x0000000405007c0c */ /* 0x000fe2000bf26270 */
[----:B------:R-:W-:Y:S02]  /*8b30*/  IMAD.WIDE R4, R17, 0x2, R28 ;  /* 0x0000000211047825 */ /* 0x000fe400078e021c */
[----:B------:R-:W1:Y:S04]  /*8b40*/  S2R R17, SR_TID.X ;  /* 0x0000000000117919 */ /* 0x000e680000002100 */
[----:B------:R2:W3:Y:S01]  /*8b50*/  @!P0 LDG.E.U16 R15, [R4.64] ;  /* 0x00000006040f8981 */ /* 0x0004e2000c1e1500 */
[----:B------:R-:W-:-:S03]  /*8b60*/  PRMT R14, RZ, 0x7610, R14 ;  /* 0x00007610ff0e7816 */ /* 0x000fc6000000000e */
[----:B--2---:R-:W2:Y:S01]  /*8b70*/  S2R R5, SR_TID.X ;  /* 0x0000000000057919 */ /* 0x004ea20000002100 */
[----:B-1----:R-:W-:-:S04]  /*8b80*/  SHF.R.U32.HI R17, RZ, 0x6, R17 ;  /* 0x00000006ff117819 */ /* 0x002fc80000011611 */
[----:B------:R-:W-:Y:S02]  /*8b90*/  SGXT.U32 R17, R17, 0x3 ;  /* 0x000000031111781a */ /* 0x000fe40000000000 */
[----:B--2---:R-:W-:-:S04]  /*8ba0*/  SHF.R.U32.HI R5, RZ, 0x6, R5 ;  /* 0x00000006ff057819 */ /* 0x004fc80000011605 */
[----:B------:R-:W-:-:S04]  /*8bb0*/  SGXT.U32 R5, R5, 0x3 ;  /* 0x000000030505781a */ /* 0x000fc80000000000 */
[----:B------:R-:W-:-:S05]  /*8bc0*/  LOP3.LUT R5, R5, 0x8, RZ, 0xfc, !PT ;  /* 0x0000000805057812 */ /* 0x000fca00078efcff */
[----:B------:R-:W-:-:S04]  /*8bd0*/  IMAD R5, R5, c[0x0][0x188], RZ ;  /* 0x0000620005057a24 */ /* 0x000fc800078e02ff */
[----:B------:R-:W-:-:S05]  /*8be0*/  IMAD.WIDE R4, R5, 0x2, R28 ;  /* 0x0000000205047825 */ /* 0x000fca00078e021c */
[----:B------:R1:W2:Y:S01]  /*8bf0*/  @!P1 LDG.E.U16 R14, [R4.64] ;  /* 0x00000006040e9981 */ /* 0x0002a2000c1e1500 */
[----:B------:R-:W-:Y:S02]  /*8c00*/  PRMT R13, RZ, 0x7610, R13 ;  /* 0x00007610ff0d7816 */ /* 0x000fe4000000000d */
[C---:B-1----:R-:W-:Y:S02]  /*8c10*/  LOP3.LUT R4, R17.reuse, 0x10, RZ, 0xfc, !PT ;  /* 0x0000001011047812 */ /* 0x042fe400078efcff */
[----:B------:R-:W-:Y:S02]  /*8c20*/  LOP3.LUT R5, R17, 0x10, RZ, 0xfc, !PT ;  /* 0x0000001011057812 */ /* 0x000fe400078efcff */
[----:B------:R-:W-:Y:S01]  /*8c30*/  ISETP.GE.AND P0, PT, R4, UR4, PT ;  /* 0x0000000404007c0c */ /* 0x000fe2000bf06270 */
[----:B------:R-:W1:Y:S02]  /*8c40*/  S2R R17, SR_TID.X ;  /* 0x0000000000117919 */ /* 0x000e640000002100 */
[----:B------:R-:W-:-:S04]  /*8c50*/  IMAD R5, R5, c[0x0][0x188], RZ ;  /* 0x0000620005057a24 */ /* 0x000fc800078e02ff */
[----:B------:R-:W-:-:S06]  /*8c60*/  IMAD.WIDE R4, R5, 0x2, R28 ;  /* 0x0000000205047825 */ /* 0x000fcc00078e021c */
[----:B------:R4:W2:Y:S04]  /*8c70*/  @!P0 LDG.E.U16 R13, [R4.64] ;  /* 0x00000006040d8981 */ /* 0x0008a8000c1e1500 */
[----:B----4-:R-:W4:Y:S01]  /*8c80*/  S2R R5, SR_TID.X ;  /* 0x0000000000057919 */ /* 0x010f220000002100 */
[----:B-1----:R-:W-:-:S04]  /*8c90*/  SHF.R.U32.HI R17, RZ, 0x6, R17 ;  /* 0x00000006ff117819 */ /* 0x002fc80000011611 */
[----:B------:R-:W-:Y:S02]  /*8ca0*/  SGXT.U32 R17, R17, 0x3 ;  /* 0x000000031111781a */ /* 0x000fe40000000000 */
[----:B----4-:R-:W-:-:S04]  /*8cb0*/  SHF.R.U32.HI R5, RZ, 0x6, R5 ;  /* 0x00000006ff057819 */ /* 0x010fc80000011605 */
[----:B------:R-:W-:-:S04]  /*8cc0*/  SGXT.U32 R5, R5, 0x3 ;  /* 0x000000030505781a */ /* 0x000fc80000000000 */
[C---:B------:R-:W-:Y:S02]  /*8cd0*/  LOP3.LUT R4, R5.reuse, 0x18, RZ, 0xfc, !PT ;  /* 0x0000001805047812 */ /* 0x040fe400078efcff */
[----:B------:R-:W-:-:S04]  /*8ce0*/  LOP3.LUT R5, R5, 0x20, RZ, 0xfc, !PT ;  /* 0x0000002005057812 */ /* 0x000fc800078efcff */
[----:B------:R-:W-:Y:S02]  /*8cf0*/  ISETP.GE.AND P1, PT, R5, UR4, PT ;  /* 0x0000000405007c0c */ /* 0x000fe4000bf26270 */
[----:B------:R-:W-:Y:S02]  /*8d00*/  LOP3.LUT R5, R17, 0x18, RZ, 0xfc, !PT ;  /* 0x0000001811057812 */ /* 0x000fe400078efcff */
[----:B------:R-:W-:Y:S02]  /*8d10*/  SHF.R.U32.HI R17, RZ, 0x6, R16 ;  /* 0x00000006ff117819 */ /* 0x000fe40000011610 */
[----:B------:R-:W-:Y:S02]  /*8d20*/  ISETP.GE.AND P0, PT, R4, UR4, PT ;  /* 0x0000000404007c0c */ /* 0x000fe4000bf06270 */
[----:B------:R-:W-:Y:S01]  /*8d30*/  SGXT.U32 R17, R17, 0x3 ;  /* 0x000000031111781a */ /* 0x000fe20000000000 */
[----:B------:R-:W-:Y:S01]  /*8d40*/  IMAD R5, R5, c[0x0][0x188], RZ ;  /* 0x0000620005057a24 */ /* 0x000fe200078e02ff */
[----:B------:R-:W-:-:S02]  /*8d50*/  PRMT R12, RZ, 0x7610, R12 ;  /* 0x00007610ff0c7816 */ /* 0x000fc4000000000c */
[----:B------:R-:W-:Y:S01]  /*8d60*/  LOP3.LUT R17, R17, 0x20, RZ, 0xfc, !PT ;  /* 0x0000002011117812 */ /* 0x000fe200078efcff */
[----:B------:R-:W-:Y:S01]  /*8d70*/  IMAD.WIDE R4, R5, 0x2, R28 ;  /* 0x0000000205047825 */ /* 0x000fe200078e021c */
[----:B------:R-:W-:-:S03]  /*8d80*/  SHF.R.U32.HI R16, RZ, 0x6, R16 ;  /* 0x00000006ff107819 */ /* 0x000fc60000011610 */
[----:B------:R-:W-:Y:S01]  /*8d90*/  IMAD R17, R17, c[0x0][0x188], RZ ;  /* 0x0000620011117a24 */ /* 0x000fe200078e02ff */
[----:B------:R-:W-:Y:S01]  /*8da0*/  SGXT.U32 R16, R16, 0x3 ;  /* 0x000000031010781a */ /* 0x000fe20000000000 */
[----:B------:R1:W4:Y:S01]  /*8db0*/  @!P0 LDG.E.U16 R12, [R4.64] ;  /* 0x00000006040c8981 */ /* 0x000322000c1e1500 */
[----:B0-----:R-:W-:Y:S01]  /*8dc0*/  PRMT R7, RZ, 0x7610, R7 ;  /* 0x00007610ff077816 */ /* 0x001fe20000000007 */
[----:B-1----:R-:W-:Y:S01]  /*8dd0*/  IMAD.WIDE R4, R17, 0x2, R28 ;  /* 0x0000000211047825 */ /* 0x002fe200078e021c */
[C---:B------:R-:W-:Y:S02]  /*8de0*/  LOP3.LUT R17, R16.reuse, 0x28, RZ, 0xfc, !PT ;  /* 0x0000002810117812 */ /* 0x040fe400078efcff */
[----:B------:R-:W-:Y:S02]  /*8df0*/  LOP3.LUT R16, R16, 0x28, RZ, 0xfc, !PT ;  /* 0x0000002810107812 */ /* 0x000fe400078efcff */
[----:B------:R-:W-:Y:S01]  /*8e00*/  ISETP.GE.AND P0, PT, R17, UR4, PT ;  /* 0x0000000411007c0c */ /* 0x000fe2000bf06270 */
[----:B------:R0:W2:Y:S02]  /*8e10*/  @!P1 LDG.E.U16 R7, [R4.64] ;  /* 0x0000000604079981 */ /* 0x0000a4000c1e1500 */
[----:B------:R-:W-:Y:S01]  /*8e20*/  IMAD R16, R16, c[0x0][0x188], RZ ;  /* 0x0000620010107a24 */ /* 0x000fe200078e02ff */
[----:B------:R-:W-:Y:S01]  /*8e30*/  PRMT R6, RZ, 0x7610, R6 ;  /* 0x00007610ff067816 */ /* 0x000fe20000000006 */
[----:B------:R-:W2:Y:S02]  /*8e40*/  LDL R17, [R1+0x314] ;  /* 0x0003140001117983 */ /* 0x000ea40000100800 */
[----:B0-----:R-:W-:Y:S01]  /*8e50*/  IMAD.WIDE R4, R16, 0x2, R28 ;  /* 0x0000000210047825 */ /* 0x001fe200078e021c */
[----:B------:R-:W-:Y:S01]  /*8e60*/  PRMT R11, RZ, 0x7610, R11 ;  /* 0x00007610ff0b7816 */ /* 0x000fe2000000000b */
[----:B------:R-:W3:Y:S04]  /*8e70*/  LDL R16, [R1+0x290] ;  /* 0x0002900001107983 */ /* 0x000ee80000100800 */
[----:B------:R0:W4:Y:S04]  /*8e80*/  @!P0 LDG.E.U16 R6, [R4.64] ;  /* 0x0000000604068981 */ /* 0x000128000c1e1500 */
[----:B0-----:R-:W0:Y:S02]  /*8e90*/  S2R R5, SR_TID.X ;  /* 0x0000000000057919 */ /* 0x001e240000002100 */
[----:B0-----:R-:W-:-:S04]  /*8ea0*/  SHF.R.U32.HI R5, RZ, 0x6, R5 ;  /* 0x00000006ff057819 */ /* 0x001fc80000011605 */
[----:B------:R-:W-:-:S04]  /*8eb0*/  SGXT.U32 R5, R5, 0x3 ;  /* 0x000000030505781a */ /* 0x000fc80000000000 */
[C---:B------:R-:W-:Y:S02]  /*8ec0*/  LOP3.LUT R4, R5.reuse, 0x30, RZ, 0xfc, !PT ;  /* 0x0000003005047812 */ /* 0x040fe400078efcff */
[----:B------:R-:W-:Y:S02]  /*8ed0*/  LOP3.LUT R5, R5, 0x30, RZ, 0xfc, !PT ;  /* 0x0000003005057812 */ /* 0x000fe400078efcff */
[----:B------:R-:W-:-:S03]  /*8ee0*/  ISETP.GE.AND P0, PT, R4, UR4, PT ;  /* 0x0000000404007c0c */ /* 0x000fc6000bf06270 */
[----:B------:R-:W-:-:S04]  /*8ef0*/  IMAD R5, R5, c[0x0][0x188], RZ ;  /* 0x0000620005057a24 */ /* 0x000fc800078e02ff */
[----:B------:R-:W-:-:S06]  /*8f00*/  IMAD.WIDE R4, R5, 0x2, R28 ;  /* 0x0000000205047825 */ /* 0x000fcc00078e021c */
[----:B------:R0:W4:Y:S04]  /*8f10*/  @!P0 LDG.E.U16 R11, [R4.64] ;  /* 0x00000006040b8981 */ /* 0x000128000c1e1500 */
[----:B0-----:R-:W0:Y:S04]  /*8f20*/  S2R R5, SR_TID.X ;  /* 0x0000000000057919 */ /* 0x001e280000002100 */
[----:B------:R1:W-:Y:S01]  /*8f30*/  STL [R1+0x44c], R28 ;  /* 0x00044c1c01007387 */ /* 0x0003e20000100800 */
[----:B0-----:R-:W-:-:S04]  /*8f40*/  SHF.R.U32.HI R5, RZ, 0x6, R5 ;  /* 0x00000006ff057819 */ /* 0x001fc80000011605 */
[----:B------:R-:W-:-:S04]  /*8f50*/  SGXT.U32 R5, R5, 0x3 ;  /* 0x000000030505781a */ /* 0x000fc80000000000 */
[----:B------:R-:W-:-:S05]  /*8f60*/  LOP3.LUT R5, R5, 0x38, RZ, 0xfc, !PT ;  /* 0x0000003805057812 */ /* 0x000fca00078efcff */
[----:B------:R-:W-:-:S04]  /*8f70*/  IMAD R5, R5, c[0x0][0x188], RZ ;  /* 0x0000620005057a24 */ /* 0x000fc800078e02ff */
[----:B------:R-:W-:Y:S02]  /*8f80*/  IMAD.WIDE R4, R5, 0x2, R28 ;  /* 0x0000000205047825 */ /* 0x000fe400078e021c */
[----:B-1----:R-:W4:Y:S04]  /*8f90*/  LDL.LU R28, [R1+0x28c] ;  /* 0x00028c00011c7983 */ /* 0x002f280000300800 */
[----:B------:R0:W-:Y:S04]  /*8fa0*/  STL [R1+0x448], R29 ;  /* 0x0004481d01007387 */ /* 0x0001e80000100800 */
[----:B0-----:R-:W4:Y:S01]  /*8fb0*/  LDL.LU R29, [R1+0x310] ;  /* 0x00031000011d7983 */ /* 0x001f220000300800 */
[----:B------:R-:W-:-:S04]  /*8fc0*/  LOP3.LUT R27, R27, 0x38, RZ, 0xfc, !PT ;  /* 0x000000381b1b7812 */ /* 0x000fc800078efcff */
[----:B------:R-:W-:Y:S02]  /*8fd0*/  ISETP.GE.AND P0, PT, R27, UR4, PT ;  /* 0x000000041b007c0c */ /* 0x000fe4000bf06270 */
[----:B------:R-:W0:Y:S01]  /*8fe0*/  S2R R27, SR_TID.X ;  /* 0x00000000001b7919 */ /* 0x000e220000002100 */
[----:B------:R-:W-:-:S10]  /*8ff0*/  PRMT R9, RZ, 0x7610, R9 ;  /* 0x00007610ff097816 */ /* 0x000fd40000000009 */
[----:B------:R2:W4:Y:S04]  /*9000*/  @!P0 LDG.E.U16 R9, [R4.64] ;  /* 0x0000000604098981 */ /* 0x000528000c1e1500 */
[----:B------:R-:W-:Y:S01]  /*9010*/  BAR.SYNC.DEFER_BLOCKING 0x0 ;  /* 0x0000000000007b1d */ /* 0x000fe20000010000 */
[----:B0-----:R-:W-:-:S04]  /*9020*/  LOP3.LUT R27, R27, 0x3f, RZ, 0xc0, !PT ;  /* 0x0000003f1b1b7812 */ /* 0x001fc800078ec0ff */
[----:B------:R-:W-:Y:S02]  /*9030*/  ISETP.GE.AND P0, PT, R27, UR4, PT ;  /* 0x000000041b007c0c */ /* 0x000fe4000bf06270 */
[----:B------:R-:W-:Y:S01]  /*9040*/  PRMT R8, RZ, 0x7610, R8 ;  /* 0x00007610ff087816 */ /* 0x000fe20000000008 */
[----:B------:R-:W4:Y:S01]  /*9050*/  LDL R27, [R1+0x190] ;  /* 0x00019000011b7983 */ /* 0x000f220000100800 */
[----:B------:R-:W-:Y:S02]  /*9060*/  PRMT R10, RZ, 0x7610, R10 ;  /* 0x00007610ff0a7816 */ /* 0x000fe4000000000a */
[----:B--2--5:R-:W-:Y:S02]  /*9070*/  IADD3 R4, P1, R17, R3, RZ ;  /* 0x0000000311047210 */ /* 0x024fe40007f3e0ff */
[----:B------:R-:W2:Y:S03]  /*9080*/  LDL R17, [R1+0x280] ;  /* 0x0002800001117983 */ /* 0x000ea60000100800 */
[----:B---3--:R-:W-:-:S02]  /*9090*/  IMAD.X R5, R16, 0x1, R2, P1 ;  /* 0x0000000110057824 */ /* 0x008fc400008e0602 */
[----:B------:R-:W3:Y:S04]  /*90a0*/  LDL R16, [R1+0x18c] ;  /* 0x00018c0001107983 */ /* 0x000ee80000100800 */
[----:B------:R4:W2:Y:S02]  /*90b0*/  @!P0 LDG.E.U16 R8, [R4.64] ;  /* 0x0000000604088981 */ /* 0x0008a4000c1e1500 */
[----:B----4-:R-:W-:Y:S02]  /*90c0*/  IADD3 R4, P1, R29, R3, RZ ;  /* 0x000000031d047210 */ /* 0x010fe40007f3e0ff */
[----:B------:R0:W-:Y:S03]  /*90d0*/  STL [R1+0x450], R29 ;  /* 0x0004501d01007387 */ /* 0x0001e60000100800 */
[----:B------:R-:W-:-:S05]  /*90e0*/  IMAD.X R5, R28, 0x1, R2, P1 ;  /* 0x000000011c057824 */ /* 0x000fca00008e0602 */
[----:B------:R1:W4:Y:S04]  /*90f0*/  @!P0 LDG.E.U16 R10, [R4.64] ;  /* 0x00000006040a8981 */ /* 0x000328000c1e1500 */
[----:B0-----:R-:W2:Y:S04]  /*9100*/  LDL.LU R29, [R1+0x30c] ;  /* 0x00030c00011d7983 */ /* 0x001ea80000300800 */
[----:B------:R0:W-:Y:S04]  /*9110*/  STL [R1+0x454], R28 ;  /* 0x0004541c01007387 */ /* 0x0001e80000100800 */
[----:B0-----:R-:W2:Y:S04]  /*9120*/  LDL.LU R28, [R1+0x284] ;  /* 0x00028400011c7983 */ /* 0x001ea80000300800 */
[----:B-1----:R-:W2:Y:S01]  /*9130*/  LDL R5, [R1+0x288] ;  /* 0x0002880001057983 */ /* 0x002ea20000100800 */
[----:B------:R-:W-:-:S02]  /*9140*/  PRMT R19, RZ, 0x7610, R19 ;  /* 0x00007610ff137816 */ /* 0x000fc40000000013 */
[----:B------:R-:W-:Y:S02]  /*9150*/  PRMT R20, RZ, 0x7610, R20 ;  /* 0x00007610ff147816 */ /* 0x000fe40000000014 */
[----:B------:R-:W-:Y:S02]  /*9160*/  PRMT R21, RZ, 0x7610, R21 ;  /* 0x00007610ff157816 */ /* 0x000fe40000000015 */
[----:B--2---:R-:W-:-:S05]  /*9170*/  IADD3 R4, P1, R5, R3, RZ ;  /* 0x0000000305047210 */ /* 0x004fca0007f3e0ff */
[----:B------:R-:W-:Y:S02]  /*9180*/  IMAD.X R5, R27, 0x1, R2, P1 ;  /* 0x000000011b057824 */ /* 0x000fe400008e0602 */
[----:B------:R-:W2:Y:S04]  /*9190*/  LDL R27, [R1+0x194] ;  /* 0x00019400011b7983 */ /* 0x000ea80000100800 */
[----:B------:R0:W2:Y:S02]  /*91a0*/  @!P0 LDG.E.U16 R19, [R4.64] ;  /* 0x0000000604138981 */ /* 0x0000a4000c1e1500 */
[----:B0-----:R-:W-:-:S05]  /*91b0*/  IADD3 R4, P1, R29, R3, RZ ;  /* 0x000000031d047210 */ /* 0x001fca0007f3e0ff */
[----:B------:R-:W-:-:S05]  /*91c0*/  IMAD.X R5, R28, 0x1, R2, P1 ;  /* 0x000000011c057824 */ /* 0x000fca00008e0602 */
[----:B------:R0:W2:Y:S04]  /*91d0*/  @!P0 LDG.E.U16 R20, [R4.64] ;  /* 0x0000000604148981 */ /* 0x0000a8000c1e1500 */
[----:B------:R1:W-:Y:S01]  /*91e0*/  STL [R1+0x458], R29 ;  /* 0x0004581d01007387 */ /* 0x0003e20000100800 */
[----:B0-----:R-:W-:-:S03]  /*91f0*/  IADD3 R4, P1, R17, R3, RZ ;  /* 0x0000000311047210 */ /* 0x001fc60007f3e0ff */
[----:B-1----:R-:W2:Y:S02]  /*9200*/  LDL.LU R29, [R1+0x308] ;  /* 0x00030800011d7983 */ /* 0x002ea40000300800 */
[----:B---3--:R-:W-:Y:S02]  /*9210*/  IMAD.X R5, R16, 0x1, R2, P1 ;  /* 0x0000000110057824 */ /* 0x008fe400008e0602 */
[----:B------:R0:W-:Y:S04]  /*9220*/  STL [R1+0x45c], R28 ;  /* 0x00045c1c01007387 */ /* 0x0001e80000100800 */
[----:B------:R1:W3:Y:S04]  /*9230*/  @!P0 LDG.E.U16 R21, [R4.64] ;  /* 0x0000000604158981 */ /* 0x0002e8000c1e1500 */
[----:B0-----:R-:W3:Y:S04]  /*9240*/  LDL.LU R28, [R1+0x27c] ;  /* 0x00027c00011c7983 */ /* 0x001ee80000300800 */
[----:B-1----:R-:W4:Y:S01]  /*9250*/  LDL R5, [R1+0x294] ;  /* 0x0002940001057983 */ /* 0x002f220000100800 */
[----:B------:R-:W-:-:S02]  /*9260*/  PRMT R26, RZ, 0x7610, R26 ;  /* 0x00007610ff1a7816 */ /* 0x000fc4000000001a */
[-C--:B--2---:R-:W-:Y:S01]  /*9270*/  IADD3 R16, P1, R29, R3.reuse, RZ ;  /* 0x000000031d107210 */ /* 0x084fe20007f3e0ff */
[----:B------:R0:W-:Y:S04]  /*9280*/  STL [R1+0x460], R29 ;  /* 0x0004601d01007387 */ /* 0x0001e80000100800 */
[----:B0-----:R-:W2:Y:S01]  /*9290*/  LDL.LU R29, [R1+0x304] ;  /* 0x00030400011d7983 */ /* 0x001ea20000300800 */
[--C-:B---3--:R-:W-:Y:S01]  /*92a0*/  IMAD.X R17, R28, 0x1, R2.reuse, P1 ;  /* 0x000000011c117824 */ /* 0x108fe200008e0602 */
[----:B----4-:R-:W-:Y:S02]  /*92b0*/  IADD3 R4, P1, R5, R3, RZ ;  /* 0x0000000305047210 */ /* 0x010fe40007f3e0ff */
[----:B------:R0:W-:Y:S03]  /*92c0*/  STL [R1+0x464], R28 ;  /* 0x0004641c01007387 */ /* 0x0001e60000100800 */
[----:B------:R-:W-:-:S05]  /*92d0*/  IMAD.X R5, R27, 0x1, R2, P1 ;  /* 0x000000011b057824 */ /* 0x000fca00008e0602 */
[----:B------:R1:W3:Y:S04]  /*92e0*/  @!P0 LDG.E.U16 R26, [R4.64] ;  /* 0x00000006041a8981 */ /* 0x0002e8000c1e1500 */
[----:B0-----:R-:W4:Y:S01]  /*92f0*/  LDL.LU R28, [R1+0x274] ;  /* 0x00027400011c7983 */ /* 0x001f220000300800 */
[----:B------:R-:W-:Y:S02]  /*9300*/  PRMT R18, RZ, 0x7610, R18 ;  /* 0x00007610ff127816 */ /* 0x000fe40000000012 */
[----:B------:R-:W-:Y:S01]  /*9310*/  PRMT R23, RZ, 0x7610, R23 ;  /* 0x00007610ff177816 */ /* 0x000fe20000000017 */
[----:B------:R-:W2:Y:S04]  /*9320*/  LDL R27, [R1+0x184] ;  /* 0x00018400011b7983 */ /* 0x000ea80000100800 */
[----:B-1----:R-:W2:Y:S04]  /*9330*/  LDL R5, [R1+0x278] ;  /* 0x0002780001057983 */ /* 0x002ea80000100800 */
[----:B------:R0:W3:Y:S01]  /*9340*/  @!P0 LDG.E.U16 R23, [R16.64] ;  /* 0x0000000610178981 */ /* 0x0000e2000c1e1500 */
[----:B--2---:R-:W-:-:S03]  /*9350*/  IADD3 R4, P1, R5, R3, RZ ;  /* 0x0000000305047210 */ /* 0x004fc60007f3e0ff */
[----:B------:R-:W2:Y:S01]  /*9360*/  LDL R5, [R1+0x188] ;  /* 0x0001880001057983 */ /* 0x000ea20000100800 */
[----:B0-----:R-:W-:-:S03]  /*9370*/  PRMT R17, RZ, 0x7610, R17 ;  /* 0x00007610ff117816 */ /* 0x001fc60000000011 */
[----:B------:R0:W-:Y:S01]  /*9380*/  STL [R1+0x468], R29 ;  /* 0x0004681d01007387 */ /* 0x0001e20000100800 */
[----:B--2---:R-:W-:-:S05]  /*9390*/  IMAD.X R5, R5, 0x1, R2, P1 ;  /* 0x0000000105057824 */ /* 0x004fca00008e0602 */
[----:B------:R1:W2:Y:S02]  /*93a0*/  @!P0 LDG.E.U16 R18, [R4.64] ;  /* 0x0000000604128981 */ /* 0x0002a4000c1e1500 */
[----:B-1----:R-:W-:Y:S02]  /*93b0*/  IADD3 R4, P1, R29, R3, RZ ;  /* 0x000000031d047210 */ /* 0x002fe40007f3e0ff */
[----:B0-----:R-:W2:Y:S03]  /*93c0*/  LDL.LU R29, [R1+0x300] ;  /* 0x00030000011d7983 */ /* 0x001ea60000300800 */
[----:B----4-:R-:W-:Y:S01]  /*93d0*/  IMAD.X R5, R28, 0x1, R2, P1 ;  /* 0x000000011c057824 */ /* 0x010fe200008e0602 */
[----:B------:R0:W-:Y:S04]  /*93e0*/  STL [R1+0x46c], R28 ;  /* 0x00046c1c01007387 */ /* 0x0001e80000100800 */
[----:B------:R1:W4:Y:S04]  /*93f0*/  @!P0 LDG.E.U16 R17, [R4.64] ;  /* 0x0000000604118981 */ /* 0x000328000c1e1500 */
[----:B0-----:R-:W2:Y:S04]  /*9400*/  LDL.LU R28, [R1+0x26c] ;  /* 0x00026c00011c7983 */ /* 0x001ea80000300800 */
[----:B-1----:R-:W2:Y:S01]  /*9410*/  LDL R5, [R1+0x270] ;  /* 0x0002700001057983 */ /* 0x002ea20000100800 */
[----:B------:R-:W-:-:S03]  /*9420*/  PRMT R16, RZ, 0x7610, R16 ;  /* 0x00007610ff107816 */ /* 0x000fc60000000010 */
[----:B------:R0:W-:Y:S02]  /*9430*/  STS.U16 [R0+0x10000], R15 ;  /* 0x0100000f00007388 */ /* 0x0001e40000000400 */
[----:B0-----:R-:W-:Y:S02]  /*9440*/  PRMT R15, RZ, 0x7610, R15 ;  /* 0x00007610ff0f7816 */ /* 0x001fe4000000000f */
[----:B--2---:R-:W-:-:S05]  /*9450*/  IADD3 R4, P1, R5, R3, RZ ;  /* 0x0000000305047210 */ /* 0x004fca0007f3e0ff */
[--C-:B------:R-:W-:Y:S02]  /*9460*/  IMAD.X R5, R27, 0x1, R2.reuse, P1 ;  /* 0x000000011b057824 */ /* 0x100fe400008e0602 */
[----:B------:R-:W2:Y:S04]  /*9470*/  LDL R27, [R1+0x17c] ;  /* 0x00017c00011b7983 */ /* 0x000ea80000100800 */
[----:B------:R0:W2:Y:S02]  /*9480*/  @!P0 LDG.E.U16 R16, [R4.64] ;  /* 0x0000000604108981 */ /* 0x0000a4000c1e1500 */
[----:B0-----:R-:W-:Y:S02]  /*9490*/  IADD3 R4, P1, R29, R3, RZ ;  /* 0x000000031d047210 */ /* 0x001fe40007f3e0ff */
[----:B------:R0:W-:Y:S03]  /*94a0*/  STL [R1+0x470], R29 ;  /* 0x0004701d01007387 */ /* 0x0001e60000100800 */
[----:B------:R-:W-:-:S05]  /*94b0*/  IMAD.X R5, R28, 0x1, R2, P1 ;  /* 0x000000011c057824 */ /* 0x000fca00008e0602 */
[----:B------:R1:W2:Y:S04]  /*94c0*/  @!P0 LDG.E.U16 R15, [R4.64] ;  /* 0x00000006040f8981 */ /* 0x0002a8000c1e1500 */
[----:B0-----:R-:W2:Y:S04]  /*94d0*/  LDL.LU R29, [R1+0x2fc] ;  /* 0x0002fc00011d7983 */ /* 0x001ea80000300800 */
[----:B------:R0:W-:Y:S04]  /*94e0*/  STL [R1+0x474], R28 ;  /* 0x0004741c01007387 */ /* 0x0001e80000100800 */
[----:B0-----:R-:W2:Y:S04]  /*94f0*/  LDL.LU R28, [R1+0x264] ;  /* 0x00026400011c7983 */ /* 0x001ea80000300800 */
[----:B-1----:R-:W2:Y:S02]  /*9500*/  LDL R5, [R1+0x268] ;  /* 0x0002680001057983 */ /* 0x002ea40000100800 */
[----:B--2---:R-:W-:-:S02]  /*9510*/  IADD3 R4, P1, R5, R3, RZ ;  /* 0x0000000305047210 */ /* 0x004fc40007f3e0ff */
[----:B------:R-:W2:Y:S04]  /*9520*/  LDL R5, [R1+0x180] ;  /* 0x0001800001057983 */ /* 0x000ea80000100800 */
[----:B------:R0:W-:Y:S02]  /*9530*/  STS.U16 [R0+0x10800], R13 ;  /* 0x0108000d00007388 */ /* 0x0001e40000000400 */
[----:B0-----:R-:W-:Y:S02]  /*9540*/  PRMT R13, RZ, 0x7610, R13 ;  /* 0x00007610ff0d7816 */ /* 0x001fe4000000000d */
[----:B------:R0:W-:Y:S04]  /*9550*/  STS.U16 [R0+0x10c00], R12 ;  /* 0x010c000c00007388 */ /* 0x0001e80000000400 */
[----:B------:R1:W-:Y:S01]  /*9560*/  STL [R1+0x478], R29 ;  /* 0x0004781d01007387 */ /* 0x0003e20000100800 */
[----:B0-----:R-:W-:Y:S01]  /*9570*/  PRMT R12, RZ, 0x7610, R12 ;  /* 0x00007610ff0c7816 */ /* 0x001fe2000000000c */
[----:B--2---:R-:W-:-:S05]  /*9580*/  IMAD.X R5, R5, 0x1, R2, P1 ;  /* 0x0000000105057824 */ /* 0x004fca00008e0602 */
[----:B------:R0:W2:Y:S02]  /*9590*/  @!P0 LDG.E.U16 R13, [R4.64] ;  /* 0x00000006040d8981 */ /* 0x0000a4000c1e1500 */
[----:B0-----:R-:W-:Y:S02]  /*95a0*/  IADD3 R4, P1, R29, R3, RZ ;  /* 0x000000031d047210 */ /* 0x001fe40007f3e0ff */
[----:B-1----:R-:W2:Y:S03]  /*95b0*/  LDL.LU R29, [R1+0x2f8] ;  /* 0x0002f800011d7983 */ /* 0x002ea60000300800 */
[----:B------:R-:W-:Y:S01]  /*95c0*/  IMAD.X R5, R28, 0x1, R2, P1 ;  /* 0x000000011c057824 */ /* 0x000fe200008e0602 */
[----:B------:R0:W-:Y:S04]  /*95d0*/  STL [R1+0x47c], R28 ;  /* 0x00047c1c01007387 */ /* 0x0001e80000100800 */
[----:B------:R1:W2:Y:S04]  /*95e0*/  @!P0 LDG.E.U16 R12, [R4.64] ;  /* 0x00000006040c8981 */ /* 0x0002a8000c1e1500 */
[----:B0-----:R-:W2:Y:S04]  /*95f0*/  LDL.LU R28, [R1+0x25c] ;  /* 0x00025c00011c7983 */ /* 0x001ea80000300800 */
[----:B-1----:R-:W2:Y:S04]  /*9600*/  LDL R5, [R1+0x260] ;  /* 0x0002600001057983 */ /* 0x002ea80000100800 */
[----:B------:R0:W-:Y:S02]  /*9610*/  STS.U16 [R0+0x11000], R7 ;  /* 0x0110000700007388 */ /* 0x0001e40000000400 */
[----:B0-----:R-:W-:-:S02]  /*9620*/  PRMT R7, RZ, 0x7610, R7 ;  /* 0x00007610ff077816 */ /* 0x001fc40000000007 */
        /* <DEDUP_REMOVED lines=30> */
[----:B------:R0:W-:Y:S02]  /*9810*/  STS.U16 [R0], R8 ;  /* 0x0000000800007388 */ /* 0x0001e40000000400 */
        /* <DEDUP_REMOVED lines=30> */
[----:B-1----:R-:W2:Y:S01]  /*9a00*/  LDL R5, [R1+0x240] ;  /* 0x0002400001057983 */ /* 0x002ea20000100800 */
[----:B------:R-:W-:-:S03]  /*9a10*/  PRMT R22, RZ, 0x7610, R22 ;  /* 0x00007610ff167816 */ /* 0x000fc60000000016 */
[----:B---3--:R0:W-:Y:S02]  /*9a20*/  STS.U16 [R0+0x1400], R23 ;  /* 0x0014001700007388 */ /* 0x0081e40000000400 */
[----:B0-----:R-:W-:Y:S02]  /*9a30*/  PRMT R23, RZ, 0x7610, R23 ;  /* 0x00007610ff177816 */ /* 0x001fe40000000017 */
[----:B--2---:R-:W-:-:S05]  /*9a40*/  IADD3 R4, P1, R5, R3, RZ ;  /* 0x0000000305047210 */ /* 0x004fca0007f3e0ff */
[--C-:B------:R-:W-:Y:S02]  /*9a50*/  IMAD.X R5, R27, 0x1, R2.reuse, P1 ;  /* 0x000000011b057824 */ /* 0x100fe400008e0602 */
[----:B------:R-:W2:Y:S04]  /*9a60*/  LDL R27, [R1+0x164] ;  /* 0x00016400011b7983 */ /* 0x000ea80000100800 */
[----:B------:R0:W3:Y:S02]  /*9a70*/  @!P0 LDG.E.U16 R22, [R4.64] ;  /* 0x0000000604168981 */ /* 0x0000e4000c1e1500 */
        /* <DEDUP_REMOVED lines=26> */
[----:B----4-:R0:W-:Y:S04]  /*9c20*/  STS.U16 [R0+0x1c00], R17 ;  /* 0x001c001100007388 */ /* 0x0101e80000000400 */
[----:B------:R1:W-:Y:S01]  /*9c30*/  STS.U16 [R0+0x2400], R15 ;  /* 0x0024000f00007388 */ /* 0x0003e20000000400 */
[----:B0-----:R-:W-:-:S03]  /*9c40*/  PRMT R17, RZ, 0x7610, R17 ;  /* 0x00007610ff117816 */ /* 0x001fc60000000011 */
[----:B-1----:R-:W4:Y:S01]  /*9c50*/  LDL R15, [R1+0x160] ;  /* 0x00016000010f7983 */ /* 0x002f220000100800 */
        /* <DEDUP_REMOVED lines=11> */
[----:B-1----:R-:W2:Y:S04]  /*9d10*/  LDL R5, [R1+0x228] ;  /* 0x0002280001057983 */ /* 0x002ea80000100800 */
[----:B------:R0:W-:Y:S02]  /*9d20*/  STS.U16 [R0+0x2000], R16 ;  /* 0x0020001000007388 */ /* 0x0001e40000000400 */
[----:B0-----:R-:W-:-:S02]  /*9d30*/  PRMT R16, RZ, 0x7610, R16 ;  /* 0x00007610ff107816 */ /* 0x001fc40000000010 */
[----:B------:R0:W-:Y:S02]  /*9d40*/  STS.U16 [R0+0x2800], R13 ;  /* 0x0028000d00007388 */ /* 0x0001e40000000400 */
[----:B0-----:R-:W-:Y:S02]  /*9d50*/  PRMT R13, RZ, 0x7610, R13 ;  /* 0x00007610ff0d7816 */ /* 0x001fe4000000000d */
[----:B--2---:R-:W-:-:S05]  /*9d60*/  IADD3 R4, P1, R5, R3, RZ ;  /* 0x0000000305047210 */ /* 0x004fca0007f3e0ff */
[--C-:B----4-:R-:W-:Y:S02]  /*9d70*/  IMAD.X R5, R15, 0x1, R2.reuse, P1 ;  /* 0x000000010f057824 */ /* 0x110fe400008e0602 */
[----:B------:R-:W2:Y:S04]  /*9d80*/  LDL R15, [R1+0x158] ;  /* 0x00015800010f7983 */ /* 0x000ea80000100800 */
[----:B------:R0:W4:Y:S02]  /*9d90*/  @!P0 LDG.E.U16 R16, [R4.64] ;  /* 0x0000000604108981 */ /* 0x000124000c1e1500 */
        /* <DEDUP_REMOVED lines=8> */
[----:B------:R0:W-:Y:S04]  /*9e20*/  STS.U16 [R0+0x2c00], R12 ;  /* 0x002c000c00007388 */ /* 0x0001e80000000400 */
[----:B------:R1:W-:Y:S01]  /*9e30*/  STS.U16 [R0+0x3400], R6 ;  /* 0x0034000600007388 */ /* 0x0003e20000000400 */
[----:B0-----:R-:W-:-:S03]  /*9e40*/  PRMT R12, RZ, 0x7610, R12 ;  /* 0x00007610ff0c7816 */ /* 0x001fc6000000000c */
[----:B------:R0:W-:Y:S01]  /*9e50*/  STS.U16 [R0+0x3000], R7 ;  /* 0x0030000700007388 */ /* 0x0001e20000000400 */
[----:B--2---:R-:W-:-:S05]  /*9e60*/  IADD3 R4, P1, R5, R3, RZ ;  /* 0x0000000305047210 */ /* 0x004fca0007f3e0ff */
[--C-:B------:R-:W-:Y:S01]  /*9e70*/  IMAD.X R5, R27, 0x1, R2.reuse, P1 ;  /* 0x000000011b057824 */ /* 0x100fe200008e0602 */
[----:B-1----:R-:W-:Y:S01]  /*9e80*/  IADD3 R6, P1, R29, R3, RZ ;  /* 0x000000031d067210 */ /* 0x002fe20007f3e0ff */
[----:B------:R-:W2:Y:S04]  /*9e90*/  LDL R27, [R1+0x154] ;  /* 0x00015400011b7983 */ /* 0x000ea80000100800 */
[----:B------:R1:W2:Y:S01]  /*9ea0*/  @!P0 LDG.E.U16 R12, [R4.64] ;  /* 0x00000006040c8981 */ /* 0x0002a2000c1e1500 */
[----:B0-----:R-:W-:-:S03]  /*9eb0*/  IMAD.X R7, R28, 0x1, R2, P1 ;  /* 0x000000011c077824 */ /* 0x001fc600008e0602 */
[----:B------:R0:W-:Y:S01]  /*9ec0*/  STL [R1+0x4c0], R29 ;  /* 0x0004c01d01007387 */ /* 0x0001e20000100800 */
[----:B-1----:R-:W-:-:S03]  /*9ed0*/  PRMT R4, RZ, 0x7610, R4 ;  /* 0x00007610ff047816 */ /* 0x002fc60000000004 */
[----:B0-----:R-:W2:Y:S04]  /*9ee0*/  LDL.LU R29, [R1+0x2d4] ;  /* 0x0002d400011d7983 */ /* 0x001ea80000300800 */
[----:B------:R0:W-:Y:S04]  /*9ef0*/  STL [R1+0x4c4], R28 ;  /* 0x0004c41c01007387 */ /* 0x0001e80000100800 */
[----:B------:R1:W2:Y:S04]  /*9f00*/  @!P0 LDG.E.U16 R4, [R6.64] ;  /* 0x0000000606048981 */ /* 0x0002a8000c1e1500 */
[----:B0-----:R-:W2:Y:S04]  /*9f10*/  LDL.LU R28, [R1+0x214] ;  /* 0x00021400011c7983 */ /* 0x001ea80000300800 */
[----:B-1----:R-:W2:Y:S04]  /*9f20*/  LDL R7, [R1+0x218] ;  /* 0x0002180001077983 */ /* 0x002ea80000100800 */
[----:B------:R0:W-:Y:S01]  /*9f30*/  STS.U16 [R0+0x3c00], R9 ;  /* 0x003c000900007388 */ /* 0x0001e20000000400 */
[----:B------:R-:W-:-:S03]  /*9f40*/  PRMT R5, RZ, 0x7610, R5 ;  /* 0x00007610ff057816 */ /* 0x000fc60000000005 */
[----:B0-----:R-:W3:Y:S01]  /*9f50*/  LDL R9, [R1+0x210] ;  /* 0x0002100001097983 */ /* 0x001ee20000100800 */
[----:B--2---:R-:W-:-:S05]  /*9f60*/  IADD3 R6, P1, R7, R3, RZ ;  /* 0x0000000307067210 */ /* 0x004fca0007f3e0ff */
[----:B------:R-:W-:Y:S02]  /*9f70*/  IMAD.X R7, R15, 0x1, R2, P1 ;  /* 0x000000010f077824 */ /* 0x000fe400008e0602 */
[----:B------:R-:W2:Y:S04]  /*9f80*/  LDL R15, [R1+0x208] ;  /* 0x00020800010f7983 */ /* 0x000ea80000100800 */
[----:B------:R0:W2:Y:S04]  /*9f90*/  @!P0 LDG.E.U16 R5, [R6.64] ;  /* 0x0000000606058981 */ /* 0x0000a8000c1e1500 */
[----:B------:R1:W-:Y:S01]  /*9fa0*/  STL [R1+0x4c8], R29 ;  /* 0x0004c81d01007387 */ /* 0x0003e20000100800 */
[----:B0-----:R-:W-:-:S03]  /*9fb0*/  IADD3 R6, P1, R29, R3, RZ ;  /* 0x000000031d067210 */ /* 0x001fc60007f3e0ff */
[----:B-1----:R-:W2:Y:S02]  /*9fc0*/  LDL.LU R29, [R1+0x2d0] ;  /* 0x0002d000011d7983 */ /* 0x002ea40000300800 */
[----:B------:R-:W-:Y:S02]  /*9fd0*/  IMAD.X R7, R28, 0x1, R2, P1 ;  /* 0x000000011c077824 */ /* 0x000fe400008e0602 */
[----:B------:R0:W-:Y:S04]  /*9fe0*/  STL [R1+0x4cc], R28 ;  /* 0x0004cc1c01007387 */ /* 0x0001e80000100800 */
[----:B0-----:R-:W4:Y:S04]  /*9ff0*/  LDL.LU R28, [R1+0x20c] ;  /* 0x00020c00011c7983 */ /* 0x001f280000300800 */
[----:B------:R0:W-:Y:S04]  /*a000*/  STS.U16 [R0+0x3800], R11 ;  /* 0x0038000b00007388 */ /* 0x0001e80000000400 */
[----:B------:R3:W-:Y:S01]  /*a010*/  STS.U16 [R0+0x4000], R8 ;  /* 0x0040000800007388 */ /* 0x0007e20000000400 */
[----:B0-----:R-:W-:-:S02]  /*a020*/  PRMT R11, RZ, 0x7610, R11 ;  /* 0x00007610ff0b7816 */ /* 0x001fc4000000000b */
[----:B---3--:R-:W-:-:S04]  /*a030*/  IADD3 R8, P1, R9, R3, RZ ;  /* 0x0000000309087210 */ /* 0x008fc80007f3e0ff */
[----:B------:R0:W3:Y:S01]  /*a040*/  @!P0 LDG.E.U16 R11, [R6.64] ;  /* 0x00000006060b8981 */ /* 0x0000e2000c1e1500 */
[----:B------:R-:W-:-:S03]  /*a050*/  IMAD.X R9, R27, 0x1, R2, P1 ;  /* 0x000000011b097824 */ /* 0x000fc600008e0602 */
[----:B------:R-:W3:Y:S01]  /*a060*/  LDL R27, [R1+0x14c] ;  /* 0x00014c00011b7983 */ /* 0x000ee20000100800 */
[----:B0-----:R-:W-:-:S06]  /*a070*/  PRMT R6, RZ, 0x7610, R6 ;  /* 0x00007610ff067816 */ /* 0x001fcc0000000006 */
[----:B------:R2:W3:Y:S04]  /*a080*/  @!P0 LDG.E.U16 R6, [R8.64] ;  /* 0x0000000608068981 */ /* 0x0004e8000c1e1500 */
[----:B------:R-:W-:Y:S01]  /*a090*/  STS.U16 [R0+0x4400], R14 ;  /* 0x0044000e00007388 */ /* 0x000fe20000000400 */
[----:B--2---:R-:W-:-:S03]  /*a0a0*/  IADD3 R8, P1, R29, R3, RZ ;  /* 0x000000031d087210 */ /* 0x004fc60007f3e0ff */
[----:B------:R0:W-:Y:S04]  /*a0b0*/  STL [R1+0x4d0], R29 ;  /* 0x0004d01d01007387 */ /* 0x0001e80000100800 */
[----:B0-----:R-:W2:Y:S01]  /*a0c0*/  LDL.LU R29, [R1+0x2cc] ;  /* 0x0002cc00011d7983 */ /* 0x001ea20000300800 */
[----:B----4-:R-:W-:-:S03]  /*a0d0*/  IMAD.X R9, R28, 0x1, R2, P1 ;  /* 0x000000011c097824 */ /* 0x010fc600008e0602 */
[----:B------:R0:W-:Y:S01]  /*a0e0*/  STL [R1+0x4d4], R28 ;  /* 0x0004d41c01007387 */ /* 0x0001e20000100800 */
[----:B------:R-:W-:-:S03]  /*a0f0*/  IADD3 R14, P1, R15, R3, RZ ;  /* 0x000000030f0e7210 */ /* 0x000fc60007f3e0ff */
[----:B0-----:R-:W4:Y:S04]  /*a100*/  LDL.LU R28, [R1+0x204] ;  /* 0x00020400011c7983 */ /* 0x001f280000300800 */
[----:B------:R-:W3:Y:S01]  /*a110*/  LDL R15, [R1+0x150] ;  /* 0x00015000010f7983 */ /* 0x000ee20000100800 */
[----:B------:R-:W-:-:S06]  /*a120*/  PRMT R7, RZ, 0x7610, R7 ;  /* 0x00007610ff077816 */ /* 0x000fcc0000000007 */
[----:B------:R0:W4:Y:S02]  /*a130*/  @!P0 LDG.E.U16 R7, [R8.64] ;  /* 0x0000000608078981 */ /* 0x000124000c1e1500 */
[----:B0-----:R-:W-:Y:S02]  /*a140*/  PRMT R8, RZ, 0x7610, R8 ;  /* 0x00007610ff087816 */ /* 0x001fe40000000008 */
[----:B------:R-:W-:Y:S01]  /*a150*/  PRMT R9, RZ, 0x7610, R9 ;  /* 0x00007610ff097816 */ /* 0x000fe20000000009 */
[----:B--2---:R0:W-:Y:S01]  /*a160*/  STL [R1+0x4d8], R29 ;  /* 0x0004d81d01007387 */ /* 0x0041e20000100800 */
[----:B---3--:R-:W-:-:S05]  /*a170*/  IMAD.X R15, R15, 0x1, R2, P1 ;  /* 0x000000010f0f7824 */ /* 0x008fca00008e0602 */
[----:B------:R1:W2:Y:S02]  /*a180*/  @!P0 LDG.E.U16 R8, [R14.64] ;  /* 0x000000060e088981 */ /* 0x0002a4000c1e1500 */
[----:B-1----:R-:W-:Y:S02]  /*a190*/  IADD3 R14, P1, R29, R3, RZ ;  /* 0x000000031d0e7210 */ /* 0x002fe40007f3e0ff */
[----:B0-----:R-:W3:Y:S03]  /*a1a0*/  LDL.LU R29, [R1+0x2c8] ;  /* 0x0002c800011d7983 */ /* 0x001ee60000300800 */
[----:B----4-:R-:W-:Y:S01]  /*a1b0*/  IMAD.X R15, R28, 0x1, R2, P1 ;  /* 0x000000011c0f7824 */ /* 0x010fe200008e0602 */
[----:B------:R0:W-:Y:S04]  /*a1c0*/  STL [R1+0x4dc], R28 ;  /* 0x0004dc1c01007387 */ /* 0x0001e80000100800 */
[----:B------:R1:W4:Y:S04]  /*a1d0*/  @!P0 LDG.E.U16 R9, [R14.64] ;  /* 0x000000060e098981 */ /* 0x000328000c1e1500 */
[----:B0-----:R-:W2:Y:S04]  /*a1e0*/  LDL.LU R28, [R1+0x1fc] ;  /* 0x0001fc00011c7983 */ /* 0x001ea80000300800 */
[----:B-1----:R-:W2:Y:S04]  /*a1f0*/  LDL R15, [R1+0x200] ;  /* 0x00020000010f7983 */ /* 0x002ea80000100800 */
[----:B------:R0:W-:Y:S02]  /*a200*/  STS.U16 [R0+0x4800], R10 ;  /* 0x0048000a00007388 */ /* 0x0001e40000000400 */
[----:B0-----:R-:W-:-:S02]  /*a210*/  PRMT R10, RZ, 0x7610, R10 ;  /* 0x00007610ff0a7816 */ /* 0x001fc4000000000a */
[----:B------:R-:W-:Y:S02]  /*a220*/  PRMT R25, RZ, 0x7610, R25 ;  /* 0x00007610ff197816 */ /* 0x000fe40000000019 */
[----:B--2---:R-:W-:-:S05]  /*a230*/  IADD3 R14, P1, R15, R3, RZ ;  /* 0x000000030f0e7210 */ /* 0x004fca0007f3e0ff */
[--C-:B------:R-:W-:Y:S02]  /*a240*/  IMAD.X R15, R27, 0x1, R2.reuse, P1 ;  /* 0x000000011b0f7824 */ /* 0x100fe400008e0602 */
[----:B------:R-:W2:Y:S04]  /*a250*/  LDL R27, [R1+0x144] ;  /* 0x00014400011b7983 */ /* 0x000ea80000100800 */
[----:B------:R3:W2:Y:S02]  /*a260*/  @!P0 LDG.E.U16 R10, [R14.64] ;  /* 0x000000060e0a8981 */ /* 0x0006a4000c1e1500 */
[----:B---3--:R-:W-:Y:S02]  /*a270*/  IADD3 R14, P1, R29, R3, RZ ;  /* 0x000000031d0e7210 */ /* 0x008fe40007f3e0ff */
[----:B------:R0:W-:Y:S03]  /*a280*/  STL [R1+0x4e0], R29 ;  /* 0x0004e01d01007387 */ /* 0x0001e60000100800 */
[----:B------:R-:W-:-:S05]  /*a290*/  IMAD.X R15, R28, 0x1, R2, P1 ;  /* 0x000000011c0f7824 */ /* 0x000fca00008e0602 */
[----:B------:R1:W3:Y:S04]  /*a2a0*/  @!P0 LDG.E.U16 R25, [R14.64] ;  /* 0x000000060e198981 */ /* 0x0002e8000c1e1500 */
[----:B0-----:R-:W2:Y:S04]  /*a2b0*/  LDL.LU R29, [R1+0x2c4] ;  /* 0x0002c400011d7983 */ /* 0x001ea80000300800 */
[----:B------:R0:W-:Y:S04]  /*a2c0*/  STL [R1+0x4e4], R28 ;  /* 0x0004e41c01007387 */ /* 0x0001e80000100800 */
[----:B0-----:R-:W2:Y:S04]  /*a2d0*/  LDL.LU R28, [R1+0x1f4] ;  /* 0x0001f400011c7983 */ /* 0x001ea80000300800 */
[----:B-1----:R-:W2:Y:S02]  /*a2e0*/  LDL R15, [R1+0x1f8] ;  /* 0x0001f800010f7983 */ /* 0x002ea40000100800 */
[----:B--2---:R-:W-:-:S02]  /*a2f0*/  IADD3 R14, P1, R15, R3, RZ ;  /* 0x000000030f0e7210 */ /* 0x004fc40007f3e0ff */
[----:B------:R-:W2:Y:S01]  /*a300*/  LDL R15, [R1+0x148] ;  /* 0x00014800010f7983 */ /* 0x000ea20000100800 */
[----:B------:R-:W-:-:S03]  /*a310*/  PRMT R24, RZ, 0x7610, R24 ;  /* 0x00007610ff187816 */ /* 0x000fc60000000018 */
        /* <DEDUP_REMOVED lines=37> */
[-C--:B0-----:R-:W-:Y:S02]  /*a570*/  IADD3 R14, P1, R29, R3.reuse, RZ ;  /* 0x000000031d0e7210 */ /* 0x081fe40007f3e0ff */
[----:B-1----:R-:W2:Y:S03]  /*a580*/  LDL.LU R29, [R1+0x2b8] ;  /* 0x0002b800011d7983 */ /* 0x002ea60000300800 */
[----:B------:R-:W-:Y:S01]  /*a590*/  IMAD.X R15, R28, 0x1, R2, P1 ;  /* 0x000000011c0f7824 */ /* 0x000fe200008e0602 */
[----:B------:R0:W-:Y:S04]  /*a5a0*/  STL [R1+0x4fc], R28 ;  /* 0x0004fc1c01007387 */ /* 0x0001e80000100800 */
[----:B------:R1:W2:Y:S04]  /*a5b0*/  @!P0 LDG.E.U16 R18, [R14.64] ;  /* 0x000000060e128981 */ /* 0x0002a8000c1e1500 */
[----:B0-----:R-:W2:Y:S04]  /*a5c0*/  LDL.LU R28, [R1+0x1dc] ;  /* 0x0001dc00011c7983 */ /* 0x001ea80000300800 */
[----:B-1----:R-:W2:Y:S04]  /*a5d0*/  LDL R15, [R1+0x13c] ;  /* 0x00013c00010f7983 */ /* 0x002ea80000100800 */
[----:B------:R0:W-:Y:S04]  /*a5e0*/  STS.U16 [R0+0x7000], R12 ;  /* 0x0070000c00007388 */ /* 0x0001e80000000400 */
[----:B------:R1:W-:Y:S04]  /*a5f0*/  STS.U16 [R0+0x6800], R16 ;  /* 0x0068001000007388 */ /* 0x0003e80000000400 */
[----:B------:R-:W-:Y:S01]  /*a600*/  STS.U16 [R0+0x6c00], R13 ;  /* 0x006c000d00007388 */ /* 0x000fe20000000400 */
[----:B0-----:R-:W-:-:S03]  /*a610*/  IADD3 R12, P1, R27, R3, RZ ;  /* 0x000000031b0c7210 */ /* 0x001fc60007f3e0ff */
[----:B------:R0:W-:Y:S01]  /*a620*/  STS.U16 [R0+0x7400], R4 ;  /* 0x0074000400007388 */ /* 0x0001e20000000400 */
[----:B-1----:R-:W-:-:S03]  /*a630*/  PRMT R16, RZ, 0x7610, R16 ;  /* 0x00007610ff107816 */ /* 0x002fc60000000010 */
[----:B------:R-:W3:Y:S04]  /*a640*/  LDL R27, [R1+0x138] ;  /* 0x00013800011b7983 */ /* 0x000ee80000100800 */
[----:B------:R-:W3:Y:S01]  /*a650*/  LDL R14, [R1+0x1d0] ;  /* 0x0001d000010e7983 */ /* 0x000ee20000100800 */
[----:B0-----:R-:W-:Y:S01]  /*a660*/  PRMT R4, RZ, 0x7610, R4 ;  /* 0x00007610ff047816 */ /* 0x001fe20000000004 */
[----:B--2---:R-:W-:Y:S02]  /*a670*/  IMAD.X R13, R15, 0x1, R2, P1 ;  /* 0x000000010f0d7824 */ /* 0x004fe400008e0602 */
[----:B------:R-:W2:Y:S04]  /*a680*/  LDL R15, [R1+0x134] ;  /* 0x00013400010f7983 */ /* 0x000ea80000100800 */
[----:B------:R0:W2:Y:S02]  /*a690*/  @!P0 LDG.E.U16 R16, [R12.64] ;  /* 0x000000060c108981 */ /* 0x0000a4000c1e1500 */
[----:B0-----:R-:W-:-:S02]  /*a6a0*/  IADD3 R12, P1, R29, R3, RZ ;  /* 0x000000031d0c7210 */ /* 0x001fc40007f3e0ff */
[----:B------:R0:W-:Y:S03]  /*a6b0*/  STL [R1+0x500], R29 ;  /* 0x0005001d01007387 */ /* 0x0001e60000100800 */
[----:B------:R-:W-:-:S05]  /*a6c0*/  IMAD.X R13, R28, 0x1, R2, P1 ;  /* 0x000000011c0d7824 */ /* 0x000fca00008e0602 */
[----:B------:R1:W2:Y:S04]  /*a6d0*/  @!P0 LDG.E.U16 R4, [R12.64] ;  /* 0x000000060c048981 */ /* 0x0002a8000c1e1500 */
[----:B0-----:R-:W2:Y:S04]  /*a6e0*/  LDL.LU R29, [R1+0x2b4] ;  /* 0x0002b400011d7983 */ /* 0x001ea80000300800 */
[----:B------:R0:W-:Y:S04]  /*a6f0*/  STL [R1+0x504], R28 ;  /* 0x0005041c01007387 */ /* 0x0001e80000100800 */
[----:B0-----:R-:W3:Y:S04]  /*a700*/  LDL.LU R28, [R1+0x1d4] ;  /* 0x0001d400011c7983 */ /* 0x001ee80000300800 */
[----:B-1----:R-:W3:Y:S04]  /*a710*/  LDL R13, [R1+0x1d8] ;  /* 0x0001d800010d7983 */ /* 0x002ee80000100800 */
[----:B------:R0:W-:Y:S02]  /*a720*/  STS.U16 [R0+0x7800], R5 ;  /* 0x0078000500007388 */ /* 0x0001e40000000400 */
[----:B0-----:R-:W-:-:S02]  /*a730*/  PRMT R5, RZ, 0x7610, R5 ;  /* 0x00007610ff057816 */ /* 0x001fc40000000005 */
[----:B--2---:R0:W-:Y:S01]  /*a740*/  STL [R1+0x508], R29 ;  /* 0x0005081d01007387 */ /* 0x0041e20000100800 */
[----:B---3--:R-:W-:-:S05]  /*a750*/  IADD3 R12, P1, R13, R3, RZ ;  /* 0x000000030d0c7210 */ /* 0x008fca0007f3e0ff */
[----:B------:R-:W-:-:S05]  /*a760*/  IMAD.X R13, R27, 0x1, R2, P1 ;  /* 0x000000011b0d7824 */ /* 0x000fca00008e0602 */
[----:B------:R1:W2:Y:S02]  /*a770*/  @!P0 LDG.E.U16 R5, [R12.64] ;  /* 0x000000060c058981 */ /* 0x0002a4000c1e1500 */
[----:B-1----:R-:W-:Y:S02]  /*a780*/  IADD3 R12, P1, R29, R3, RZ ;  /* 0x000000031d0c7210 */ /* 0x002fe40007f3e0ff */
[----:B0-----:R-:W3:Y:S03]  /*a790*/  LDL.LU R29, [R1+0x2b0] ;  /* 0x0002b000011d7983 */ /* 0x001ee60000300800 */
[----:B------:R-:W-:Y:S01]  /*a7a0*/  IMAD.X R13, R28, 0x1, R2, P1 ;  /* 0x000000011c0d7824 */ /* 0x000fe200008e0602 */
[----:B------:R0:W-:Y:S04]  /*a7b0*/  STL [R1+0x50c], R28 ;  /* 0x00050c1c01007387 */ /* 0x0001e80000100800 */
[----:B0-----:R-:W2:Y:S04]  /*a7c0*/  LDL.LU R28, [R1+0x1cc] ;  /* 0x0001cc00011c7983 */ /* 0x001ea80000300800 */
[----:B------:R0:W-:Y:S04]  /*a7d0*/  STS.U16 [R0+0x4c00], R20 ;  /* 0x004c001400007388 */ /* 0x0001e80000000400 */
[----:B------:R1:W-:Y:S04]  /*a7e0*/  STS.U16 [R0+0x8000], R6 ;  /* 0x0080000600007388 */ /* 0x0003e80000000400 */
[----:B------:R4:W-:Y:S01]  /*a7f0*/  STS.U16 [R0+0x8400], R7 ;  /* 0x0084000700007388 */ /* 0x0009e20000000400 */
[----:B0-----:R-:W-:-:S03]  /*a800*/  PRMT R20, RZ, 0x7610, R20 ;  /* 0x00007610ff147816 */ /* 0x001fc60000000014 */
[----:B------:R-:W2:Y:S04]  /*a810*/  LDL R27, [R1+0x1c0] ;  /* 0x0001c000011b7983 */ /* 0x000ea80000100800 */
[----:B------:R0:W2:Y:S01]  /*a820*/  @!P0 LDG.E.U16 R20, [R12.64] ;  /* 0x000000060c148981 */ /* 0x0000a2000c1e1500 */
[----:B-1----:R-:W-:Y:S02]  /*a830*/  PRMT R6, RZ, 0x7610, R6 ;  /* 0x00007610ff067816 */ /* 0x002fe40000000006 */
[----:B0-----:R-:W-:Y:S02]  /*a840*/  IADD3 R12, P1, R14, R3, RZ ;  /* 0x000000030e0c7210 */ /* 0x001fe40007f3e0ff */
[----:B----4-:R-:W-:Y:S01]  /*a850*/  PRMT R7, RZ, 0x7610, R7 ;  /* 0x00007610ff077816 */ /* 0x010fe20000000007 */
[----:B------:R-:W4:Y:S02]  /*a860*/  LDL R14, [R1+0x130] ;  /* 0x00013000010e7983 */ /* 0x000f240000100800 */
[----:B------:R-:W-:-:S02]  /*a870*/  IMAD.X R13, R15, 0x1, R2, P1 ;  /* 0x000000010f0d7824 */ /* 0x000fc400008e0602 */
[----:B------:R-:W4:Y:S04]  /*a880*/  LDL R15, [R1+0x12c] ;  /* 0x00012c00010f7983 */ /* 0x000f280000100800 */
[----:B------:R3:W4:Y:S02]  /*a890*/  @!P0 LDG.E.U16 R6, [R12.64] ;  /* 0x000000060c068981 */ /* 0x000724000c1e1500 */
[----:B---3--:R-:W-:Y:S02]  /*a8a0*/  IADD3 R12, P1, R29, R3, RZ ;  /* 0x000000031d0c7210 */ /* 0x008fe40007f3e0ff */
[----:B------:R0:W-:Y:S04]  /*a8b0*/  STL [R1+0x510], R29 ;  /* 0x0005101d01007387 */ /* 0x0001e80000100800 */
[----:B0-----:R-:W3:Y:S01]  /*a8c0*/  LDL.LU R29, [R1+0x2ac] ;  /* 0x0002ac00011d7983 */ /* 0x001ee20000300800 */
[----:B--2---:R-:W-:-:S03]  /*a8d0*/  IMAD.X R13, R28, 0x1, R2, P1 ;  /* 0x000000011c0d7824 */ /* 0x004fc600008e0602 */
[----:B------:R0:W-:Y:S04]  /*a8e0*/  STL [R1+0x514], R28 ;  /* 0x0005141c01007387 */ /* 0x0001e80000100800 */
[----:B------:R1:W2:Y:S04]  /*a8f0*/  @!P0 LDG.E.U16 R7, [R12.64] ;  /* 0x000000060c078981 */ /* 0x0002a8000c1e1500 */
[----:B0-----:R-:W2:Y:S04]  /*a900*/  LDL.LU R28, [R1+0x1c4] ;  /* 0x0001c400011c7983 */ /* 0x001ea80000300800 */
[----:B-1----:R-:W2:Y:S04]  /*a910*/  LDL R13, [R1+0x1c8] ;  /* 0x0001c800010d7983 */ /* 0x002ea80000100800 */
[----:B------:R0:W-:Y:S02]  /*a920*/  STS.U16 [R0+0x8800], R8 ;  /* 0x0088000800007388 */ /* 0x0001e40000000400 */
[----:B0-----:R-:W-:-:S02]  /*a930*/  PRMT R8, RZ, 0x7610, R8 ;  /* 0x00007610ff087816 */ /* 0x001fc40000000008 */
[----:B--2---:R-:W-:-:S05]  /*a940*/  IADD3 R12, P1, R13, R3, RZ ;  /* 0x000000030d0c7210 */ /* 0x004fca0007f3e0ff */
[----:B----4-:R-:W-:Y:S02]  /*a950*/  IMAD.X R13, R14, 0x1, R2, P1 ;  /* 0x000000010e0d7824 */ /* 0x010fe400008e0602 */
[----:B------:R-:W2:Y:S04]  /*a960*/  LDL R14, [R1+0x1b8] ;  /* 0x0001b800010e7983 */ /* 0x000ea80000100800 */
[----:B------:R0:W4:Y:S04]  /*a970*/  @!P0 LDG.E.U16 R8, [R12.64] ;  /* 0x000000060c088981 */ /* 0x000128000c1e1500 */
[----:B---3--:R1:W-:Y:S01]  /*a980*/  STL [R1+0x518], R29 ;  /* 0x0005181d01007387 */ /* 0x0083e20000100800 */
[----:B0-----:R-:W-:-:S03]  /*a990*/  IADD3 R12, P1, R29, R3, RZ ;  /* 0x000000031d0c7210 */ /* 0x001fc60007f3e0ff */
[----:B-1----:R-:W3:Y:S02]  /*a9a0*/  LDL.LU R29, [R1+0x2a8] ;  /* 0x0002a800011d7983 */ /* 0x002ee40000300800 */
[----:B------:R-:W-:Y:S02]  /*a9b0*/  IMAD.X R13, R28, 0x1, R2, P1 ;  /* 0x000000011c0d7824 */ /* 0x000fe400008e0602 */
[----:B------:R0:W-:Y:S04]  /*a9c0*/  STL [R1+0x51c], R28 ;  /* 0x00051c1c01007387 */ /* 0x0001e80000100800 */
[----:B0-----:R-:W2:Y:S04]  /*a9d0*/  LDL.LU R28, [R1+0x1bc] ;  /* 0x0001bc00011c7983 */ /* 0x001ea80000300800 */
[----:B------:R0:W-:Y:S02]  /*a9e0*/  STS.U16 [R0+0x8c00], R9 ;  /* 0x008c000900007388 */ /* 0x0001e40000000400 */
[----:B0-----:R-:W-:-:S02]  /*a9f0*/  PRMT R9, RZ, 0x7610, R9 ;  /* 0x00007610ff097816 */ /* 0x001fc40000000009 */
[----:B------:R0:W-:Y:S04]  /*aa00*/  STS.U16 [R0+0x9000], R10 ;  /* 0x0090000a00007388 */ /* 0x0001e80000000400 */
[----:B------:R1:W4:Y:S01]  /*aa10*/  @!P0 LDG.E.U16 R9, [R12.64] ;  /* 0x000000060c098981 */ /* 0x000322000c1e1500 */
[----:B0-----:R-:W-:Y:S02]  /*aa20*/  PRMT R10, RZ, 0x7610, R10 ;  /* 0x00007610ff0a7816 */ /* 0x001fe4000000000a */
[----:B-1----:R-:W-:Y:S02]  /*aa30*/  IADD3 R12, P1, R27, R3, RZ ;  /* 0x000000031b0c7210 */ /* 0x002fe40007f3e0ff */
[----:B------:R-:W4:Y:S03]  /*aa40*/  LDL R27, [R1+0x1b0] ;  /* 0x0001b000011b7983 */ /* 0x000f260000100800 */
[----:B------:R-:W-:-:S05]  /*aa50*/  IMAD.X R13, R15, 0x1, R2, P1 ;  /* 0x000000010f0d7824 */ /* 0x000fca00008e0602 */
[----:B------:R3:W4:Y:S04]  /*aa60*/  @!P0 LDG.E.U16 R10, [R12.64] ;  /* 0x000000060c0a8981 */ /* 0x000728000c1e1500 */
[----:B------:R-:W-:Y:S01]  /*aa70*/  STS.U16 [R0+0x9800], R24 ;  /* 0x0098001800007388 */ /* 0x000fe20000000400 */
[----:B---3--:R-:W-:-:S03]  /*aa80*/  IADD3 R12, P1, R29, R3, RZ ;  /* 0x000000031d0c7210 */ /* 0x008fc60007f3e0ff */
[----:B------:R0:W-:Y:S04]  /*aa90*/  STL [R1+0x520], R29 ;  /* 0x0005201d01007387 */ /* 0x0001e80000100800 */
[----:B0-----:R-:W3:Y:S01]  /*aaa0*/  LDL.LU R29, [R1+0x2a4] ;  /* 0x0002a400011d7983 */ /* 0x001ee20000300800 */
[----:B--2---:R-:W-:-:S03]  /*aab0*/  IMAD.X R13, R28, 0x1, R2, P1 ;  /* 0x000000011c0d7824 */ /* 0x004fc600008e0602 */
[----:B------:R0:W-:Y:S04]  /*aac0*/  STL [R1+0x524], R28 ;  /* 0x0005241c01007387 */ /* 0x0001e80000100800 */
[----:B0-----:R-:W2:Y:S04]  /*aad0*/  LDL.LU R28, [R1+0x1b4] ;  /* 0x0001b400011c7983 */ /* 0x001ea80000300800 */
[----:B------:R-:W2:Y:S04]  /*aae0*/  LDL R24, [R1+0x128] ;  /* 0x0001280001187983 */ /* 0x000ea80000100800 */
[----:B------:R0:W-:Y:S01]  /*aaf0*/  STS.U16 [R0+0x7c00], R11 ;  /* 0x007c000b00007388 */ /* 0x0001e20000000400 */
[----:B------:R-:W-:-:S02]  /*ab00*/  IADD3 R14, P1, R14, R3, RZ ;  /* 0x000000030e0e7210 */ /* 0x000fc40007f3e0ff */
[----:B0-----:R-:W-:Y:S01]  /*ab10*/  PRMT R11, RZ, 0x7610, R11 ;  /* 0x00007610ff0b7816 */ /* 0x001fe2000000000b */
[----:B------:R0:W-:Y:S05]  /*ab20*/  STS.U16 [R0+0x9400], R25 ;  /* 0x0094001900007388 */ /* 0x0001ea0000000400 */
[----:B------:R1:W4:Y:S04]  /*ab30*/  @!P0 LDG.E.U16 R11, [R12.64] ;  /* 0x000000060c0b8981 */ /* 0x000328000c1e1500 */
[----:B0-----:R-:W4:Y:S01]  /*ab40*/  LDL R25, [R1+0x124] ;  /* 0x0001240001197983 */ /* 0x001f220000100800 */
[----:B-1----:R-:W-:Y:S01]  /*ab50*/  PRMT R12, RZ, 0x7610, R12 ;  /* 0x00007610ff0c7816 */ /* 0x002fe2000000000c */
[----:B--2---:R-:W-:-:S02]  /*ab60*/  IMAD.X R15, R24, 0x1, R2, P1 ;  /* 0x00000001180f7824 */ /* 0x004fc400008e0602 */
[----:B------:R-:W2:Y:S04]  /*ab70*/  LDL R24, [R1+0x1a8] ;  /* 0x0001a80001187983 */ /* 0x000ea80000100800 */
[----:B------:R0:W2:Y:S04]  /*ab80*/  @!P0 LDG.E.U16 R12, [R14.64] ;  /* 0x000000060e0c8981 */ /* 0x0000a8000c1e1500 */
[----:B---3--:R1:W-:Y:S01]  /*ab90*/  STL [R1+0x528], R29 ;  /* 0x0005281d01007387 */ /* 0x0083e20000100800 */
[----:B0-----:R-:W-:-:S03]  /*aba0*/  IADD3 R14, P1, R29, R3, RZ ;  /* 0x000000031d0e7210 */ /* 0x001fc60007f3e0ff */
[----:B-1----:R-:W3:Y:S02]  /*abb0*/  LDL.LU R29, [R1+0x2a0] ;  /* 0x0002a000011d7983 */ /* 0x002ee40000300800 */
[----:B------:R-:W-:Y:S02]  /*abc0*/  IMAD.X R15, R28, 0x1, R2, P1 ;  /* 0x000000011c0f7824 */ /* 0x000fe400008e0602 */
[----:B------:R0:W-:Y:S04]  /*abd0*/  STL [R1+0x52c], R28 ;  /* 0x00052c1c01007387 */ /* 0x0001e80000100800 */
[----:B0-----:R-:W2:Y:S01]  /*abe0*/  LDL.LU R28, [R1+0x1ac] ;  /* 0x0001ac00011c7983 */ /* 0x001ea20000300800 */
[----:B------:R-:W-:-:S06]  /*abf0*/  PRMT R13, RZ, 0x7610, R13 ;  /* 0x00007610ff0d7816 */ /* 0x000fcc000000000d */
[----:B------:R4:W2:Y:S04]  /*ac00*/  @!P0 LDG.E.U16 R13, [R14.64] ;  /* 0x000000060e0d8981 */ /* 0x0008a8000c1e1500 */
[----:B------:R0:W-:Y:S01]  /*ac10*/  STS.U16 [R0+0x6400], R17 ;  /* 0x0064001100007388 */ /* 0x0001e20000000400 */
[----:B----4-:R-:W-:-:S03]  /*ac20*/  IADD3 R14, P1, R27, R3, RZ ;  /* 0x000000031b0e7210 */ /* 0x010fc60007f3e0ff */
[----:B------:R1:W-:Y:S01]  /*ac30*/  STS.U16 [R0+0x9c00], R23 ;  /* 0x009c001700007388 */ /* 0x0003e20000000400 */
[----:B0-----:R-:W-:Y:S01]  /*ac40*/  PRMT R17, RZ, 0x7610, R17 ;  /* 0x00007610ff117816 */ /* 0x001fe20000000011 */
[----:B------:R-:W-:-:S05]  /*ac50*/  IMAD.X R15, R25, 0x1, R2, P1 ;  /* 0x00000001190f7824 */ /* 0x000fca00008e0602 */
[----:B------:R3:W4:Y:S04]  /*ac60*/  @!P0 LDG.E.U16 R17, [R14.64] ;  /* 0x000000060e118981 */ /* 0x000728000c1e1500 */
[----:B-1----:R-:W4:Y:S01]  /*ac70*/  LDL R23, [R1+0x120] ;  /* 0x0001200001177983 */ /* 0x002f220000100800 */
[----:B---3--:R-:W-:-:S03]  /*ac80*/  IADD3 R14, P1, R29, R3, RZ ;  /* 0x000000031d0e7210 */ /* 0x008fc60007f3e0ff */
[----:B------:R0:W-:Y:S04]  /*ac90*/  STL [R1+0x530], R29 ;  /* 0x0005301d01007387 */ /* 0x0001e80000100800 */
[----:B0-----:R-:W3:Y:S01]  /*aca0*/  LDL.LU R29, [R1+0x29c] ;  /* 0x00029c00011d7983 */ /* 0x001ee20000300800 */
[----:B--2---:R-:W-:-:S03]  /*acb0*/  IMAD.X R15, R28, 0x1, R2, P1 ;  /* 0x000000011c0f7824 */ /* 0x004fc600008e0602 */
[----:B------:R0:W-:Y:S04]  /*acc0*/  STL [R1+0x534], R28 ;  /* 0x0005341c01007387 */ /* 0x0001e80000100800 */
[----:B0-----:R-:W2:Y:S04]  /*acd0*/  LDL.LU R28, [R1+0x1a4] ;  /* 0x0001a400011c7983 */ /* 0x001ea80000300800 */
[----:B------:R0:W-:Y:S04]  /*ace0*/  STS.U16 [R0+0xa400], R19 ;  /* 0x00a4001300007388 */ /* 0x0001e80000000400 */
[----:B------:R-:W2:Y:S04]  /*acf0*/  LDL R27, [R1+0x1a0] ;  /* 0x0001a000011b7983 */ /* 0x000ea80000100800 */
[----:B------:R1:W-:Y:S01]  /*ad00*/  STS.U16 [R0+0xa800], R21 ;  /* 0x00a8001500007388 */ /* 0x0003e20000000400 */
[----:B0-----:R-:W-:-:S03]  /*ad10*/  PRMT R19, RZ, 0x7610, R19 ;  /* 0x00007610ff137816 */ /* 0x001fc60000000013 */
[----:B------:R-:W2:Y:S04]  /*ad20*/  LDL R25, [R1+0x11c] ;  /* 0x00011c0001197983 */ /* 0x000ea80000100800 */
[----:B------:R0:W2:Y:S01]  /*ad30*/  @!P0 LDG.E.U16 R19, [R14.64] ;  /* 0x000000060e138981 */ /* 0x0000a2000c1e1500 */
[----:B-1----:R-:W-:Y:S02]  /*ad40*/  PRMT R21, RZ, 0x7610, R21 ;  /* 0x00007610ff157816 */ /* 0x002fe40000000015 */
[----:B0-----:R-:W-:Y:S02]  /*ad50*/  IADD3 R14, P1, R24, R3, RZ ;  /* 0x00000003180e7210 */ /* 0x001fe40007f3e0ff */
[----:B------:R-:W2:Y:S03]  /*ad60*/  LDL R24, [R1+0x198] ;  /* 0x0001980001187983 */ /* 0x000ea60000100800 */
[----:B----4-:R-:W-:-:S02]  /*ad70*/  IMAD.X R15, R23, 0x1, R2, P1 ;  /* 0x00000001170f7824 */ /* 0x010fc400008e0602 */
[----:B------:R-:W4:Y:S04]  /*ad80*/  LDL R23, [R1+0x118] ;  /* 0x0001180001177983 */ /* 0x000f280000100800 */
[----:B------:R3:W4:Y:S02]  /*ad90*/  @!P0 LDG.E.U16 R21, [R14.64] ;  /* 0x000000060e158981 */ /* 0x000724000c1e1500 */
[----:B---3--:R-:W-:Y:S02]  /*ada0*/  IADD3 R14, P1, R29, R3, RZ ;  /* 0x000000031d0e7210 */ /* 0x008fe40007f3e0ff */
[----:B------:R0:W-:Y:S04]  /*adb0*/  STL [R1+0x538], R29 ;  /* 0x0005381d01007387 */ /* 0x0001e80000100800 */
[----:B0-----:R-:W3:Y:S01]  /*adc0*/  LDL.LU R29, [R1+0x298] ;  /* 0x00029800011d7983 */ /* 0x001ee20000300800 */
[----:B--2---:R-:W-:-:S03]  /*add0*/  IMAD.X R15, R28, 0x1, R2, P1 ;  /* 0x000000011c0f7824 */ /* 0x004fc600008e0602 */
[----:B------:R0:W-:Y:S04]  /*ade0*/  STL [R1+0x53c], R28 ;  /* 0x00053c1c01007387 */ /* 0x0001e80000100800 */
[----:B0-----:R-:W2:Y:S04]  /*adf0*/  LDL.LU R28, [R1+0x19c] ;  /* 0x00019c00011c7983 */ /* 0x001ea80000300800 */
[----:B------:R0:W-:Y:S02]  /*ae00*/  STS.U16 [R0+0xac00], R18 ;  /* 0x00ac001200007388 */ /* 0x0001e40000000400 */
[----:B0-----:R-:W-:-:S02]  /*ae10*/  PRMT R18, RZ, 0x7610, R18 ;  /* 0x00007610ff127816 */ /* 0x001fc40000000012 */
[----:B------:R0:W-:Y:S04]  /*ae20*/  STS.U16 [R0+0xb000], R16 ;  /* 0x00b0001000007388 */ /* 0x0001e80000000400 */
[----:B------:R1:W4:Y:S01]  /*ae30*/  @!P0 LDG.E.U16 R18, [R14.64] ;  /* 0x000000060e128981 */ /* 0x000322000c1e1500 */
[----:B0-----:R-:W-:Y:S02]  /*ae40*/  PRMT R16, RZ, 0x7610, R16 ;  /* 0x00007610ff107816 */ /* 0x001fe40000000010 */
[----:B-1----:R-:W-:-:S05]  /*ae50*/  IADD3 R14, P1, R27, R3, RZ ;  /* 0x000000031b0e7210 */ /* 0x002fca0007f3e0ff */
[----:B------:R-:W-:Y:S01]  /*ae60*/  IMAD.X R15, R25, 0x1, R2, P1 ;  /* 0x00000001190f7824 */ /* 0x000fe200008e0602 */
[----:B------:R0:W-:Y:S04]  /*ae70*/  STS.U16 [R0+0xa000], R22 ;  /* 0x00a0001600007388 */ /* 0x0001e80000000400 */
[----:B------:R3:W4:Y:S04]  /*ae80*/  @!P0 LDG.E.U16 R16, [R14.64] ;  /* 0x000000060e108981 */ /* 0x000728000c1e1500 */
[----:B------:R1:W-:Y:S01]  /*ae90*/  STS.U16 [R0+0xb400], R4 ;  /* 0x00b4000400007388 */ /* 0x0003e20000000400 */
[----:B0-----:R-:W-:-:S03]  /*aea0*/  PRMT R22, RZ, 0x7610, R22 ;  /* 0x00007610ff167816 */ /* 0x001fc60000000016 */
[----:B------:R4:W-:Y:S01]  /*aeb0*/  STS.U16 [R0+0xb800], R5 ;  /* 0x00b8000500007388 */ /* 0x0009e20000000400 */
[----:B---3--:R-:W-:-:S05]  /*aec0*/  IADD3 R14, P1, R29, R3, RZ ;  /* 0x000000031d0e7210 */ /* 0x008fca0007f3e0ff */
[----:B--2---:R-:W-:Y:S01]  /*aed0*/  IMAD.X R15, R28, 0x1, R2, P1 ;  /* 0x000000011c0f7824 */ /* 0x004fe200008e0602 */
[----:B-1----:R-:W-:-:S04]  /*aee0*/  IADD3 R4, P1, R24, R3, RZ ;  /* 0x0000000318047210 */ /* 0x002fc80007f3e0ff */
[----:B------:R0:W2:Y:S01]  /*aef0*/  @!P0 LDG.E.U16 R22, [R14.64] ;  /* 0x000000060e168981 */ /* 0x0000a2000c1e1500 */
[----:B----4-:R-:W-:Y:S01]  /*af00*/  IMAD.X R5, R23, 0x1, R2, P1 ;  /* 0x0000000117057824 */ /* 0x010fe200008e0602 */
[----:B0-----:R-:W-:-:S06]  /*af10*/  PRMT R14, RZ, 0x7610, R14 ;  /* 0x00007610ff0e7816 */ /* 0x001fcc000000000e */
[----:B------:R-:W3:Y:S04]  /*af20*/  @!P0 LDG.E.U16 R14, [R4.64] ;  /* 0x00000006040e8981 */ /* 0x000ee8000c1e1500 */
[----:B------:R-:W-:Y:S04]  /*af30*/  STL [R1+0x560], R29 ;  /* 0x0005601d01007387 */ /* 0x000fe80000100800 */
[----:B------:R-:W-:Y:S04]  /*af40*/  STL [R1+0x564], R28 ;  /* 0x0005641c01007387 */ /* 0x000fe80000100800 */
[----:B------:R0:W-:Y:S04]  /*af50*/  STL [R1+0x568], R3 ;  /* 0x0005680301007387 */ /* 0x0001e80000100800 */
[----:B------:R-:W4:Y:S04]  /*af60*/  LDL R25, [R1+0x100] ;  /* 0x0001000001197983 */ /* 0x000f280000100800 */
[----:B------:R-:W-:Y:S04]  /*af70*/  STS.U16 [R0+0xfc00], R26 ;  /* 0x00fc001a00007388 */ /* 0x000fe80000000400 */
        /* <DEDUP_REMOVED lines=14> */
[----:B0-----:R-:W4:Y:S04]  /*b060*/  LDL R3, [R1+0x10c] ;  /* 0x00010c0001037983 */ /* 0x001f280000100800 */
[----:B------:R-:W4:Y:S04]  /*b070*/  LDL R29, [R1+0x338] ;  /* 0x00033800011d7983 */ /* 0x000f280000100800 */
[----:B------:R-:W-:Y:S04]  /*b080*/  STL [R1+0x578], R2 ;  /* 0x0005780201007387 */ /* 0x000fe80000100800 */
[----:B------:R-:W-:Y:S04]  /*b090*/  STL [R1+0x57c], R0 ;  /* 0x00057c0001007387 */ /* 0x000fe80000100800 */
[----:B--2---:R-:W-:Y:S04]  /*b0a0*/  STS.U16 [R0+0xf400], R22 ;  /* 0x00f4001600007388 */ /* 0x004fe80000000400 */
[----:B---3--:R-:W-:Y:S04]  /*b0b0*/  STS.U16 [R0+0xf800], R14 ;  /* 0x00f8000e00007388 */ /* 0x008fe80000000400 */
[----:B------:R-:W-:Y:S06]  /*b0c0*/  BAR.SYNC.DEFER_BLOCKING 0x0 ;  /* 0x0000000000007b1d */ /* 0x000fec0000010000 */
[----:B----4-:R-:W-:Y:S04]  /*b0d0*/  STL [R1+0x960], R25 ;  /* 0x0009601901007387 */ /* 0x010fe80000100800 */
[----:B------:R0:W-:Y:S04]  /*b0e0*/  LDSM.16.MT88.4 R20, [R25+0x10000] ;  /* 0x010000001914783b */ /* 0x0001e80000004200 */
[----:B0-----:R-:W2:Y:S04]  /*b0f0*/  LDL.LU.64 R24, [R1+0xe0] ;  /* 0x0000e00001187983 */ /* 0x001ea80000300a00 */
[----:B------:R-:W3:Y:S04]  /*b100*/  LDL.LU.64 R26, [R1+0xe8] ;  /* 0x0000e800011a7983 */ /* 0x000ee80000300a00 */
[----:B------:R-:W0:Y:S04]  /*b110*/  LDSM.16.M88.4 R16, [R3] ;  /* 0x000000000310783b */ /* 0x000e280000000200 */
[----:B------:R-:W1:Y:S04]  /*b120*/  LDSM.16.M88.4 R8, [R3+0x8000] ;  /* 0x008000000308783b */ /* 0x000e680000000200 */
[----:B------:R-:W4:Y:S04]  /*b130*/  LDSM.16.M88.4 R4, [R3+0xc000] ;  /* 0x00c000000304783b */ /* 0x000f280000000200 */
[----:B------:R-:W0:Y:S04]  /*b140*/  LDSM.16.M88.4 R12, [R3+0x4000] ;  /* 0x00400000030c783b */ /* 0x000e280000000200 */
[----:B---3--:R-:W-:Y:S04]  /*b150*/  STL.64 [R1+0x970], R26 ;  /* 0x0009701a01007387 */ /* 0x008fe80000100a00 */
[----:B--2---:R2:W-:Y:S04]  /*b160*/  STL.64 [R1+0x968], R24 ;  /* 0x0009681801007387 */ /* 0x0045e80000100a00 */
[----:B--2---:R-:W2:Y:S04]  /*b170*/  LDL.LU.64 R24, [R1+0xf0] ;  /* 0x0000f00001187983 */ /* 0x004ea80000300a00 */
[----:B------:R-:W2:Y:S04]  /*b180*/  LDL.LU.64 R26, [R1+0xf8] ;  /* 0x0000f800011a7983 */ /* 0x000ea80000300a00 */
[----:B0-----:R-:W-:Y:S04]  /*b190*/  STL [R1+0x890], R18 ;  /* 0x0008901201007387 */ /* 0x001fe80000100800 */
[----:B------:R-:W-:Y:S04]  /*b1a0*/  STL [R1+0x88c], R19 ;  /* 0x00088c1301007387 */ /* 0x000fe80000100800 */
[----:B-1----:R-:W-:Y:S04]  /*b1b0*/  STL [R1+0x884], R10 ;  /* 0x0008840a01007387 */ /* 0x002fe80000100800 */
[----:B------:R-:W-:Y:S04]  /*b1c0*/  STL [R1+0x880], R11 ;  /* 0x0008800b01007387 */ /* 0x000fe80000100800 */
[----:B----4-:R-:W-:Y:S04]  /*b1d0*/  STL [R1+0x894], R6 ;  /* 0x0008940601007387 */ /* 0x010fe80000100800 */
[----:B------:R-:W-:Y:S01]  /*b1e0*/  STL [R1+0x888], R7 ;  /* 0x0008880701007387 */ /* 0x000fe20000100800 */
[C---:B--2---:R-:W-:Y:S11]  /*b1f0*/  HMMA.16816.F32 R24, R20.reuse, R16, R24 ;  /* 0x000000101418723c */ /* 0x044ff60000001818 */
[----:B------:R-:W-:Y:S11]  /*b200*/  @!UPT UIADD3 URZ, URZ, URZ, URZ ;  /* 0x0000003f3f3ff290 */ /* 0x000ff6000fffe03f */
[----:B------:R-:W-:Y:S01]  /*b210*/  @!UPT UIADD3 URZ, URZ, URZ, URZ ;  /* 0x0000003f3f3ff290 */ /* 0x000fe2000fffe03f */
[----:B------:R-:W-:Y:S04]  /*b220*/  STL.64 [R1+0xf0], R24 ;  /* 0x0000f01801007387 */ /* 0x000fe80000100a00 */
[----:B------:R0:W-:Y:S04]  /*b230*/  STL.64 [R1+0xf8], R26 ;  /* 0x0000f81a01007387 */ /* 0x0001e80000100a00 */
[----:B0-----:R-:W2:Y:S04]  /*b240*/  LDL.LU.64 R26, [R1+0x970] ;  /* 0x00097000011a7983 */ /* 0x001ea80000300a00 */
[----:B------:R-:W2:Y:S02]  /*b250*/  LDL.LU.64 R24, [R1+0x968] ;  /* 0x0009680001187983 */ /* 0x000ea40000300a00 */
[----:B--2---:R-:W-:Y:S11]  /*b260*/  HMMA.16816.F32 R24, R20, R12, R24 ;  /* 0x0000000c1418723c */ /* 0x004ff60000001818 */
[----:B------:R-:W-:Y:S11]  /*b270*/  @!UPT UIADD3 URZ, URZ, URZ, URZ ;  /* 0x0000003f3f3ff290 */ /* 0x000ff6000fffe03f */
[----:B------:R-:W-:Y:S02]  /*b280*/  @!UPT UIADD3 URZ, URZ, URZ, URZ ;  /* 0x0000003f3f3ff290 */ /* 0x000fe4000fffe03f */
[----:B------:R-:W-:Y:S02]  /*b290*/  IMAD.MOV.U32 R28, RZ, RZ, R25 ;  /* 0x000000ffff1c7224 */ /* 0x000fe400078e0019 */
[----:B------:R-:W2:Y:S04]  /*b2a0*/  LDL.LU R25, [R1+0x960] ;  /* 0x0009600001197983 */ /* 0x000ea80000300800 */
[----:B------:R-:W-:Y:S04]  /*b2b0*/  STL.64 [R1+0x938], R14 ;  /* 0x0009380e01007387 */ /* 0x000fe80000100a00 */
[----:B------:R0:W-:Y:S04]  /*b2c0*/  STL.64 [R1+0x930], R12 ;  /* 0x0009300c01007387 */ /* 0x0001e80000100a00 */
[----:B0-----:R-:W3:Y:S04]  /*b2d0*/  LDL.LU.64 R12, [R1+0x80] ;  /* 0x00008000010c7983 */ /* 0x001ee80000300a00 */
[----:B------:R-:W4:Y:S04]  /*b2e0*/  LDL.LU.64 R14, [R1+0x88] ;  /* 0x00008800010e7983 */ /* 0x000f280000300a00 */
[----:B----4-:R-:W-:Y:S04]  /*b2f0*/  STL.64 [R1+0x948], R14 ;  /* 0x0009480e01007387 */ /* 0x010fe80000100a00 */
[----:B---3--:R0:W-:Y:S04]  /*b300*/  STL.64 [R1+0x940], R12 ;  /* 0x0009400c01007387 */ /* 0x0081e80000100a00 */
[----:B0-----:R-:W3:Y:S04]  /*b310*/  LDL.LU.64 R12, [R1+0x90] ;  /* 0x00009000010c7983 */ /* 0x001ee80000300a00 */
[----:B------:R-:W4:Y:S04]  /*b320*/  LDL.LU.64 R14, [R1+0x98] ;  /* 0x00009800010e7983 */ /* 0x000f280000300a00 */
[----:B----4-:R-:W-:Y:S04]  /*b330*/  STL.64 [R1+0x958], R14 ;  /* 0x0009580e01007387 */ /* 0x010fe80000100a00 */
[----:B---3--:R0:W-:Y:S04]  /*b340*/  STL.64 [R1+0x950], R12 ;  /* 0x0009500c01007387 */ /* 0x0081e80000100a00 */
[----:B0-----:R-:W3:Y:S04]  /*b350*/  LDL.LU.64 R12, [R1+0xd0] ;  /* 0x0000d000010c7983 */ /* 0x001ee80000300a00 */
[----:B------:R-:W3:Y:S01]  /*b360*/  LDL.LU.64 R14, [R1+0xd8] ;  /* 0x0000d800010e7983 */ /* 0x000ee20000300a00 */
[----:B------:R-:W-:-:S02]  /*b370*/  IMAD.MOV.U32 R3, RZ, RZ, R26 ;  /* 0x000000ffff037224 */ /* 0x000fc400078e001a */
[----:B------:R-:W-:Y:S02]  /*b380*/  IMAD.MOV.U32 R11, RZ, RZ, R24 ;  /* 0x000000ffff0b7224 */ /* 0x000fe400078e0018 */
[----:B------:R-:W4:Y:S04]  /*b390*/  LDL R24, [R1+0x340] ;  /* 0x0003400001187983 */ /* 0x000f280000100800 */
[----:B------:R0:W-:Y:S04]  /*b3a0*/  STL [R1+0x8a0], R3 ;  /* 0x0008a00301007387 */ /* 0x0001e80000100800 */
[----:B------:R1:W-:Y:S04]  /*b3b0*/  STL [R1+0x89c], R28 ;  /* 0x00089c1c01007387 */ /* 0x0003e80000100800 */
[----:B------:R0:W-:Y:S01]  /*b3c0*/  STL [R1+0x898], R11 ;  /* 0x0008980b01007387 */ /* 0x0001e20000100800 */
[----:B---3--:R-:W-:Y:S11]  /*b3d0*/  HMMA.16816.F32 R12, R20, R8, R12 ;  /* 0x00000008140c723c */ /* 0x008ff6000000180c */
[----:B------:R-:W-:Y:S11]  /*b3e0*/  @!UPT UIADD3 URZ, URZ, URZ, URZ ;  /* 0x0000003f3f3ff290 */ /* 0x000ff6000fffe03f */
[----:B------:R-:W-:Y:S02]  /*b3f0*/  @!UPT UIADD3 URZ, URZ, URZ, URZ ;  /* 0x0000003f3f3ff290 */ /* 0x000fe4000fffe03f */
[----:B------:R-:W-:Y:S02]  /*b400*/  IMAD.MOV.U32 R7, RZ, RZ, R14 ;  /* 0x000000ffff077224 */ /* 0x000fe400078e000e */
[----:B------:R-:W-:Y:S02]  /*b410*/  IMAD.MOV.U32 R10, RZ, RZ, R15 ;  /* 0x000000ffff0a7224 */ /* 0x000fe400078e000f */
[----:B------:R-:W-:Y:S01]  /*b420*/  IMAD.MOV.U32 R18, RZ, RZ, R12 ;  /* 0x000000ffff127224 */ /* 0x000fe200078e000c */
[----:B------:R-:W3:Y:S01]  /*b430*/  LDL.LU.64 R14, [R1+0x958] ;  /* 0x00095800010e7983 */ /* 0x000ee20000300a00 */
[----:B------:R-:W-:-:S03]  /*b440*/  IMAD.MOV.U32 R19, RZ, RZ, R13 ;  /* 0x000000ffff137224 */ /* 0x000fc600078e000d */
[----:B------:R-:W3:Y:S02]  /*b450*/  LDL.LU.64 R12, [R1+0x950] ;  /* 0x00095000010c7983 */ /* 0x000ee40000300a00 */
[----:B---3--:R-:W-:Y:S02]  /*b460*/  HMMA.16816.F32 R20, R20, R4, R12 ;  /* 0x000000041414723c */ /* 0x008fe4000000180c */
[----:B------:R-:W3:Y:S04]  /*b470*/  LDL.LU.64 R14, [R1+0x948] ;  /* 0x00094800010e7983 */ /* 0x000ee80000300a00 */
[----:B------:R-:W3:Y:S11]  /*b480*/  LDL.LU.64 R12, [R1+0x940] ;  /* 0x00094000010c7983 */ /* 0x000ef60000300a00 */
[----:B------:R-:W-:Y:S07]  /*b490*/  @!UPT UIADD3 URZ, URZ, URZ, URZ ;  /* 0x0000003f3f3ff290 */ /* 0x000fee000fffe03f */
[----:B0-----:R-:W-:Y:S02]  /*b4a0*/  IMAD.MOV.U32 R3, RZ, RZ, R20 ;  /* 0x000000ffff037224 */ /* 0x001fe400078e0014 */
[----:B-1----:R-:W-:Y:S02]  /*b4b0*/  IMAD.MOV.U32 R28, RZ, RZ, R21 ;  /* 0x000000ffff1c7224 */ /* 0x002fe400078e0015 */
[----:B------:R-:W-:Y:S02]  /*b4c0*/  IMAD.MOV.U32 R11, RZ, RZ, R22 ;  /* 0x000000ffff0b7224 */ /* 0x000fe400078e0016 */
[----:B------:R-:W-:Y:S02]  /*b4d0*/  IMAD.MOV.U32 R6, RZ, RZ, R23 ;  /* 0x000000ffff067224 */ /* 0x000fe400078e0017 */
[----:B----4-:R-:W3:Y:S01]  /*b4e0*/  LDSM.16.MT88.4 R20, [R24+0x10000] ;  /* 0x010000001814783b */ /* 0x010ee20000004200 */
[----:B------:R-:W-:-:S03]  /*b4f0*/  MOV R2, R27 ;  /* 0x0000001b00027202 */ /* 0x000fc60000000f00 */
[----:B--2---:R0:W-:Y:S04]  /*b500*/  STL.64 [R1+0x8a8], R24 ;  /* 0x0008a81801007387 */ /* 0x0041e80000100a00 */
[----:B0-----:R-:W2:Y:S04]  /*b510*/  LDL.LU.64 R24, [R1+0x60] ;  /* 0x0000600001187983 */ /* 0x001ea80000300a00 */
[----:B------:R-:W2:Y:S01]  /*b520*/  LDL.LU.64 R26, [R1+0x68] ;  /* 0x00006800011a7983 */ /* 0x000ea20000300a00 */
[C---:B---3--:R-:W-:Y:S11]  /*b530*/  HMMA.16816.F32 R12, R20.reuse, R16, R12 ;  /* 0x00000010140c723c */ /* 0x048ff6000000180c */
[----:B------:R-:W-:Y:S11]  /*b540*/  @!UPT UIADD3 URZ, URZ, URZ, URZ ;  /* 0x0000003f3f3ff290 */ /* 0x000ff6000fffe03f */
[----:B------:R-:W-:Y:S01]  /*b550*/  @!UPT UIADD3 URZ, URZ, URZ, URZ ;  /* 0x0000003f3f3ff290 */ /* 0x000fe2000fffe03f */
[----:B------:R-:W-:Y:S04]  /*b560*/  STL.64 [R1+0x80], R12 ;  /* 0x0000800c01007387 */ /* 0x000fe80000100a00 */
[----:B------:R0:W-:Y:S04]  /*b570*/  STL.64 [R1+0x88], R14 ;  /* 0x0000880e01007387 */ /* 0x0001e80000100a00 */
[----:B0-----:R-:W3:Y:S04]  /*b580*/  LDL.LU.64 R14, [R1+0x938] ;  /* 0x00093800010e7983 */ /* 0x001ee80000300a00 */
[----:B------:R-:W4:Y:S04]  /*b590*/  LDL.LU.64 R12, [R1+0x930] ;  /* 0x00093000010c7983 */ /* 0x000f280000300a00 */
[----:B------:R-:W-:Y:S04]  /*b5a0*/  STL.64 [R1+0x928], R18 ;  /* 0x0009281201007387 */ /* 0x000fe80000100a00 */
[----:B------:R0:W-:Y:S04]  /*b5b0*/  STL.64 [R1+0x920], R16 ;  /* 0x0009201001007387 */ /* 0x0001e80000100a00 */
[----:B0-----:R-:W4:Y:S04]  /*b5c0*/  LDL.LU.64 R16, [R1+0x70] ;  /* 0x0000700001107983 */ /* 0x001f280000300a00 */
[----:B------:R-:W4:Y:S02]  /*b5d0*/  LDL.LU.64 R18, [R1+0x78] ;  /* 0x0000780001127983 */ /* 0x000f240000300a00 */
[C---:B----4-:R-:W-:Y:S11]  /*b5e0*/  HMMA.16816.F32 R16, R20.reuse, R12, R16 ;  /* 0x0000000c1410723c */ /* 0x050ff60000001810 */
[----:B------:R-:W-:Y:S11]  /*b5f0*/  @!UPT UIADD3 URZ, URZ, URZ, URZ ;  /* 0x0000003f3f3ff290 */ /* 0x000ff6000fffe03f */
[----:B------:R-:W-:Y:S01]  /*b600*/  @!UPT UIADD3 URZ, URZ, URZ, URZ ;  /* 0x0000003f3f3ff290 */ /* 0x000fe2000fffe03f */
[----:B------:R-:W-:Y:S04]  /*b610*/  STL.64 [R1+0x70], R16 ;  /* 0x0000701001007387 */ /* 0x000fe80000100a00 */
[----:B------:R-:W-:Y:S04]  /*b620*/  STL [R1+0x78], R18 ;  /* 0x0000781201007387 */ /* 0x000fe80000100800 */
[----:B---3--:R-:W-:Y:S04]  /*b630*/  STL.64 [R1+0x918], R14 ;  /* 0x0009180e01007387 */ /* 0x008fe80000100a00 */
[----:B------:R2:W-:Y:S02]  /*b640*/  STL.64 [R1+0x910], R12 ;  /* 0x0009100c01007387 */ /* 0x0005e40000100a00 */
[----:B--2---:R-:W-:Y:S01]  /*b650*/  HMMA.16816.F32 R12, R20, R8, R24 ;  /* 0x00000008140c723c */ /* 0x004fe20000001818 */
[----:B------:R-:W-:-:S05]  /*b660*/  IMAD.MOV.U32 R0, RZ, RZ, R19 ;  /* 0x000000ffff007224 */ /* 0x000fca00078e0013 */
[----:B------:R-:W-:Y:S04]  /*b670*/  STL [R1+0x840], R0 ;  /* 0x0008400001007387 */ /* 0x000fe80000100800 */
[----:B------:R-:W2:Y:S04]  /*b680*/  LDL.LU.64 R16, [R1+0x10] ;  /* 0x0000100001107983 */ /* 0x000ea80000300a00 */
[----:B------:R-:W2:Y:S09]  /*b690*/  LDL.LU.64 R18, [R1+0x18] ;  /* 0x0000180001127983 */ /* 0x000eb20000300a00 */
[----:B------:R0:W-:Y:S04]  /*b6a0*/  STL.64 [R1+0x60], R12 ;  /* 0x0000600c01007387 */ /* 0x0001e80000100a00 */
[----:B------:R1:W-:Y:S04]  /*b6b0*/  STL.64 [R1+0x68], R14 ;  /* 0x0000680e01007387 */ /* 0x0003e80000100a00 */
[----:B0-----:R-:W3:Y:S04]  /*b6c0*/  LDL.LU.64 R12, [R1+0xc0] ;  /* 0x0000c000010c7983 */ /* 0x001ee80000300a00 */
[----:B-1----:R-:W3:Y:S04]  /*b6d0*/  LDL.LU.64 R14, [R1+0xc8] ;  /* 0x0000c800010e7983 */ /* 0x002ee80000300a00 */
[----:B------:R-:W-:Y:S04]  /*b6e0*/  STL.64 [R1+0x908], R10 ;  /* 0x0009080a01007387 */ /* 0x000fe80000100a00 */
[----:B------:R0:W-:Y:S04]  /*b6f0*/  STL.64 [R1+0x900], R8 ;  /* 0x0009000801007387 */ /* 0x0001e80000100a00 */
[----:B0-----:R-:W4:Y:S04]  /*b700*/  LDL.LU.64 R8, [R1+0xb0] ;  /* 0x0000b00001087983 */ /* 0x001f280000300a00 */
[----:B------:R-:W4:Y:S04]  /*b710*/  LDL.LU.64 R10, [R1+0xb8] ;  /* 0x0000b800010a7983 */ /* 0x000f280000300a00 */
[----:B------:R-:W2:Y:S04]  /*b720*/  LDL.LU.64 R24, [R1] ;  /* 0x0000000001187983 */ /* 0x000ea80000300a00 */
[----:B------:R-:W2:Y:S04]  /*b730*/  LDL.LU.64 R26, [R1+0x8] ;  /* 0x00000800011a7983 */ /* 0x000ea80000300a00 */
[----:B--2---:R-:W-:Y:S04]  /*b740*/  STL.64 [R1+0x8b8], R26 ;  /* 0x0008b81a01007387 */ /* 0x004fe80000100a00 */
[----:B------:R0:W-:Y:S04]  /*b750*/  STL.64 [R1+0x8b0], R24 ;  /* 0x0008b01801007387 */ /* 0x0001e80000100a00 */
[----:B0-----:R-:W2:Y:S04]  /*b760*/  LDL.LU.64 R24, [R1+0x20] ;  /* 0x0000200001187983 */ /* 0x001ea80000300a00 */
        /* <DEDUP_REMOVED lines=8> */
[----:B------:R-:W2:Y:S01]  /*b7f0*/  LDL.LU.64 R26, [R1+0x48] ;  /* 0x00004800011a7983 */ /* 0x000ea20000300a00 */
[----:B------:R-:W-:Y:S03]  /*b800*/  HMMA.16816.F32 R20, R20, R4, R16 ;  /* 0x000000041414723c */ /* 0x000fe60000001810 */
[----:B--2---:R-:W-:Y:S04]  /*b810*/  STL.64 [R1+0x8e8], R26 ;  /* 0x0008e81a01007387 */ /* 0x004fe80000100a00 */
[----:B------:R0:W-:Y:S04]  /*b820*/  STL.64 [R1+0x8e0], R24 ;  /* 0x0008e01801007387 */ /* 0x0001e80000100a00 */
[----:B0-----:R-:W2:Y:S04]  /*b830*/  LDL.LU.64 R24, [R1+0x50] ;  /* 0x0000500001187983 */ /* 0x001ea80000300a00 */
[----:B------:R-:W2:Y:S09]  /*b840*/  LDL.LU.64 R26, [R1+0x58] ;  /* 0x00005800011a7983 */ /* 0x000eb20000300a00 */
[----:B------:R-:W-:Y:S01]  /*b850*/  IMAD.MOV.U32 R0, RZ, RZ, R23 ;  /* 0x000000ffff007224 */ /* 0x000fe200078e0017 */
[----:B--2---:R-:W-:Y:S04]  /*b860*/  STL.64 [R1+0x8f8], R26 ;  /* 0x0008f81a01007387 */ /* 0x004fe80000100a00 */
[----:B------:R0:W-:Y:S04]  /*b870*/  STL.64 [R1+0x8f0], R24 ;  /* 0x0008f01801007387 */ /* 0x0001e80000100a00 */
[----:B0-----:R-:W2:Y:S04]  /*b880*/  LDL.LU.64 R24, [R1+0xa0] ;  /* 0x0000a00001187983 */ /* 0x001ea80000300a00 */
[----:B------:R-:W2:Y:S04]  /*b890*/  LDL.LU.64 R26, [R1+0xa8] ;  /* 0x0000a800011a7983 */ /* 0x000ea80000300a00 */
[----:B------:R-:W2:Y:S04]  /*b8a0*/  LDL.LU.64 R18, [R1+0x928] ;  /* 0x0009280001127983 */ /* 0x000ea80000300a00 */
[----:B------:R-:W3:Y:S04]  /*b8b0*/  LDL.LU.64 R16, [R1+0x920] ;  /* 0x0009200001107983 */ /* 0x000ee80000300a00 */
[----:B------:R-:W-:Y:S04]  /*b8c0*/  STL.64 [R1+0x10], R20 ;  /* 0x0000101401007387 */ /* 0x000fe80000100a00 */
[----:B------:R-:W-:Y:S04]  /*b8d0*/  STL [R1+0x18], R22 ;  /* 0x0000181601007387 */ /* 0x000fe80000100800 */
[----:B------:R-:W2:Y:S04]  /*b8e0*/  LDL R23, [R1+0x33c] ;  /* 0x00033c0001177983 */ /* 0x000ea80000100800 */
[----:B--2---:R-:W3:Y:S02]  /*b8f0*/  LDSM.16.MT88.4 R20, [R23+0x10000] ;  /* 0x010000001714783b */ /* 0x004ee40000004200 */
[C---:B---3--:R-:W-:Y:S11]  /*b900*/  HMMA.16816.F32 R12, R20.reuse, R16, R12 ;  /* 0x00000010140c723c */ /* 0x048ff6000000180c */
[----:B------:R-:W-:Y:S11]  /*b910*/  @!UPT UIADD3 URZ, URZ, URZ, URZ ;  /* 0x0000003f3f3ff290 */ /* 0x000ff6000fffe03f */
[----:B------:R-:W-:Y:S01]  /*b920*/  @!UPT UIADD3 URZ, URZ, URZ, URZ ;  /* 0x0000003f3f3ff290 */ /* 0x000fe2000fffe03f */
[----:B------:R-:W-:Y:S04]  /*b930*/  STL.64 [R1+0xc0], R12 ;  /* 0x0000c00c01007387 */ /* 0x000fe80000100a00 */
[----:B------:R0:W-:Y:S04]  /*b940*/  STL.64 [R1+0xc8], R14 ;  /* 0x0000c80e01007387 */ /* 0x0001e80000100a00 */
[----:B0-----:R-:W2:Y:S04]  /*b950*/  LDL.LU.64 R14, [R1+0x918] ;  /* 0x00091800010e7983 */ /* 0x001ea80000300a00 */
[----:B------:R-:W4:Y:S02]  /*b960*/  LDL.LU.64 R12, [R1+0x910] ;  /* 0x00091000010c7983 */ /* 0x000f240000300a00 */
[C---:B----4-:R-:W-:Y:S11]  /*b970*/  HMMA.16816.F32 R8, R20.reuse, R12, R8 ;  /* 0x0000000c1408723c */ /* 0x050ff60000001808 */
[----:B------:R-:W-:Y:S11]  /*b980*/  @!UPT UIADD3 URZ, URZ, URZ, URZ ;  /* 0x0000003f3f3ff290 */ /* 0x000ff6000fffe03f */
[----:B------:R-:W-:Y:S01]  /*b990*/  @!UPT UIADD3 URZ, URZ, URZ, URZ ;  /* 0x0000003f3f3ff290 */ /* 0x000fe2000fffe03f */
[----:B------:R-:W-:Y:S04]  /*b9a0*/  STL.64 [R1+0xb0], R8 ;  /* 0x0000b00801007387 */ /* 0x000fe80000100a00 */
[----:B------:R0:W-:Y:S04]  /*b9b0*/  STL.64 [R1+0xb8], R10 ;  /* 0x0000b80a01007387 */ /* 0x0001e80000100a00 */
[----:B0-----:R-:W3:Y:S04]  /*b9c0*/  LDL.LU.64 R10, [R1+0x908] ;  /* 0x00090800010a7983 */ /* 0x001ee80000300a00 */
[----:B------:R-:W4:Y:S02]  /*b9d0*/  LDL.LU.64 R8, [R1+0x900] ;  /* 0x0009000001087983 */ /* 0x000f240000300a00 */
[C---:B----4-:R-:W-:Y:S11]  /*b9e0*/  HMMA.16816.F32 R24, R20.reuse, R8, R24 ;  /* 0x000000081418723c */ /* 0x050ff60000001818 */
[----:B------:R-:W-:Y:S11]  /*b9f0*/  @!UPT UIADD3 URZ, URZ, URZ, URZ ;  /* 0x0000003f3f3ff290 */ /* 0x000ff6000fffe03f */
[----:B------:R-:W-:Y:S01]  /*ba00*/  @!UPT UIADD3 URZ, URZ, URZ, URZ ;  /* 0x0000003f3f3ff290 */ /* 0x000fe2000fffe03f */
[----:B------:R-:W-:Y:S04]  /*ba10*/  STL.64 [R1+0xa0], R24 ;  /* 0x0000a01801007387 */ /* 0x000fe80000100a00 */
[----:B------:R0:W-:Y:S04]  /*ba20*/  STL.64 [R1+0xa8], R26 ;  /* 0x0000a81a01007387 */ /* 0x0001e80000100a00 */
[----:B0-----:R-:W4:Y:S04]  /*ba30*/  LDL.LU.64 R26, [R1+0x8f8] ;  /* 0x0008f800011a7983 */ /* 0x001f280000300a00 */
[----:B------:R-:W4:Y:S02]  /*ba40*/  LDL.LU.64 R24, [R1+0x8f0] ;  /* 0x0008f00001187983 */ /* 0x000f240000300a00 */
[----:B----4-:R-:W-:Y:S02]  /*ba50*/  HMMA.16816.F32 R20, R20, R4, R24 ;  /* 0x000000041414723c */ /* 0x010fe40000001818 */
[----:B------:R-:W4:Y:S04]  /*ba60*/  LDL.LU.64 R26, [R1+0x8e8] ;  /* 0x0008e800011a7983 */ /* 0x000f280000300a00 */
[----:B------:R-:W4:Y:S11]  /*ba70*/  LDL.LU.64 R24, [R1+0x8e0] ;  /* 0x0008e00001187983 */ /* 0x000f360000300a00 */
[----:B------:R-:W-:Y:S06]  /*ba80*/  @!UPT UIADD3 URZ, URZ, URZ, URZ ;  /* 0x0000003f3f3ff290 */ /* 0x000fec000fffe03f */
[----:B------:R-:W-:Y:S04]  /*ba90*/  STL.64 [R1+0x50], R20 ;  /* 0x0000501401007387 */ /* 0x000fe80000100a00 */
[----:B------:R-:W-:Y:S04]  /*baa0*/  STL.64 [R1+0x58], R22 ;  /* 0x0000581601007387 */ /* 0x000fe80000100a00 */
[----:B------:R-:W4:Y:S02]  /*bab0*/  LDSM.16.MT88.4 R20, [R29+0x10000] ;  /* 0x010000001d14783b */ /* 0x000f240000004200 */
[C---:B----4-:R-:W-:Y:S11]  /*bac0*/  HMMA.16816.F32 R24, R20.reuse, R16, R24 ;  /* 0x000000101418723c */ /* 0x050ff60000001818 */
[----:B------:R-:W-:Y:S11]  /*bad0*/  @!UPT UIADD3 URZ, URZ, URZ, URZ ;  /* 0x0000003f3f3ff290 */ /* 0x000ff6000fffe03f */
[----:B------:R-:W-:Y:S01]  /*bae0*/  @!UPT UIADD3 URZ, URZ, URZ, URZ ;  /* 0x0000003f3f3ff290 */ /* 0x000fe2000fffe03f */
        /* <DEDUP_REMOVED lines=8> */
[----:B------:R0:W-:Y:S04]  /*bb70*/  STL.64 [R1+0x38], R26 ;  /* 0x0000381a01007387 */ /* 0x0001e80000100a00 */
[----:B0-----:R-:W4:Y:S04]  /*bb80*/  LDL.LU.64 R26, [R1+0x8c8] ;  /* 0x0008c800011a7983 */ /* 0x001f280000300a00 */
[----:B------:R-:W4:Y:S04]  /*bb90*/  LDL.LU.64 R24, [R1+0x8c0] ;  /* 0x0008c00001187983 */ /* 0x000f280000300a00 */
[----:B--2---:R0:W-:Y:S04]  /*bba0*/  STL.64 [R1+0x878], R14 ;  /* 0x0008780e01007387 */ /* 0x0041e80000100a00 */
[----:B------:R-:W2:Y:S04]  /*bbb0*/  LDL.LU R12, [R1+0xf0] ;  /* 0x0000f000010c7983 */ /* 0x000ea80000300800 */
[----:B------:R-:W2:Y:S04]  /*bbc0*/  LDL.LU R13, [R1+0xf4] ;  /* 0x0000f400010d7983 */ /* 0x000ea80000300800 */
[----:B0-----:R-:W2:Y:S04]  /*bbd0*/  LDL.LU R14, [R1+0xf8] ;  /* 0x0000f800010e7983 */ /* 0x001ea80000300800 */
[----:B------:R-:W2:Y:S01]  /*bbe0*/  LDL.LU R15, [R1+0xfc] ;  /* 0x0000fc00010f7983 */ /* 0x000ea20000300800 */
        /* <DEDUP_REMOVED lines=8> */
[----:B------:R-:W4:Y:S11]  /*bc70*/  LDL.LU.64 R24, [R1+0x8a8] ;  /* 0x0008a80001187983 */ /* 0x000f360000300a00 */
[----:B------:R-:W-:Y:S10]  /*bc80*/  @!UPT UIADD3 URZ, URZ, URZ, URZ ;  /* 0x0000003f3f3ff290 */ /* 0x000ff4000fffe03f */
[----:B------:R-:W-:Y:S04]  /*bc90*/  STL.64 [R1], R20 ;  /* 0x0000001401007387 */ /* 0x000fe80000100a00 */
[----:B------:R-:W-:Y:S04]  /*bca0*/  STL.64 [R1+0x8], R22 ;  /* 0x0000081601007387 */ /* 0x000fe80000100a00 */
[----:B----4-:R-:W-:Y:S04]  /*bcb0*/  LDSM.16.MT88.4 R20, [R25+0x10800] ;  /* 0x010800001914783b */ /* 0x010fe80000004200 */
[----:B------:R-:W0:Y:S04]  /*bcc0*/  LDSM.16.MT88.4 R24, [R24+0x10800] ;  /* 0x010800001818783b */ /* 0x000e280000004200 */
[----:B0-----:R3:W-:Y:S04]  /*bcd0*/  STL.64 [R1+0x850], R26 ;  /* 0x0008501a01007387 */ /* 0x0017e80000100a00 */
[----:B------:R0:W-:Y:S01]  /*bce0*/  STL.64 [R1+0x848], R24 ;  /* 0x0008481801007387 */ /* 0x0001e20000100a00 */
[----:B---3--:R-:W-:-:S02]  /*bcf0*/  IMAD.MOV.U32 R26, RZ, RZ, R11 ;  /* 0x000000ffff1a7224 */ /* 0x008fc400078e000b */
[----:B------:R-:W-:Y:S02]  /*bd00*/  IMAD.MOV.U32 R27, RZ, RZ, R6 ;  /* 0x000000ffff1b7224 */ /* 0x000fe400078e0006 */
[----:B0-----:R-:W-:Y:S02]  /*bd10*/  IMAD.MOV.U32 R24, RZ, RZ, R3 ;  /* 0x000000ffff187224 */ /* 0x001fe400078e0003 */
[----:B------:R-:W3:Y:S01]  /*bd20*/  LDL.LU R3, [R1+0x8a0] ;  /* 0x0008a00001037983 */ /* 0x000ee20000300800 */
[----:B------:R-:W-:-:S03]  /*bd30*/  IMAD.MOV.U32 R25, RZ, RZ, R28 ;  /* 0x000000ffff197224 */ /* 0x000fc600078e001c */
[----:B------:R-:W4:Y:S04]  /*bd40*/  LDL.LU R28, [R1+0x89c] ;  /* 0x00089c00011c7983 */ /* 0x000f280000300800 */
[----:B------:R-:W2:Y:S04]  /*bd50*/  LDL.LU R11, [R1+0x898] ;  /* 0x00089800010b7983 */ /* 0x000ea80000300800 */
[----:B------:R-:W4:Y:S04]  /*bd60*/  LDL.LU R6, [R1+0x894] ;  /* 0x0008940001067983 */ /* 0x000f280000300800 */
[----:B------:R-:W-:Y:S04]  /*bd70*/  STL.64 [R1+0x860], R26 ;  /* 0x0008601a01007387 */ /* 0x000fe80000100a00 */
[----:B------:R0:W-:Y:S02]  /*bd80*/  STL.64 [R1+0x858], R24 ;  /* 0x0008581801007387 */ /* 0x0001e40000100a00 */
[----:B0-----:R-:W-:-:S02]  /*bd90*/  IMAD.MOV.U32 R24, RZ, RZ, R18 ;  /* 0x000000ffff187224 */ /* 0x001fc400078e0012 */
[----:B------:R-:W4:Y:S01]  /*bda0*/  LDL.LU R18, [R1+0x890] ;  /* 0x0008900001127983 */ /* 0x000f220000300800 */
[----:B------:R-:W-:-:S03]  /*bdb0*/  IMAD.MOV.U32 R25, RZ, RZ, R19 ;  /* 0x000000ffff197224 */ /* 0x000fc600078e0013 */
[----:B------:R-:W4:Y:S01]  /*bdc0*/  LDL.LU R19, [R1+0x88c] ;  /* 0x00088c0001137983 */ /* 0x000f220000300800 */
[----:B------:R-:W-:Y:S02]  /*bdd0*/  IMAD.MOV.U32 R26, RZ, RZ, R7 ;  /* 0x000000ffff1a7224 */ /* 0x000fe400078e0007 */
[----:B------:R-:W-:Y:S01]  /*bde0*/  IMAD.MOV.U32 R27, RZ, RZ, R10 ;  /* 0x000000ffff1b7224 */ /* 0x000fe200078e000a */
[----:B------:R-:W4:Y:S04]  /*bdf0*/  LDL.LU R7, [R1+0x888] ;  /* 0x0008880001077983 */ /* 0x000f280000300800 */
[----:B------:R-:W4:Y:S04]  /*be00*/  LDL.LU R10, [R1+0x884] ;  /* 0x00088400010a7983 */ /* 0x000f280000300800 */
[----:B------:R0:W-:Y:S04]  /*be10*/  STL.64 [R1+0x870], R26 ;  /* 0x0008701a01007387 */ /* 0x0001e80000100a00 */
[----:B------:R2:W-:Y:S01]  /*be20*/  STL.64 [R1+0x868], R24 ;  /* 0x0008681801007387 */ /* 0x0005e20000100a00 */
[----:B0-----:R-:W-:-:S02]  /*be30*/  IMAD.MOV.U32 R27, RZ, RZ, R2 ;  /* 0x000000ffff1b7224 */ /* 0x001fc400078e0002 */
[----:B---3--:R-:W-:Y:S02]  /*be40*/  IMAD.MOV.U32 R26, RZ, RZ, R3 ;  /* 0x000000ffff1a7224 */ /* 0x008fe400078e0003 */
[----:B--2---:R-:W-:Y:S02]  /*be50*/  IMAD.MOV.U32 R24, RZ, RZ, R11 ;  /* 0x000000ffff187224 */ /* 0x004fe400078e000b */
[----:B------:R-:W2:Y:S01]  /*be60*/  LDL.LU R11, [R1+0x880] ;  /* 0x00088000010b7983 */ /* 0x000ea20000300800 */
[C---:B----4-:R-:W-:Y:S11]  /*be70*/  HMMA.16816.F32 R12, R20.reuse, R18, R12 ;  /* 0x00000012140c723c */ /* 0x050ff6000000180c */
[----:B------:R-:W-:Y:S11]  /*be80*/  @!UPT UIADD3 URZ, URZ, URZ, URZ ;  /* 0x0000003f3f3ff290 */ /* 0x000ff6000fffe03f */
[----:B------:R-:W-:Y:S02]  /*be90*/  @!UPT UIADD3 URZ, URZ, URZ, URZ ;  /* 0x0000003f3f3ff290 */ /* 0x000fe4000fffe03f */
[----:B------:R-:W-:Y:S02]  /*bea0*/  IMAD.MOV.U32 R3, RZ, RZ, R14 ;  /* 0x000000ffff037224 */ /* 0x000fe400078e000e */
[----:B------:R-:W-:Y:S02]  /*beb0*/  IMAD.MOV.U32 R2, RZ, RZ, R15 ;  /* 0x000000ffff027224 */ /* 0x000fe400078e000f */
[----:B------:R-:W3:Y:S01]  /*bec0*/  LDL.LU.64 R14, [R1+0x878] ;  /* 0x00087800010e7983 */ /* 0x000ee20000300a00 */
[----:B------:R-:W-:Y:S02]  /*bed0*/  IMAD.MOV.U32 R25, RZ, RZ, R28 ;  /* 0x000000ffff197224 */ /* 0x000fe400078e001c */
[----:B------:R-:W-:Y:S02]  /*bee0*/  IMAD.MOV.U32 R4, RZ, RZ, R13 ;  /* 0x000000ffff047224 */ /* 0x000fe400078e000d */
[----:B------:R-:W-:Y:S01]  /*bef0*/  IMAD.MOV.U32 R5, RZ, RZ, R12 ;  /* 0x000000ffff057224 */ /* 0x000fe200078e000c */
[----:B------:R-:W-:Y:S04]  /*bf00*/  STL [R1+0x71c], R2 ;  /* 0x00071c0201007387 */ /* 0x000fe80000100800 */
[----:B------:R-:W-:Y:S04]  /*bf10*/  STL [R1+0x718], R3 ;  /* 0x0007180301007387 */ /* 0x000fe80000100800 */
[----:B------:R-:W-:Y:S04]  /*bf20*/  STL [R1+0x714], R4 ;  /* 0x0007140401007387 */ /* 0x000fe80000100800 */
[----:B------:R0:W-:Y:S01]  /*bf30*/  STL [R1+0x710], R5 ;  /* 0x0007100501007387 */ /* 0x0001e20000100800 */
[----:B---3--:R-:W-:Y:S11]  /*bf40*/  HMMA.16816.F32 R24, R20, R14, R24 ;  /* 0x0000000e1418723c */ /* 0x008ff60000001818 */
[----:B------:R-:W-:Y:S11]  /*bf50*/  @!UPT UIADD3 URZ, URZ, URZ, URZ ;  /* 0x0000003f3f3ff290 */ /* 0x000ff6000fffe03f */
[----:B------:R-:W-:Y:S02]  /*bf60*/  @!UPT UIADD3 URZ, URZ, URZ, URZ ;  /* 0x0000003f3f3ff290 */ /* 0x000fe4000fffe03f */
[----:B------:R-:W-:Y:S02]  /*bf70*/  IMAD.MOV.U32 R9, RZ, RZ, R26 ;  /* 0x000000ffff097224 */ /* 0x000fe400078e001a */
[----:B------:R-:W-:Y:S02]  /*bf80*/  IMAD.MOV.U32 R8, RZ, RZ, R27 ;  /* 0x000000ffff087224 */ /* 0x000fe400078e001b */
[----:B------:R-:W-:Y:S01]  /*bf90*/  IMAD.MOV.U32 R13, RZ, RZ, R24 ;  /* 0x000000ffff0d7224 */ /* 0x000fe200078e0018 */
[----:B------:R-:W2:Y:S01]  /*bfa0*/  LDL.LU.64 R26, [R1+0x870] ;  /* 0x00087000011a7983 */ /* 0x000ea20000300a00 */
[----:B------:R-:W-:-:S03]  /*bfb0*/  IMAD.MOV.U32 R12, RZ, RZ, R25 ;  /* 0x000000ffff0c7224 */ /* 0x000fc600078e0019 */
[----:B------:R-:W2:Y:S04]  /*bfc0*/  LDL.LU.64 R24, [R1+0x868] ;  /* 0x0008680001187983 */ /* 0x000ea80000300a00 */
[----:B------:R-:W-:Y:S04]  /*bfd0*/  STL [R1+0x72c], R8 ;  /* 0x00072c0801007387 */ /* 0x000fe80000100800 */
[----:B------:R-:W-:Y:S04]  /*bfe0*/  STL [R1+0x728], R9 ;  /* 0x0007280901007387 */ /* 0x000fe80000100800 */
[----:B------:R-:W-:Y:S04]  /*bff0*/  STL [R1+0x724], R12 ;  /* 0x0007240c01007387 */ /* 0x000fe80000100800 */
[----:B------:R1:W-:Y:S01]  /*c000*/  STL [R1+0x720], R13 ;  /* 0x0007200d01007387 */ /* 0x0003e20000100800 */
[----:B--2---:R-:W-:Y:S11]  /*c010*/  HMMA.16816.F32 R24, R20, R10, R24 ;  /* 0x0000000a1418723c */ /* 0x004ff60000001818 */
[----:B------:R-:W-:Y:S11]  /*c020*/  @!UPT UIADD3 URZ, URZ, URZ, URZ ;  /* 0x0000003f3f3ff290 */ /* 0x000ff6000fffe03f */
[----:B------:R-:W-:Y:S02]  /*c030*/  @!UPT UIADD3 URZ, URZ, URZ, URZ ;  /* 0x0000003f3f3ff290 */ /* 0x000fe4000fffe03f */
[----:B------:R-:W-:Y:S02]  /*c040*/  IMAD.MOV.U32 R17, RZ, RZ, R26 ;  /* 0x000000ffff117224 */ /* 0x000fe400078e001a */
[----:B------:R-:W-:Y:S02]  /*c050*/  IMAD.MOV.U32 R16, RZ, RZ, R27 ;  /* 0x000000ffff107224 */ /* 0x000fe400078e001b */
[----:B0-----:R-:W-:Y:S01]  /*c060*/  IMAD.MOV.U32 R5, RZ, RZ, R24 ;  /* 0x000000ffff057224 */ /* 0x001fe200078e0018 */
[----:B------:R-:W2:Y:S01]  /*c070*/  LDL.LU.64 R26, [R1+0x860] ;  /* 0x00086000011a7983 */ /* 0x000ea20000300a00 */
[----:B------:R-:W-:-:S03]  /*c080*/  IMAD.MOV.U32 R28, RZ, RZ, R25 ;  /* 0x000000ffff1c7224 */ /* 0x000fc600078e0019 */
[----:B------:R-:W2:Y:S04]  /*c090*/  LDL.LU.64 R24, [R1+0x858] ;  /* 0x0008580001187983 */ /* 0x000ea80000300a00 */
[----:B------:R-:W-:Y:S04]  /*c0a0*/  STL [R1+0x73c], R16 ;  /* 0x00073c1001007387 */ /* 0x000fe80000100800 */
[----:B------:R-:W-:Y:S04]  /*c0b0*/  STL [R1+0x738], R17 ;  /* 0x0007381101007387 */ /* 0x000fe80000100800 */
[----:B------:R-:W-:Y:S04]  /*c0c0*/  STL [R1+0x734], R28 ;  /* 0x0007341c01007387 */ /* 0x000fe80000100800 */
[----:B------:R0:W-:Y:S01]  /*c0d0*/  STL [R1+0x730], R5 ;  /* 0x0007300501007387 */ /* 0x0001e20000100800 */
[----:B--2---:R-:W-:Y:S03]  /*c0e0*/  HMMA.16816.F32 R20, R20, R6, R24 ;  /* 0x000000061414723c */ /* 0x004fe60000001818 */
[----:B------:R-:W2:Y:S04]  /*c0f0*/  LDL.LU.64 R26, [R1+0x850] ;  /* 0x00085000011a7983 */ /* 0x000ea80000300a00 */
[----:B------:R-:W2:Y:S11]  /*c100*/  LDL.LU.64 R24, [R1+0x848] ;  /* 0x0008480001187983 */ /* 0x000eb60000300a00 */
[----:B------:R-:W-:Y:S06]  /*c110*/  @!UPT UIADD3 URZ, URZ, URZ, URZ ;  /* 0x0000003f3f3ff290 */ /* 0x000fec000fffe03f */
[----:B-1----:R-:W-:Y:S02]  /*c120*/  IMAD.MOV.U32 R13, RZ, RZ, R20 ;  /* 0x000000ffff0d7224 */ /* 0x002fe400078e0014 */
[----:B------:R-:W-:Y:S01]  /*c130*/  IMAD.MOV.U32 R2, RZ, RZ, R21 ;  /* 0x000000ffff027224 */ /* 0x000fe200078e0015 */
[----:B------:R-:W2:Y:S01]  /*c140*/  LDL.LU R20, [R1+0x80] ;  /* 0x0000800001147983 */ /* 0x000ea20000300800 */
[----:B------:R-:W-:Y:S02]  /*c150*/  IMAD.MOV.U32 R3, RZ, RZ, R22 ;  /* 0x000000ffff037224 */ /* 0x000fe400078e0016 */
[----:B------:R-:W-:Y:S01]  /*c160*/  IMAD.MOV.U32 R4, RZ, RZ, R23 ;  /* 0x000000ffff047224 */ /* 0x000fe200078e0017 */
[----:B------:R-:W2:Y:S04]  /*c170*/  LDL.LU R21, [R1+0x84] ;  /* 0x0000840001157983 */ /* 0x000ea80000300800 */
[----:B------:R-:W2:Y:S04]  /*c180*/  LDL.LU R22, [R1+0x88] ;  /* 0x0000880001167983 */ /* 0x000ea80000300800 */
[----:B------:R-:W2:Y:S04]  /*c190*/  LDL.LU R23, [R1+0x8c] ;  /* 0x00008c0001177983 */ /* 0x000ea80000300800 */
[----:B------:R-:W-:Y:S04]  /*c1a0*/  STL [R1+0x74c], R4 ;  /* 0x00074c0401007387 */ /* 0x000fe80000100800 */
[----:B------:R-:W-:Y:S04]  /*c1b0*/  STL [R1+0x748], R3 ;  /* 0x0007480301007387 */ /* 0x000fe80000100800 */
[----:B------:R-:W-:Y:S04]  /*c1c0*/  STL [R1+0x744], R2 ;  /* 0x0007440201007387 */ /* 0x000fe80000100800 */
[----:B------:R-:W-:Y:S01]  /*c1d0*/  STL [R1+0x740], R13 ;  /* 0x0007400d01007387 */ /* 0x000fe20000100800 */
[----:B--2---:R-:W-:Y:S11]  /*c1e0*/  HMMA.16816.F32 R20, R24, R18, R20 ;  /* 0x000000121814723c */ /* 0x004ff60000001814 */
[----:B------:R-:W-:Y:S11]  /*c1f0*/  @!UPT UIADD3 URZ, URZ, URZ, URZ ;  /* 0x0000003f3f3ff290 */ /* 0x000ff6000fffe03f */
[----:B------:R-:W-:Y:S02]  /*c200*/  @!UPT UIADD3 URZ, URZ, URZ, URZ ;  /* 0x0000003f3f3ff290 */ /* 0x000fe4000fffe03f */
[----:B------:R-:W-:Y:S02]  /*c210*/  IMAD.MOV.U32 R12, RZ, RZ, R23 ;  /* 0x000000ffff0c7224 */ /* 0x000fe400078e0017 */
[----:B------:R-:W2:Y:S01]  /*c220*/  LDL R23, [R1+0x33c] ;  /* 0x00033c0001177983 */ /* 0x000ea20000100800 */
[----:B0-----:R-:W-:Y:S02]  /*c230*/  IMAD.MOV.U32 R5, RZ, RZ, R20 ;  /* 0x000000ffff057224 */ /* 0x001fe400078e0014 */
[----:B------:R-:W-:Y:S02]  /*c240*/  IMAD.MOV.U32 R8, RZ, RZ, R21 ;  /* 0x000000ffff087224 */ /* 0x000fe400078e0015 */
[----:B------:R-:W-:Y:S01]  /*c250*/  IMAD.MOV.U32 R9, RZ, RZ, R22 ;  /* 0x000000ffff097224 */ /* 0x000fe200078e0016 */
[----:B--2---:R0:W-:Y:S04]  /*c260*/  STL [R1+0x818], R23 ;  /* 0x0008181701007387 */ /* 0x0041e80000100800 */
[----:B------:R-:W2:Y:S04]  /*c270*/  LDL.LU R20, [R1+0x10] ;  /* 0x0000100001147983 */ /* 0x000ea80000300800 */
[----:B------:R-:W2:Y:S04]  /*c280*/  LDL.LU R21, [R1+0x14] ;  /* 0x0000140001157983 */ /* 0x000ea80000300800 */
[----:B------:R-:W3:Y:S01]  /*c290*/  LDL.LU R22, [R1+0x18] ;  /* 0x0000180001167983 */ /* 0x000ee20000300800 */
[----:B0-----:R-:W-:-:S03]  /*c2a0*/  IMAD.MOV.U32 R23, RZ, RZ, R0 ;  /* 0x000000ffff177224 */ /* 0x001fc600078e0000 */
[----:B------:R-:W4:Y:S04]  /*c2b0*/  LDL.LU R0, [R1+0x840] ;  /* 0x0008400001007983 */ /* 0x000f280000300800 */
[----:B---3--:R-:W-:Y:S04]  /*c2c0*/  STL.64 [R1+0x828], R22 ;  /* 0x0008281601007387 */ /* 0x008fe80000100a00 */
[----:B--2---:R0:W-:Y:S04]  /*c2d0*/  STL.64 [R1+0x820], R20 ;  /* 0x0008201401007387 */ /* 0x0041e80000100a00 */
[----:B0-----:R-:W2:Y:S04]  /*c2e0*/  LDL.LU R20, [R1+0x60] ;  /* 0x0000600001147983 */ /* 0x001ea80000300800 */
[----:B------:R-:W2:Y:S04]  /*c2f0*/  LDL.LU R21, [R1+0x64] ;  /* 0x0000640001157983 */ /* 0x000ea80000300800 */
[----:B------:R-:W3:Y:S04]  /*c300*/  LDL.LU R22, [R1+0x68] ;  /* 0x0000680001167983 */ /* 0x000ee80000300800 */
[----:B------:R-:W3:Y:S04]  /*c310*/  LDL.LU R23, [R1+0x6c] ;  /* 0x00006c0001177983 */ /* 0x000ee80000300800 */
[----:B---3--:R-:W-:Y:S04]  /*c320*/  STL.64 [R1+0x838], R22 ;  /* 0x0008381601007387 */ /* 0x008fe80000100a00 */
[----:B--2---:R0:W-:Y:S04]  /*c330*/  STL.64 [R1+0x830], R20 ;  /* 0x0008301401007387 */ /* 0x0041e80000100a00 */
[----:B0-----:R-:W2:Y:S04]  /*c340*/  LDL.LU R20, [R1+0x70] ;  /* 0x0000700001147983 */ /* 0x001ea80000300800 */
[----:B------:R-:W2:Y:S04]  /*c350*/  LDL.LU R21, [R1+0x74] ;  /* 0x0000740001157983 */ /* 0x000ea80000300800 */
[----:B------:R-:W2:Y:S01]  /*c360*/  LDL.LU R22, [R1+0x78] ;  /* 0x0000780001167983 */ /* 0x000ea20000300800 */
[----:B----4-:R-:W-:-:S03]  /*c370*/  IMAD.MOV.U32 R23, RZ, RZ, R0 ;  /* 0x000000ffff177224 */ /* 0x010fc600078e0000 */
[----:B------:R0:W-:Y:S04]  /*c380*/  STL [R1+0x75c], R12 ;  /* 0x00075c0c01007387 */ /* 0x0001e80000100800 */
[----:B------:R1:W-:Y:S04]  /*c390*/  STL [R1+0x758], R9 ;  /* 0x0007580901007387 */ /* 0x0003e80000100800 */
[----:B------:R3:W-:Y:S04]  /*c3a0*/  STL [R1+0x754], R8 ;  /* 0x0007540801007387 */ /* 0x0007e80000100800 */
[----:B------:R4:W-:Y:S01]  /*c3b0*/  STL [R1+0x750], R5 ;  /* 0x0007500501007387 */ /* 0x0009e20000100800 */
[----:B--2---:R-:W-:Y:S11]  /*c3c0*/  HMMA.16816.F32 R20, R24, R14, R20 ;  /* 0x0000000e1814723c */ /* 0x004ff60000001814 */
        /* <DEDUP_REMOVED lines=26> */
[----:B------:R-:W2:Y:S11]  /*c570*/  LDL.LU R23, [R1+0x818] ;  /* 0x0008180001177983 */ /* 0x000eb60000300800 */
[----:B------:R-:W-:Y:S10]  /*c580*/  @!UPT UIADD3 URZ, URZ, URZ, URZ ;  /* 0x0000003f3f3ff290 */ /* 0x000ff4000fffe03f */
[----:B0-----:R-:W-:Y:S02]  /*c590*/  IMAD.MOV.U32 R12, RZ, RZ, R24 ;  /* 0x000000ffff0c7224 */ /* 0x001fe400078e0018 */
[----:B-1----:R-:W-:Y:S02]  /*c5a0*/  IMAD.MOV.U32 R9, RZ, RZ, R25 ;  /* 0x000000ffff097224 */ /* 0x002fe400078e0019 */
[----:B---3--:R-:W-:Y:S02]  /*c5b0*/  IMAD.MOV.U32 R8, RZ, RZ, R26 ;  /* 0x000000ffff087224 */ /* 0x008fe400078e001a */
[----:B----4-:R-:W-:Y:S02]  /*c5c0*/  IMAD.MOV.U32 R5, RZ, RZ, R27 ;  /* 0x000000ffff057224 */ /* 0x010fe400078e001b */
[----:B------:R-:W0:Y:S04]  /*c5d0*/  LDSM.16.MT88.4 R24, [R29+0x10800] ;  /* 0x010800001d18783b */ /* 0x000e280000004200 */
[----:B------:R1:W-:Y:S04]  /*c5e0*/  STL [R1+0x78c], R5 ;  /* 0x00078c0501007387 */ /* 0x0003e80000100800 */
[----:B------:R3:W-:Y:S04]  /*c5f0*/  STL.64 [R1+0x810], R6 ;  /* 0x0008100601007387 */ /* 0x0007e80000100a00 */
[----:B------:R-:W4:Y:S04]  /*c600*/  LDL.LU R4, [R1+0xb0] ;  /* 0x0000b00001047983 */ /* 0x000f280000300800 */
[----:B-1----:R-:W4:Y:S04]  /*c610*/  LDL.LU R5, [R1+0xb4] ;  /* 0x0000b40001057983 */ /* 0x002f280000300800 */
[----:B---3--:R-:W4:Y:S04]  /*c620*/  LDL.LU R6, [R1+0xb8] ;  /* 0x0000b80001067983 */ /* 0x008f280000300800 */
[----:B------:R-:W4:Y:S04]  /*c630*/  LDL.LU R7, [R1+0xbc] ;  /* 0x0000bc0001077983 */ /* 0x000f280000300800 */
[----:B------:R-:W-:Y:S04]  /*c640*/  STL [R1+0x788], R8 ;  /* 0x0007880801007387 */ /* 0x000fe80000100800 */
[----:B------:R-:W-:Y:S04]  /*c650*/  STL [R1+0x784], R9 ;  /* 0x0007840901007387 */ /* 0x000fe80000100800 */
[----:B------:R-:W-:Y:S04]  /*c660*/  STL [R1+0x780], R12 ;  /* 0x0007800c01007387 */ /* 0x000fe80000100800 */
[----:B0-----:R-:W-:Y:S04]  /*c670*/  STL.64 [R1+0x7f8], R26 ;  /* 0x0007f81a01007387 */ /* 0x001fe80000100a00 */
[----:B------:R0:W-:Y:S04]  /*c680*/  STL.64 [R1+0x7f0], R24 ;  /* 0x0007f01801007387 */ /* 0x0001e80000100a00 */
[----:B0-----:R-:W3:Y:S04]  /*c690*/  LDL.LU R24, [R1+0xc0] ;  /* 0x0000c00001187983 */ /* 0x001ee80000300800 */
[----:B------:R-:W3:Y:S04]  /*c6a0*/  LDL.LU R25, [R1+0xc4] ;  /* 0x0000c40001197983 */ /* 0x000ee80000300800 */
[----:B------:R-:W3:Y:S04]  /*c6b0*/  LDL.LU R26, [R1+0xc8] ;  /* 0x0000c800011a7983 */ /* 0x000ee80000300800 */
[----:B------:R-:W3:Y:S04]  /*c6c0*/  LDL.LU R27, [R1+0xcc] ;  /* 0x0000cc00011b7983 */ /* 0x000ee80000300800 */
[----:B------:R-:W-:Y:S04]  /*c6d0*/  STL [R1+0x790], R29 ;  /* 0x0007901d01007387 */ /* 0x000fe80000100800 */
[----:B--2---:R-:W3:Y:S02]  /*c6e0*/  LDSM.16.MT88.4 R20, [R23+0x10800] ;  /* 0x010800001714783b */ /* 0x004ee40000004200 */
[C---:B---3--:R-:W-:Y:S11]  /*c6f0*/  HMMA.16816.F32 R24, R20.reuse, R18, R24 ;  /* 0x000000121418723c */ /* 0x048ff60000001818 */
[----:B------:R-:W-:Y:S11]  /*c700*/  @!UPT UIADD3 URZ, URZ, URZ, URZ ;  /* 0x0000003f3f3ff290 */ /* 0x000ff6000fffe03f */
[----:B------:R-:W-:Y:S02]  /*c710*/  @!UPT UIADD3 URZ, URZ, URZ, URZ ;  /* 0x0000003f3f3ff290 */ /* 0x000fe4000fffe03f */
[----:B------:R-:W-:Y:S02]  /*c720*/  IMAD.MOV.U32 R0, RZ, RZ, R24 ;  /* 0x000000ffff007224 */ /* 0x000fe400078e0018 */
[----:B------:R-:W-:Y:S01]  /*c730*/  IMAD.MOV.U32 R28, RZ, RZ, R25 ;  /* 0x000000ffff1c7224 */ /* 0x000fe200078e0019 */
[----:B------:R-:W2:Y:S01]  /*c740*/  LDL.LU R24, [R1+0x50] ;  /* 0x0000500001187983 */ /* 0x000ea20000300800 */
[----:B------:R-:W-:Y:S02]  /*c750*/  IMAD.MOV.U32 R17, RZ, RZ, R26 ;  /* 0x000000ffff117224 */ /* 0x000fe400078e001a */
[----:B------:R-:W-:Y:S01]  /*c760*/  IMAD.MOV.U32 R16, RZ, RZ, R27 ;  /* 0x000000ffff107224 */ /* 0x000fe200078e001b */
[----:B------:R-:W2:Y:S04]  /*c770*/  LDL.LU R25, [R1+0x54] ;  /* 0x0000540001197983 */ /* 0x000ea80000300800 */
[----:B------:R-:W3:Y:S04]  /*c780*/  LDL.LU R26, [R1+0x58] ;  /* 0x00005800011a7983 */ /* 0x000ee80000300800 */
[----:B------:R-:W3:Y:S01]  /*c790*/  LDL.LU R27, [R1+0x5c] ;  /* 0x00005c00011b7983 */ /* 0x000ee20000300800 */
[----:B----4-:R-:W-:Y:S03]  /*c7a0*/  HMMA.16816.F32 R4, R20, R14, R4 ;  /* 0x0000000e1404723c */ /* 0x010fe60000001804 */
[----:B---3--:R-:W-:Y:S04]  /*c7b0*/  STL.64 [R1+0x808], R26 ;  /* 0x0008081a01007387 */ /* 0x008fe80000100a00 */
[----:B--2---:R0:W-:Y:S04]  /*c7c0*/  STL.64 [R1+0x800], R24 ;  /* 0x0008001801007387 */ /* 0x0041e80000100a00 */
[----:B0-----:R-:W2:Y:S04]  /*c7d0*/  LDL.LU R24, [R1+0xa0] ;  /* 0x0000a00001187983 */ /* 0x001ea80000300800 */
[----:B------:R-:W2:Y:S04]  /*c7e0*/  LDL.LU R25, [R1+0xa4] ;  /* 0x0000a40001197983 */ /* 0x000ea80000300800 */
[----:B------:R-:W2:Y:S04]  /*c7f0*/  LDL.LU R26, [R1+0xa8] ;  /* 0x0000a800011a7983 */ /* 0x000ea80000300800 */
[----:B------:R-:W2:Y:S01]  /*c800*/  LDL.LU R27, [R1+0xac] ;  /* 0x0000ac00011b7983 */ /* 0x000ea20000300800 */
[----:B------:R-:W-:-:S02]  /*c810*/  IMAD.MOV.U32 R13, RZ, RZ, R4 ;  /* 0x000000ffff0d7224 */ /* 0x000fc400078e0004 */
[----:B------:R-:W-:Y:S01]  /*c820*/  IMAD.MOV.U32 R4, RZ, RZ, R7 ;  /* 0x000000ffff047224 */ /* 0x000fe200078e0007 */
[----:B------:R-:W-:Y:S01]  /*c830*/  STL [R1+0x7a0], R16 ;  /* 0x0007a01001007387 */ /* 0x000fe20000100800 */
[----:B------:R-:W-:Y:S02]  /*c840*/  IMAD.MOV.U32 R3, RZ, RZ, R6 ;  /* 0x000000ffff037224 */ /* 0x000fe400078e0006 */
[----:B------:R-:W-:Y:S01]  /*c850*/  IMAD.MOV.U32 R2, RZ, RZ, R5 ;  /* 0x000000ffff027224 */ /* 0x000fe200078e0005 */
[----:B------:R-:W-:Y:S04]  /*c860*/  STL [R1+0x79c], R17 ;  /* 0x00079c1101007387 */ /* 0x000fe80000100800 */
[----:B------:R-:W-:Y:S04]  /*c870*/  STL [R1+0x798], R28 ;  /* 0x0007981c01007387 */ /* 0x000fe80000100800 */
[----:B------:R-:W-:Y:S04]  /*c880*/  STL [R1+0x794], R0 ;  /* 0x0007940001007387 */ /* 0x000fe80000100800 */
[----:B------:R-:W3:Y:S04]  /*c890*/  LDL.LU.64 R6, [R1+0x810] ;  /* 0x0008100001067983 */ /* 0x000ee80000300a00 */
        /* <DEDUP_REMOVED lines=10> */
[----:B------:R-:W3:Y:S01]  /*c940*/  LDL.LU.64 R26, [R1+0x808] ;  /* 0x00080800011a7983 */ /* 0x000ee20000300a00 */
[----:B------:R-:W-:-:S03]  /*c950*/  IMAD.MOV.U32 R8, RZ, RZ, R25 ;  /* 0x000000ffff087224 */ /* 0x000fc600078e0019 */
[----:B------:R-:W3:Y:S04]  /*c960*/  LDL.LU.64 R24, [R1+0x800] ;  /* 0x0008000001187983 */ /* 0x000ee80000300a00 */
[----:B------:R-:W-:Y:S04]  /*c970*/  STL.64 [R1+0x7d8], R10 ;  /* 0x0007d80a01007387 */ /* 0x000fe80000100a00 */
[----:B------:R0:W-:Y:S04]  /*c980*/  STL.64 [R1+0x7d0], R8 ;  /* 0x0007d00801007387 */ /* 0x0001e80000100a00 */
[----:B0-----:R-:W2:Y:S04]  /*c990*/  LDL.LU R8, [R1+0x30] ;  /* 0x0000300001087983 */ /* 0x001ea80000300800 */
[----:B------:R-:W2:Y:S04]  /*c9a0*/  LDL.LU R9, [R1+0x34] ;  /* 0x0000340001097983 */ /* 0x000ea80000300800 */
[----:B------:R-:W4:Y:S04]  /*c9b0*/  LDL.LU R10, [R1+0x38] ;  /* 0x00003800010a7983 */ /* 0x000f280000300800 */
[----:B------:R-:W4:Y:S01]  /*c9c0*/  LDL.LU R11, [R1+0x3c] ;  /* 0x00003c00010b7983 */ /* 0x000f220000300800 */
[----:B---3--:R-:W-:Y:S11]  /*c9d0*/  HMMA.16816.F32 R20, R20, R6, R24 ;  /* 0x000000061414723c */ /* 0x008ff60000001818 */
[----:B------:R-:W-:Y:S11]  /*c9e0*/  @!UPT UIADD3 URZ, URZ, URZ, URZ ;  /* 0x0000003f3f3ff290 */ /* 0x000ff6000fffe03f */
[----:B------:R-:W-:Y:S02]  /*c9f0*/  @!UPT UIADD3 URZ, URZ, URZ, URZ ;  /* 0x0000003f3f3ff290 */ /* 0x000fe4000fffe03f */
[----:B------:R-:W-:Y:S01]  /*ca00*/  IMAD.MOV.U32 R29, RZ, RZ, R23 ;  /* 0x000000ffff1d7224 */ /* 0x000fe200078e0017 */
[----:B----4-:R-:W-:Y:S04]  /*ca10*/  STL.64 [R1+0x7e8], R10 ;  /* 0x0007e80a01007387 */ /* 0x010fe80000100a00 */
[----:B--2---:R0:W-:Y:S04]  /*ca20*/  STL.64 [R1+0x7e0], R8 ;  /* 0x0007e00801007387 */ /* 0x0041e80000100a00 */
[----:B0-----:R-:W2:Y:S04]  /*ca30*/  LDL.LU R8, [R1+0x40] ;  /* 0x0000400001087983 */ /* 0x001ea80000300800 */
[----:B------:R-:W2:Y:S04]  /*ca40*/  LDL.LU R9, [R1+0x44] ;  /* 0x0000440001097983 */ /* 0x000ea80000300800 */
[----:B------:R-:W2:Y:S04]  /*ca50*/  LDL.LU R10, [R1+0x48] ;  /* 0x00004800010a7983 */ /* 0x000ea80000300800 */
[----:B------:R-:W2:Y:S04]  /*ca60*/  LDL.LU R11, [R1+0x4c] ;  /* 0x00004c00010b7983 */ /* 0x000ea80000300800 */
[----:B------:R-:W-:Y:S04]  /*ca70*/  STL [R1+0x7b4], R5 ;  /* 0x0007b40501007387 */ /* 0x000fe80000100800 */
[----:B------:R-:W2:Y:S04]  /*ca80*/  LDL.LU.64 R26, [R1+0x7f8] ;  /* 0x0007f800011a7983 */ /* 0x000ea80000300a00 */
[----:B------:R-:W2:Y:S04]  /*ca90*/  LDL.LU.64 R24, [R1+0x7f0] ;  /* 0x0007f00001187983 */ /* 0x000ea80000300a00 */
[----:B------:R-:W3:Y:S01]  /*caa0*/  LDL R23, [R1+0x100] ;  /* 0x0001000001177983 */ /* 0x000ee20000100800 */
[----:B------:R-:W-:-:S02]  /*cab0*/  IMAD.MOV.U32 R17, RZ, RZ, R20 ;  /* 0x000000ffff117224 */ /* 0x000fc400078e0014 */
[----:B------:R-:W-:Y:S02]  /*cac0*/  IMAD.MOV.U32 R28, RZ, RZ, R21 ;  /* 0x000000ffff1c7224 */ /* 0x000fe400078e0015 */
[----:B------:R-:W-:Y:S01]  /*cad0*/  IMAD.MOV.U32 R0, RZ, RZ, R22 ;  /* 0x000000ffff007224 */ /* 0x000fe200078e0016 */
[----:B---3--:R0:W-:Y:S04]  /*cae0*/  STL [R1+0x7b8], R23 ;  /* 0x0007b81701007387 */ /* 0x0081e80000100800 */
[----:B------:R-:W3:Y:S04]  /*caf0*/  LDL.LU R20, [R1] ;  /* 0x0000000001147983 */ /* 0x000ee80000300800 */
[----:B------:R-:W3:Y:S04]  /*cb00*/  LDL.LU R21, [R1+0x4] ;  /* 0x0000040001157983 */ /* 0x000ee80000300800 */
[----:B------:R-:W4:Y:S04]  /*cb10*/  LDL.LU R22, [R1+0x8] ;  /* 0x0000080001167983 */ /* 0x000f280000300800 */
[----:B0-----:R-:W4:Y:S01]  /*cb20*/  LDL.LU R23, [R1+0xc] ;  /* 0x00000c0001177983 */ /* 0x001f220000300800 */
[C---:B--2---:R-:W-:Y:S11]  /*cb30*/  HMMA.16816.F32 R8, R24.reuse, R18, R8 ;  /* 0x000000121808723c */ /* 0x044ff60000001808 */
[----:B------:R-:W-:Y:S11]  /*cb40*/  @!UPT UIADD3 URZ, URZ, URZ, URZ ;  /* 0x0000003f3f3ff290 */ /* 0x000ff6000fffe03f */
[----:B------:R-:W-:Y:S02]  /*cb50*/  @!UPT UIADD3 URZ, URZ, URZ, URZ ;  /* 0x0000003f3f3ff290 */ /* 0x000fe4000fffe03f */
[----:B------:R-:W-:Y:S02]  /*cb60*/  IMAD.MOV.U32 R19, RZ, RZ, R10 ;  /* 0x000000ffff137224 */ /* 0x000fe400078e000a */
[----:B------:R-:W-:Y:S02]  /*cb70*/  IMAD.MOV.U32 R18, RZ, RZ, R11 ;  /* 0x000000ffff127224 */ /* 0x000fe400078e000b */
[----:B------:R-:W-:Y:S02]  /*cb80*/  IMAD.MOV.U32 R13, RZ, RZ, R8 ;  /* 0x000000ffff0d7224 */ /* 0x000fe400078e0008 */
[----:B------:R-:W-:Y:S01]  /*cb90*/  IMAD.MOV.U32 R16, RZ, RZ, R9 ;  /* 0x000000ffff107224 */ /* 0x000fe200078e0009 */
[----:B----4-:R-:W-:Y:S04]  /*cba0*/  STL.64 [R1+0x7c8], R22 ;  /* 0x0007c81601007387 */ /* 0x010fe80000100a00 */
[----:B---3--:R0:W-:Y:S04]  /*cbb0*/  STL.64 [R1+0x7c0], R20 ;  /* 0x0007c01401007387 */ /* 0x0081e80000100a00 */
[----:B0-----:R-:W2:Y:S04]  /*cbc0*/  LDL.LU R20, [R1+0x20] ;  /* 0x0000200001147983 */ /* 0x001ea80000300800 */
[----:B------:R-:W2:Y:S04]  /*cbd0*/  LDL.LU R21, [R1+0x24] ;  /* 0x0000240001157983 */ /* 0x000ea80000300800 */
[----:B------:R-:W2:Y:S04]  /*cbe0*/  LDL.LU R22, [R1+0x28] ;  /* 0x0000280001167983 */ /* 0x000ea80000300800 */
[----:B------:R-:W2:Y:S04]  /*cbf0*/  LDL.LU R23, [R1+0x2c] ;  /* 0x00002c0001177983 */ /* 0x000ea80000300800 */
[----:B------:R-:W3:Y:S04]  /*cc00*/  LDL.LU.64 R10, [R1+0x7e8] ;  /* 0x0007e800010a7983 */ /* 0x000ee80000300a00 */
[----:B------:R-:W3:Y:S02]  /*cc10*/  LDL.LU.64 R8, [R1+0x7e0] ;  /* 0x0007e00001087983 */ /* 0x000ee40000300a00 */
[C---:B---3--:R-:W-:Y:S11]  /*cc20*/  HMMA.16816.F32 R8, R24.reuse, R14, R8 ;  /* 0x0000000e1808723c */ /* 0x048ff60000001808 */
[----:B------:R-:W-:Y:S11]  /*cc30*/  @!UPT UIADD3 URZ, URZ, URZ, URZ ;  /* 0x0000003f3f3ff290 */ /* 0x000ff6000fffe03f */
[----:B------:R-:W-:Y:S02]  /*cc40*/  @!UPT UIADD3 URZ, URZ, URZ, URZ ;  /* 0x0000003f3f3ff290 */ /* 0x000fe4000fffe03f */
[----:B------:R-:W-:Y:S02]  /*cc50*/  IMAD.MOV.U32 R15, RZ, RZ, R10 ;  /* 0x000000ffff0f7224 */ /* 0x000fe400078e000a */
[----:B------:R-:W-:Y:S02]  /*cc60*/  IMAD.MOV.U32 R14, RZ, RZ, R11 ;  /* 0x000000ffff0e7224 */ /* 0x000fe400078e000b */
[----:B------:R-:W2:Y:S01]  /*cc70*/  LDL.LU.64 R10, [R1+0x7d8] ;  /* 0x0007d800010a7983 */ /* 0x000ea20000300a00 */
[----:B------:R-:W-:Y:S02]  /*cc80*/  IMAD.MOV.U32 R3, RZ, RZ, R8 ;  /* 0x000000ffff037224 */ /* 0x000fe400078e0008 */
[----:B------:R-:W-:Y:S02]  /*cc90*/  IMAD.MOV.U32 R2, RZ, RZ, R9 ;  /* 0x000000ffff027224 */ /* 0x000fe400078e0009 */
[----:B------:R-:W3:Y:S01]  /*cca0*/  LDL.LU.64 R8, [R1+0x7d0] ;  /* 0x0007d00001087983 */ /* 0x000ee20000300a00 */
        /* <DEDUP_REMOVED lines=8> */
[----:B------:R-:W2:Y:S02]  /*cd30*/  LDL.LU.64 R20, [R1+0x7c0] ;  /* 0x0007c00001147983 */ /* 0x000ea40000300a00 */
[----:B--2---:R-:W-:Y:S02]  /*cd40*/  HMMA.16816.F32 R24, R24, R6, R20 ;  /* 0x000000061818723c */ /* 0x004fe40000001814 */
[----:B------:R-:W2:Y:S11]  /*cd50*/  LDL.LU R23, [R1+0x7b8] ;  /* 0x0007b80001177983 */ /* 0x000eb60000300800 */
[----:B------:R-:W-:Y:S10]  /*cd60*/  @!UPT UIADD3 URZ, URZ, URZ, URZ ;  /* 0x0000003f3f3ff290 */ /* 0x000ff4000fffe03f */
[----:B------:R-:W-:Y:S04]  /*cd70*/  STL.64 [R1+0x628], R26 ;  /* 0x0006281a01007387 */ /* 0x000fe80000100a00 */
[----:B------:R0:W-:Y:S02]  /*cd80*/  STL.64 [R1+0x620], R24 ;  /* 0x0006201801007387 */ /* 0x0001e40000100a00 */
[----:B0-----:R-:W-:Y:S02]  /*cd90*/  IMAD.MOV.U32 R24, RZ, RZ, R5 ;  /* 0x000000ffff187224 */ /* 0x001fe400078e0005 */
[----:B------:R-:W4:Y:S01]  /*cda0*/  LDL.LU R5, [R1+0x7b4] ;  /* 0x0007b40001057983 */ /* 0x000f220000300800 */
[----:B------:R-:W-:Y:S02]  /*cdb0*/  IMAD.MOV.U32 R26, RZ, RZ, R11 ;  /* 0x000000ffff1a7224 */ /* 0x000fe400078e000b */
[----:B------:R-:W-:-:S02]  /*cdc0*/  IMAD.MOV.U32 R27, RZ, RZ, R10 ;  /* 0x000000ffff1b7224 */ /* 0x000fc400078e000a */
[----:B------:R-:W-:Y:S02]  /*cdd0*/  IMAD.MOV.U32 R25, RZ, RZ, R4 ;  /* 0x000000ffff197224 */ /* 0x000fe400078e0004 */
[----:B------:R-:W4:Y:S04]  /*cde0*/  LDL.LU R4, [R1+0x7b0] ;  /* 0x0007b00001047983 */ /* 0x000f280000300800 */
[----:B------:R0:W-:Y:S04]  /*cdf0*/  STL.64 [R1+0x638], R26 ;  /* 0x0006381a01007387 */ /* 0x0001e80000100a00 */
[----:B------:R1:W-:Y:S01]  /*ce00*/  STL.64 [R1+0x630], R24 ;  /* 0x0006301801007387 */ /* 0x0003e20000100a00 */
[----:B0-----:R-:W-:-:S02]  /*ce10*/  IMAD.MOV.U32 R26, RZ, RZ, R15 ;  /* 0x000000ffff1a7224 */ /* 0x001fc400078e000f */
[----:B------:R-:W-:Y:S02]  /*ce20*/  IMAD.MOV.U32 R27, RZ, RZ, R14 ;  /* 0x000000ffff1b7224 */ /* 0x000fe400078e000e */
[----:B-1----:R-:W-:Y:S02]  /*ce30*/  IMAD.MOV.U32 R24, RZ, RZ, R3 ;  /* 0x000000ffff187224 */ /* 0x002fe400078e0003 */
[----:B------:R-:W-:Y:S01]  /*ce40*/  IMAD.MOV.U32 R25, RZ, RZ, R2 ;  /* 0x000000ffff197224 */ /* 0x000fe200078e0002 */
[----:B------:R-:W4:Y:S04]  /*ce50*/  LDL.LU R3, [R1+0x7ac] ;  /* 0x0007ac0001037983 */ /* 0x000f280000300800 */
[----:B------:R-:W4:Y:S04]  /*ce60*/  LDL.LU R2, [R1+0x7a8] ;  /* 0x0007a80001027983 */ /* 0x000f280000300800 */
[----:B------:R0:W-:Y:S04]  /*ce70*/  STL.64 [R1+0x648], R26 ;  /* 0x0006481a01007387 */ /* 0x0001e80000100a00 */
[----:B------:R1:W-:Y:S01]  /*ce80*/  STL.64 [R1+0x640], R24 ;  /* 0x0006401801007387 */ /* 0x0003e20000100a00 */
[----:B0-----:R-:W-:Y:S01]  /*ce90*/  MOV R26, R19 ;  /* 0x00000013001a7202 */ /* 0x001fe20000000f00 */
[----:B------:R-:W-:-:S02]  /*cea0*/  IMAD.MOV.U32 R27, RZ, RZ, R18 ;  /* 0x000000ffff1b7224 */ /* 0x000fc400078e0012 */
[----:B-1----:R-:W-:Y:S02]  /*ceb0*/  IMAD.MOV.U32 R24, RZ, RZ, R13 ;  /* 0x000000ffff187224 */ /* 0x002fe400078e000d */
[----:B------:R-:W-:Y:S01]  /*cec0*/  IMAD.MOV.U32 R25, RZ, RZ, R16 ;  /* 0x000000ffff197224 */ /* 0x000fe200078e0010 */
[----:B------:R-:W4:Y:S04]  /*ced0*/  LDL.LU R13, [R1+0x7a4] ;  /* 0x0007a400010d7983 */ /* 0x000f280000300800 */
[----:B------:R-:W4:Y:S04]  /*cee0*/  LDL.LU R16, [R1+0x7a0] ;  /* 0x0007a00001107983 */ /* 0x000f280000300800 */
[----:B------:R0:W-:Y:S04]  /*cef0*/  STL.64 [R1+0x658], R26 ;  /* 0x0006581a01007387 */ /* 0x0001e80000100a00 */
[----:B------:R1:W-:Y:S01]  /*cf00*/  STL.64 [R1+0x650], R24 ;  /* 0x0006501801007387 */ /* 0x0003e20000100a00 */
[----:B0-----:R-:W-:-:S02]  /*cf10*/  IMAD.MOV.U32 R26, RZ, RZ, R0 ;  /* 0x000000ffff1a7224 */ /* 0x001fc400078e0000 */
[----:B------:R-:W-:Y:S02]  /*cf20*/  IMAD.MOV.U32 R27, RZ, RZ, R29 ;  /* 0x000000ffff1b7224 */ /* 0x000fe400078e001d */
[----:B-1----:R-:W-:Y:S02]  /*cf30*/  IMAD.MOV.U32 R24, RZ, RZ, R17 ;  /* 0x000000ffff187224 */ /* 0x002fe400078e0011 */
[----:B------:R-:W4:Y:S01]  /*cf40*/  LDL.LU R17, [R1+0x79c] ;  /* 0x00079c0001117983 */ /* 0x000f220000300800 */
[----:B------:R-:W-:-:S03]  /*cf50*/  IMAD.MOV.U32 R25, RZ, RZ, R28 ;  /* 0x000000ffff197224 */ /* 0x000fc600078e001c */
[----:B------:R-:W4:Y:S04]  /*cf60*/  LDL.LU R28, [R1+0x798] ;  /* 0x00079800011c7983 */ /* 0x000f280000300800 */
[----:B------:R-:W4:Y:S04]  /*cf70*/  LDL.LU R0, [R1+0x794] ;  /* 0x0007940001007983 */ /* 0x000f280000300800 */
[----:B------:R-:W4:Y:S04]  /*cf80*/  LDL.LU R29, [R1+0x790] ;  /* 0x00079000011d7983 */ /* 0x000f280000300800 */
[----:B------:R3:W-:Y:S04]  /*cf90*/  STL.64 [R1+0x668], R26 ;  /* 0x0006681a01007387 */ /* 0x0007e80000100a00 */
[----:B------:R0:W-:Y:S01]  /*cfa0*/  STL.64 [R1+0x660], R24 ;  /* 0x0006601801007387 */ /* 0x0001e20000100a00 */
[----:B---3--:R-:W-:-:S02]  /*cfb0*/  IMAD.MOV.U32 R26, RZ, RZ, R9 ;  /* 0x000000ffff1a7224 */ /* 0x008fc400078e0009 */
[----:B------:R-:W-:Y:S02]  /*cfc0*/  IMAD.MOV.U32 R27, RZ, RZ, R12 ;  /* 0x000000ffff1b7224 */ /* 0x000fe400078e000c */
[----:B0-----:R-:W-:Y:S01]  /*cfd0*/  IMAD.MOV.U32 R25, RZ, RZ, R8 ;  /* 0x000000ffff197224 */ /* 0x001fe200078e0008 */
[----:B--2---:R-:W-:Y:S01]  /*cfe0*/  LDSM.16.MT88.4 R20, [R23+0x11000] ;  /* 0x011000001714783b */ /* 0x004fe20000004200 */
[----:B----4-:R-:W-:-:S03]  /*cff0*/  IMAD.MOV.U32 R24, RZ, RZ, R5 ;  /* 0x000000ffff187224 */ /* 0x010fc600078e0005 */
[----:B------:R-:W2:Y:S04]  /*d000*/  LDL.LU R5, [R1+0x78c] ;  /* 0x00078c0001057983 */ /* 0x000ea80000300800 */
[----:B------:R-:W3:Y:S04]  /*d010*/  LDL.LU R8, [R1+0x788] ;  /* 0x0007880001087983 */ /* 0x000ee80000300800 */
[----:B------:R-:W4:Y:S04]  /*d020*/  LDL.LU R9, [R1+0x784] ;  /* 0x0007840001097983 */ /* 0x000f280000300800 */
[----:B------:R-:W4:Y:S04]  /*d030*/  LDL.LU R12, [R1+0x780] ;  /* 0x00078000010c7983 */ /* 0x000f280000300800 */
[----:B------:R0:W-:Y:S04]  /*d040*/  STL.64 [R1+0x678], R26 ;  /* 0x0006781a01007387 */ /* 0x0001e80000100a00 */
[----:B------:R1:W-:Y:S01]  /*d050*/  STL.64 [R1+0x670], R24 ;  /* 0x0006701801007387 */ /* 0x0003e20000100a00 */
[----:B0-----:R-:W-:-:S02]  /*d060*/  IMAD.MOV.U32 R26, RZ, RZ, R3 ;  /* 0x000000ffff1a7224 */ /* 0x001fc400078e0003 */
[----:B------:R-:W-:Y:S02]  /*d070*/  IMAD.MOV.U32 R27, RZ, RZ, R4 ;  /* 0x000000ffff1b7224 */ /* 0x000fe400078e0004 */
[----:B-1----:R-:W-:Y:S02]  /*d080*/  IMAD.MOV.U32 R25, RZ, RZ, R2 ;  /* 0x000000ffff197224 */ /* 0x002fe400078e0002 */
[----:B------:R-:W-:Y:S02]  /*d090*/  IMAD.MOV.U32 R24, RZ, RZ, R13 ;  /* 0x000000ffff187224 */ /* 0x000fe400078e000d */
[----:B------:R-:W4:Y:S04]  /*d0a0*/  LDL.LU R13, [R1+0x77c] ;  /* 0x00077c00010d7983 */ /* 0x000f280000300800 */
[----:B------:R-:W4:Y:S04]  /*d0b0*/  LDL.LU R2, [R1+0x778] ;  /* 0x0007780001027983 */ /* 0x000f280000300800 */
        /* <DEDUP_REMOVED lines=14> */
[----:B--2---:R-:W-:-:S02]  /*d1a0*/  IMAD.MOV.U32 R27, RZ, RZ, R5 ;  /* 0x000000ffff1b7224 */ /* 0x004fc400078e0005 */
[----:B---3--:R-:W-:Y:S02]  /*d1b0*/  IMAD.MOV.U32 R26, RZ, RZ, R8 ;  /* 0x000000ffff1a7224 */ /* 0x008fe400078e0008 */
[----:B----4-:R-:W-:Y:S02]  /*d1c0*/  IMAD.MOV.U32 R25, RZ, RZ, R9 ;  /* 0x000000ffff197224 */ /* 0x010fe400078e0009 */
[----:B------:R-:W-:Y:S02]  /*d1d0*/  IMAD.MOV.U32 R24, RZ, RZ, R12 ;  /* 0x000000ffff187224 */ /* 0x000fe400078e000c */
[----:B------:R-:W2:Y:S04]  /*d1e0*/  LDL.LU R12, [R1+0x75c] ;  /* 0x00075c00010c7983 */ /* 0x000ea80000300800 */
[----:B------:R-:W3:Y:S04]  /*d1f0*/  LDL.LU R9, [R1+0x758] ;  /* 0x0007580001097983 */ /* 0x000ee80000300800 */
[----:B------:R-:W4:Y:S04]  /*d200*/  LDL.LU R8, [R1+0x754] ;  /* 0x0007540001087983 */ /* 0x000f280000300800 */
[----:B------:R-:W2:Y:S04]  /*d210*/  LDL.LU R5, [R1+0x750] ;  /* 0x0007500001057983 */ /* 0x000ea80000300800 */
        /* <DEDUP_REMOVED lines=19> */
[----:B------:R-:W4:Y:S04]  /*d350*/  LDL R0, [R1+0x108] ;  /* 0x0001080001007983 */ /* 0x000f280000100800 */
[----:B------:R-:W-:Y:S04]  /*d360*/  STL.64 [R1+0x6c8], R26 ;  /* 0x0006c81a01007387 */ /* 0x000fe80000100a00 */
[----:B------:R2:W-:Y:S02]  /*d370*/  STL.64 [R1+0x6c0], R24 ;  /* 0x0006c01801007387 */ /* 0x0005e40000100a00 */
[----:B--2---:R-:W-:-:S02]  /*d380*/  IMAD.MOV.U32 R24, RZ, RZ, R5 ;  /* 0x000000ffff187224 */ /* 0x004fc400078e0005 */
[----:B------:R-:W2:Y:S01]  /*d390*/  LDL.LU R5, [R1+0x730] ;  /* 0x0007300001057983 */ /* 0x000ea20000300800 */
[----:B---3--:R-:W-:Y:S02]  /*d3a0*/  IMAD.MOV.U32 R26, RZ, RZ, R9 ;  /* 0x000000ffff1a7224 */ /* 0x008fe400078e0009 */
[----:B------:R-:W-:Y:S02]  /*d3b0*/  IMAD.MOV.U32 R27, RZ, RZ, R12 ;  /* 0x000000ffff1b7224 */ /* 0x000fe400078e000c */
[----:B----4-:R-:W-:Y:S02]  /*d3c0*/  IMAD.MOV.U32 R25, RZ, RZ, R8 ;  /* 0x000000ffff197224 */ /* 0x010fe400078e0008 */
[----:B------:R-:W3:Y:S04]  /*d3d0*/  LDL.LU R8, [R1+0x72c] ;  /* 0x00072c0001087983 */ /* 0x000ee80000300800 */
[----:B------:R-:W4:Y:S04]  /*d3e0*/  LDL.LU R9, [R1+0x728] ;  /* 0x0007280001097983 */ /* 0x000f280000300800 */
[----:B------:R-:W3:Y:S04]  /*d3f0*/  LDL.LU R12, [R1+0x724] ;  /* 0x00072400010c7983 */ /* 0x000ee80000300800 */
[----:B------:R0:W-:Y:S04]  /*d400*/  STL.64 [R1+0x6d8], R26 ;  /* 0x0006d81a01007387 */ /* 0x0001e80000100a00 */
[----:B------:R1:W-:Y:S01]  /*d410*/  STL.64 [R1+0x6d0], R24 ;  /* 0x0006d01801007387 */ /* 0x0003e20000100a00 */
[----:B0-----:R-:W-:-:S02]  /*d420*/  IMAD.MOV.U32 R27, RZ, RZ, R4 ;  /* 0x000000ffff1b7224 */ /* 0x001fc400078e0004 */
[----:B------:R-:W-:Y:S02]  /*d430*/  IMAD.MOV.U32 R26, RZ, RZ, R3 ;  /* 0x000000ffff1a7224 */ /* 0x000fe400078e0003 */
[----:B-1----:R-:W-:Y:S02]  /*d440*/  IMAD.MOV.U32 R25, RZ, RZ, R2 ;  /* 0x000000ffff197224 */ /* 0x002fe400078e0002 */
[----:B------:R-:W-:Y:S02]  /*d450*/  IMAD.MOV.U32 R24, RZ, RZ, R13 ;  /* 0x000000ffff187224 */ /* 0x000fe400078e000d */
[----:B------:R-:W3:Y:S04]  /*d460*/  LDL.LU R13, [R1+0x720] ;  /* 0x00072000010d7983 */ /* 0x000ee80000300800 */
[----:B------:R-:W3:Y:S04]  /*d470*/  LDL.LU R2, [R1+0x71c] ;  /* 0x00071c0001027983 */ /* 0x000ee80000300800 */
[----:B------:R-:W3:Y:S04]  /*d480*/  LDL.LU R3, [R1+0x718] ;  /* 0x0007180001037983 */ /* 0x000ee80000300800 */
[----:B------:R-:W3:Y:S04]  /*d490*/  LDL.LU R4, [R1+0x714] ;  /* 0x0007140001047983 */ /* 0x000ee80000300800 */
[----:B------:R-:W-:Y:S04]  /*d4a0*/  STL.64 [R1+0x6e8], R26 ;  /* 0x0006e81a01007387 */ /* 0x000fe80000100a00 */
[----:B------:R2:W-:Y:S02]  /*d4b0*/  STL.64 [R1+0x6e0], R24 ;  /* 0x0006e01801007387 */ /* 0x0005e40000100a00 */
[----:B--2---:R-:W-:-:S02]  /*d4c0*/  IMAD.MOV.U32 R24, RZ, RZ, R5 ;  /* 0x000000ffff187224 */ /* 0x004fc400078e0005 */
[----:B------:R-:W2:Y:S01]  /*d4d0*/  LDL.LU R5, [R1+0x710] ;  /* 0x0007100001057983 */ /* 0x000ea20000300800 */
[----:B------:R-:W-:Y:S02]  /*d4e0*/  IMAD.MOV.U32 R26, RZ, RZ, R17 ;  /* 0x000000ffff1a7224 */ /* 0x000fe400078e0011 */
[----:B------:R-:W-:Y:S02]  /*d4f0*/  IMAD.MOV.U32 R27, RZ, RZ, R16 ;  /* 0x000000ffff1b7224 */ /* 0x000fe400078e0010 */
[----:B------:R-:W0:Y:S01]  /*d500*/  LDSM.16.M88.4 R16, [R0] ;  /* 0x000000000010783b */ /* 0x000e220000000200 */
[----:B------:R-:W-:-:S03]  /*d510*/  IMAD.MOV.U32 R25, RZ, RZ, R28 ;  /* 0x000000ffff197224 */ /* 0x000fc600078e001c */
[----:B------:R4:W-:Y:S04]  /*d520*/  STL.64 [R1+0x6f8], R26 ;  /* 0x0006f81a01007387 */ /* 0x0009e80000100a00 */
[----:B------:R1:W-:Y:S01]  /*d530*/  STL.64 [R1+0x6f0], R24 ;  /* 0x0006f01801007387 */ /* 0x0003e20000100a00 */
[----:B----4-:R-:W-:Y:S02]  /*d540*/  IMAD.MOV.U32 R26, RZ, RZ, R9 ;  /* 0x000000ffff1a7224 */ /* 0x010fe400078e0009 */
[----:B---3--:R-:W-:Y:S02]  /*d550*/  IMAD.MOV.U32 R27, RZ, RZ, R8 ;  /* 0x000000ffff1b7224 */ /* 0x008fe400078e0008 */
[----:B-1----:R-:W-:Y:S01]  /*d560*/  IMAD.MOV.U32 R25, RZ, RZ, R12 ;  /* 0x000000ffff197224 */ /* 0x002fe200078e000c */
[----:B------:R-:W-:Y:S04]  /*d570*/  LDSM.16.M88.4 R8, [R0+0x8000] ;  /* 0x008000000008783b */ /* 0x000fe80000000200 */
[----:B------:R1:W-:Y:S01]  /*d580*/  STL.64 [R1+0x708], R26 ;  /* 0x0007081a01007387 */ /* 0x0003e20000100a00 */
[----:B------:R-:W-:-:S03]  /*d590*/  IMAD.MOV.U32 R24, RZ, RZ, R13 ;  /* 0x000000ffff187224 */ /* 0x000fc600078e000d */
[----:B------:R-:W3:Y:S01]  /*d5a0*/  LDSM.16.M88.4 R12, [R0+0x4000] ;  /* 0x00400000000c783b */ /* 0x000ee20000000200 */
[----:B-1----:R-:W-:-:S03]  /*d5b0*/  IMAD.MOV.U32 R27, RZ, RZ, R2 ;  /* 0x000000ffff1b7224 */ /* 0x002fc600078e0002 */
[----:B------:R1:W-:Y:S01]  /*d5c0*/  STL.64 [R1+0x700], R24 ;  /* 0x0007001801007387 */ /* 0x0003e20000100a00 */
[----:B------:R-:W-:Y:S02]  /*d5d0*/  IMAD.MOV.U32 R26, RZ, RZ, R3 ;  /* 0x000000ffff1a7224 */ /* 0x000fe400078e0003 */
[----:B-1----:R-:W-:Y:S01]  /*d5e0*/  IMAD.MOV.U32 R25, RZ, RZ, R4 ;  /* 0x000000ffff197224 */ /* 0x002fe200078e0004 */
[----:B0-----:R-:W-:Y:S04]  /*d5f0*/  STL [R1+0x61c], R18 ;  /* 0x00061c1201007387 */ /* 0x001fe80000100800 */
[----:B------:R0:W-:Y:S04]  /*d600*/  STL [R1+0x618], R19 ;  /* 0x0006181301007387 */ /* 0x0001e80000100800 */
[----:B0-----:R-:W4:Y:S01]  /*d610*/  LDL R19, [R1+0x340] ;  /* 0x0003400001137983 */ /* 0x001f220000100800 */
[----:B--2---:R-:W-:-:S03]  /*d620*/  IMAD.MOV.U32 R24, RZ, RZ, R5 ;  /* 0x000000ffff187224 */ /* 0x004fc600078e0005 */
[----:B------:R0:W1:Y:S04]  /*d630*/  LDSM.16.M88.4 R4, [R0+0xc000] ;  /* 0x00c000000004783b */ /* 0x0000680000000200 */
[----:B------:R-:W-:Y:S11]  /*d640*/  HMMA.16816.F32 R24, R20, R16, R24 ;  /* 0x000000101418723c */ /* 0x000ff60000001818 */
[----:B------:R-:W-:Y:S11]  /*d650*/  @!UPT UIADD3 URZ, URZ, URZ, URZ ;  /* 0x0000003f3f3ff290 */ /* 0x000ff6000fffe03f */
[----:B------:R-:W-:Y:S02]  /*d660*/  @!UPT UIADD3 URZ, URZ, URZ, URZ ;  /* 0x0000003f3f3ff290 */ /* 0x000fe4000fffe03f */
[----:B------:R-:W-:Y:S02]  /*d670*/  IMAD.MOV.U32 R2, RZ, RZ, R26 ;  /* 0x000000ffff027224 */ /* 0x000fe400078e001a */
[----:B0-----:R-:W-:Y:S02]  /*d680*/  IMAD.MOV.U32 R0, RZ, RZ, R27 ;  /* 0x000000ffff007224 */ /* 0x001fe400078e001b */
[----:B------:R-:W-:Y:S01]  /*d690*/  IMAD.MOV.U32 R28, RZ, RZ, R24 ;  /* 0x000000ffff1c7224 */ /* 0x000fe200078e0018 */
[----:B------:R-:W3:Y:S01]  /*d6a0*/  LDL.LU.64 R26, [R1+0x708] ;  /* 0x00070800011a7983 */ /* 0x000ee20000300a00 */
[----:B------:R-:W-:-:S03]  /*d6b0*/  IMAD.MOV.U32 R3, RZ, RZ, R25 ;  /* 0x000000ffff037224 */ /* 0x000fc600078e0019 */
[----:B------:R-:W3:Y:S02]  /*d6c0*/  LDL.LU.64 R24, [R1+0x700] ;  /* 0x0007000001187983 */ /* 0x000ee40000300a00 */
[C---:B---3--:R-:W-:Y:S11]  /*d6d0*/  HMMA.16816.F32 R24, R20.reuse, R12, R24 ;  /* 0x0000000c1418723c */ /* 0x048ff60000001818 */
        /* <DEDUP_REMOVED lines=8> */
[----:B------:R-:W-:Y:S01]  /*d760*/  @!UPT UIADD3 URZ, URZ, URZ, URZ ;  /* 0x0000003f3f3ff290 */ /* 0x000fe2000fffe03f */
[----:B------:R-:W-:Y:S01]  /*d770*/  STL.64 [R1+0xd0], R24 ;  /* 0x0000d01801007387 */ /* 0x000fe20000100a00 */
[----:B------:R-:W-:-:S03]  /*d780*/  IMAD.MOV.U32 R18, RZ, RZ, R27 ;  /* 0x000000ffff127224 */ /* 0x000fc600078e001b */
[----:B------:R0:W-:Y:S04]  /*d790*/  STL [R1+0xd8], R26 ;  /* 0x0000d81a01007387 */ /* 0x0001e80000100800 */
[----:B0-----:R-:W1:Y:S04]  /*d7a0*/  LDL.LU.64 R26, [R1+0x6e8] ;  /* 0x0006e800011a7983 */ /* 0x001e680000300a00 */
[----:B------:R-:W1:Y:S02]  /*d7b0*/  LDL.LU.64 R24, [R1+0x6e0] ;  /* 0x0006e00001187983 */ /* 0x000e640000300a00 */
[----:B-1----:R-:W-:Y:S02]  /*d7c0*/  HMMA.16816.F32 R20, R20, R4, R24 ;  /* 0x000000041414723c */ /* 0x002fe40000001818 */
[----:B------:R-:W2:Y:S04]  /*d7d0*/  LDL.LU.64 R26, [R1+0x6d8] ;  /* 0x0006d800011a7983 */ /* 0x000ea80000300a00 */
[----:B------:R-:W2:Y:S11]  /*d7e0*/  LDL.LU.64 R24, [R1+0x6d0] ;  /* 0x0006d00001187983 */ /* 0x000eb60000300a00 */
[----:B------:R-:W-:Y:S06]  /*d7f0*/  @!UPT UIADD3 URZ, URZ, URZ, URZ ;  /* 0x0000003f3f3ff290 */ /* 0x000fec000fffe03f */
[----:B------:R-:W-:Y:S04]  /*d800*/  STL.64 [R1+0x90], R20 ;  /* 0x0000901401007387 */ /* 0x000fe80000100a00 */
[----:B------:R-:W-:Y:S04]  /*d810*/  STL.64 [R1+0x98], R22 ;  /* 0x0000981601007387 */ /* 0x000fe80000100a00 */
[----:B----4-:R-:W2:Y:S02]  /*d820*/  LDSM.16.MT88.4 R20, [R19+0x11000] ;  /* 0x011000001314783b */ /* 0x010ea40000004200 */
[C---:B--2---:R-:W-:Y:S11]  /*d830*/  HMMA.16816.F32 R24, R20.reuse, R16, R24 ;  /* 0x000000101418723c */ /* 0x044ff60000001818 */
[----:B------:R-:W-:Y:S11]  /*d840*/  @!UPT UIADD3 URZ, URZ, URZ, URZ ;  /* 0x0000003f3f3ff290 */ /* 0x000ff6000fffe03f */
[----:B------:R-:W-:Y:S01]  /*d850*/  @!UPT UIADD3 URZ, URZ, URZ, URZ ;  /* 0x0000003f3f3ff290 */ /* 0x000fe2000fffe03f */
[----:B------:R-:W-:Y:S04]  /*d860*/  STL.64 [R1+0x80], R24 ;  /* 0x0000801801007387 */ /* 0x000fe80000100a00 */
[----:B------:R0:W-:Y:S04]  /*d870*/  STL.64 [R1+0x88], R26 ;  /* 0x0000881a01007387 */ /* 0x0001e80000100a00 */
[----:B0-----:R-:W2:Y:S04]  /*d880*/  LDL.LU.64 R26, [R1+0x6c8] ;  /* 0x0006c800011a7983 */ /* 0x001ea80000300a00 */
[----:B------:R-:W2:Y:S02]  /*d890*/  LDL.LU.64 R24, [R1+0x6c0] ;  /* 0x0006c00001187983 */ /* 0x000ea40000300a00 */
        /* <DEDUP_REMOVED lines=14> */
[----:B--2---:R-:W-:Y:S02]  /*d980*/  HMMA.16816.F32 R20, R20, R4, R24 ;  /* 0x000000041414723c */ /* 0x004fe40000001818 */
[----:B------:R-:W2:Y:S04]  /*d990*/  LDL.LU.64 R26, [R1+0x698] ;  /* 0x00069800011a7983 */ /* 0x000ea80000300a00 */
[----:B------:R-:W2:Y:S11]  /*d9a0*/  LDL.LU.64 R24, [R1+0x690] ;  /* 0x0006900001187983 */ /* 0x000eb60000300a00 */
[----:B------:R-:W-:Y:S06]  /*d9b0*/  @!UPT UIADD3 URZ, URZ, URZ, URZ ;  /* 0x0000003f3f3ff290 */ /* 0x000fec000fffe03f */
[----:B------:R-:W-:Y:S04]  /*d9c0*/  STL.64 [R1+0x10], R20 ;  /* 0x0000101401007387 */ /* 0x000fe80000100a00 */
[----:B------:R0:W-:Y:S04]  /*d9d0*/  STL.64 [R1+0x18], R22 ;  /* 0x0000181601007387 */ /* 0x0001e80000100a00 */
[----:B0-----:R-:W3:Y:S04]  /*d9e0*/  LDL R23, [R1+0x33c] ;  /* 0x00033c0001177983 */ /* 0x001ee80000100800 */
[----:B---3--:R-:W2:Y:S02]  /*d9f0*/  LDSM.16.MT88.4 R20, [R23+0x11000] ;  /* 0x011000001714783b */ /* 0x008ea40000004200 */
        /* <DEDUP_REMOVED lines=26> */
[----:B------:R-:W-:Y:S04]  /*dba0*/  STL.64 [R1+0x58], R22 ;  /* 0x0000581601007387 */ /* 0x000fe80000100a00 */
[----:B------:R-:W2:Y:S02]  /*dbb0*/  LDSM.16.MT88.4 R20, [R29+0x11000] ;  /* 0x011000001d14783b */ /* 0x000ea40000004200 */
[C---:B--2---:R-:W-:Y:S11]  /*dbc0*/  HMMA.16816.F32 R24, R20.reuse, R16, R24 ;  /* 0x000000101418723c */ /* 0x044ff60000001818 */
[----:B------:R-:W-:Y:S11]  /*dbd0*/  @!UPT UIADD3 URZ, URZ, URZ, URZ ;  /* 0x0000003f3f3ff290 */ /* 0x000ff6000fffe03f */
[----:B------:R-:W-:Y:S01]  /*dbe0*/  @!UPT UIADD3 URZ, URZ, URZ, URZ ;  /* 0x0000003f3f3ff290 */ /* 0x000fe2000fffe03f */
[----:B------:R-:W-:Y:S04]  /*dbf0*/  STL.64 [R1+0x40], R24 ;  /* 0x0000401801007387 */ /* 0x000fe80000100a00 */
[----:B------:R0:W-:Y:S04]  /*dc00*/  STL.64 [R1+0x48], R26 ;  /* 0x0000481a01007387 */ /* 0x0001e80000100a00 */
[----:B0-----:R-:W2:Y:S04]  /*dc10*/  LDL.LU.64 R26, [R1+0x648] ;  /* 0x00064800011a7983 */ /* 0x001ea80000300a00 */
[----:B------:R-:W2:Y:S04]  /*dc20*/  LDL.LU.64 R24, [R1+0x640] ;  /* 0x0006400001187983 */ /* 0x000ea80000300a00 */
[----:B------:R-:W3:Y:S01]  /*dc30*/  LDL R17, [R1+0x100] ;  /* 0x0001000001117983 */ /* 0x000ee20000100800 */
[----:B--2---:R-:W-:Y:S11]  /*dc40*/  HMMA.16816.F32 R24, R20, R12, R24 ;  /* 0x0000000c1418723c */ /* 0x004ff60000001818 */
[----:B------:R-:W-:Y:S11]  /*dc50*/  @!UPT UIADD3 URZ, URZ, URZ, URZ ;  /* 0x0000003f3f3ff290 */ /* 0x000ff6000fffe03f */
[----:B------:R-:W-:Y:S01]  /*dc60*/  @!UPT UIADD3 URZ, URZ, URZ, URZ ;  /* 0x0000003f3f3ff290 */ /* 0x000fe2000fffe03f */
[----:B------:R-:W-:Y:S04]  /*dc70*/  STL.64 [R1+0x30], R24 ;  /* 0x0000301801007387 */ /* 0x000fe80000100a00 */
[----:B------:R0:W-:Y:S04]  /*dc80*/  STL.64 [R1+0x38], R26 ;  /* 0x0000381a01007387 */ /* 0x0001e80000100a00 */
[----:B0-----:R-:W2:Y:S04]  /*dc90*/  LDL.LU.64 R26, [R1+0x638] ;  /* 0x00063800011a7983 */ /* 0x001ea80000300a00 */
[----:B------:R-:W2:Y:S04]  /*dca0*/  LDL.LU.64 R24, [R1+0x630] ;  /* 0x0006300001187983 */ /* 0x000ea80000300a00 */
[----:B------:R0:W-:Y:S02]  /*dcb0*/  STL.64 [R1+0x610], R14 ;  /* 0x0006100e01007387 */ /* 0x0001e40000100a00 */
[----:B0-----:R-:W-:-:S02]  /*dcc0*/  IMAD.MOV.U32 R14, RZ, RZ, R2 ;  /* 0x000000ffff0e7224 */ /* 0x001fc400078e0002 */
[----:B------:R-:W-:Y:S01]  /*dcd0*/  IMAD.MOV.U32 R15, RZ, RZ, R0 ;  /* 0x000000ffff0f7224 */ /* 0x000fe200078e0000 */
[C---:B--2---:R-:W-:Y:S11]  /*dce0*/  HMMA.16816.F32 R24, R20.reuse, R8, R24 ;  /* 0x000000081418723c */ /* 0x044ff60000001818 */
[----:B------:R-:W-:Y:S11]  /*dcf0*/  @!UPT UIADD3 URZ, URZ, URZ, URZ ;  /* 0x0000003f3f3ff290 */ /* 0x000ff6000fffe03f */
[----:B------:R-:W-:Y:S01]  /*dd00*/  @!UPT UIADD3 URZ, URZ, URZ, URZ ;  /* 0x0000003f3f3ff290 */ /* 0x000fe2000fffe03f */
[----:B------:R0:W-:Y:S01]  /*dd10*/  STL.64 [R1+0x20], R24 ;  /* 0x0000201801007387 */ /* 0x0001e20000100a00 */
[----:B------:R-:W-:Y:S02]  /*dd20*/  IMAD.MOV.U32 R0, RZ, RZ, R26 ;  /* 0x000000ffff007224 */ /* 0x000fe400078e001a */
[----:B------:R-:W-:Y:S02]  /*dd30*/  IMAD.MOV.U32 R2, RZ, RZ, R27 ;  /* 0x000000ffff027224 */ /* 0x000fe400078e001b */
[----:B------:R-:W2:Y:S04]  /*dd40*/  LDL.LU.64 R26, [R1+0x628] ;  /* 0x00062800011a7983 */ /* 0x000ea80000300a00 */
[----:B0-----:R-:W2:Y:S04]  /*dd50*/  LDL.LU.64 R24, [R1+0x620] ;  /* 0x0006200001187983 */ /* 0x001ea80000300a00 */
[----:B------:R-:W-:Y:S01]  /*dd60*/  STL.64 [R1+0x608], R10 ;  /* 0x0006080a01007387 */ /* 0x000fe20000100a00 */
[----:B--2---:R-:W-:Y:S03]  /*dd70*/  HMMA.16816.F32 R20, R20, R4, R24 ;  /* 0x000000041414723c */ /* 0x004fe60000001818 */
[----:B------:R-:W0:Y:S11]  /*dd80*/  LDSM.16.MT88.4 R24, [R19+0x11800] ;  /* 0x011800001318783b */ /* 0x000e360000004200 */
[----:B------:R-:W-:Y:S10]  /*dd90*/  @!UPT UIADD3 URZ, URZ, URZ, URZ ;  /* 0x0000003f3f3ff290 */ /* 0x000ff4000fffe03f */
[----:B------:R-:W-:-:S05]  /*dda0*/  IMAD.MOV.U32 R9, RZ, RZ, R23 ;  /* 0x000000ffff097224 */ /* 0x000fca00078e0017 */
[----:B------:R1:W-:Y:S04]  /*ddb0*/  STL [R1+0x600], R9 ;  /* 0x0006000901007387 */ /* 0x0003e80000100800 */
[----:B------:R-:W2:Y:S04]  /*ddc0*/  LDL.LU R8, [R1+0xe0] ;  /* 0x0000e00001087983 */ /* 0x000ea80000300800 */
[----:B-1----:R-:W2:Y:S04]  /*ddd0*/  LDL.LU R9, [R1+0xe4] ;  /* 0x0000e40001097983 */ /* 0x002ea80000300800 */
[----:B------:R-:W2:Y:S04]  /*dde0*/  LDL.LU R10, [R1+0xe8] ;  /* 0x0000e800010a7983 */ /* 0x000ea80000300800 */
[----:B------:R-:W2:Y:S04]  /*ddf0*/  LDL.LU R11, [R1+0xec] ;  /* 0x0000ec00010b7983 */ /* 0x000ea80000300800 */
[----:B------:R1:W-:Y:S04]  /*de00*/  STL.64 [R1+0x5f8], R6 ;  /* 0x0005f80601007387 */ /* 0x0003e80000100a00 */
[----:B------:R-:W4:Y:S04]  /*de10*/  LDL.LU R4, [R1+0xd0] ;  /* 0x0000d00001047983 */ /* 0x000f280000300800 */
[----:B------:R-:W4:Y:S04]  /*de20*/  LDL.LU R5, [R1+0xd4] ;  /* 0x0000d40001057983 */ /* 0x000f280000300800 */
[----:B-1----:R-:W4:Y:S01]  /*de30*/  LDL.LU R6, [R1+0xd8] ;  /* 0x0000d80001067983 */ /* 0x002f220000300800 */
[----:B------:R-:W-:-:S03]  /*de40*/  IMAD.MOV.U32 R7, RZ, RZ, R18 ;  /* 0x000000ffff077224 */ /* 0x000fc600078e0012 */
[----:B------:R-:W2:Y:S04]  /*de50*/  LDL.LU R18, [R1+0x61c] ;  /* 0x00061c0001127983 */ /* 0x000ea80000300800 */
[----:B------:R-:W2:Y:S01]  /*de60*/  LDL.LU R19, [R1+0x618] ;  /* 0x0006180001137983 */ /* 0x000ea20000300800 */
[----:B------:R-:W-:Y:S02]  /*de70*/  IMAD.MOV.U32 R12, RZ, RZ, R28 ;  /* 0x000000ffff0c7224 */ /* 0x000fe400078e001c */
[----:B------:R-:W-:Y:S02]  /*de80*/  IMAD.MOV.U32 R13, RZ, RZ, R3 ;  /* 0x000000ffff0d7224 */ /* 0x000fe400078e0003 */
[----:B------:R-:W-:Y:S02]  /*de90*/  IMAD.MOV.U32 R3, RZ, RZ, R20 ;  /* 0x000000ffff037224 */ /* 0x000fe400078e0014 */
[----:B------:R-:W-:-:S02]  /*dea0*/  IMAD.MOV.U32 R28, RZ, RZ, R21 ;  /* 0x000000ffff1c7224 */ /* 0x000fc400078e0015 */
[----:B------:R-:W-:Y:S02]  /*deb0*/  IMAD.MOV.U32 R29, RZ, RZ, R22 ;  /* 0x000000ffff1d7224 */ /* 0x000fe400078e0016 */
[----:B---3--:R-:W2:Y:S04]  /*dec0*/  LDSM.16.MT88.4 R20, [R17+0x11800] ;  /* 0x011800001114783b */ /* 0x008ea80000004200 */
[----:B0-----:R-:W-:Y:S04]  /*ded0*/  STL.64 [R1+0x5f0], R26 ;  /* 0x0005f01a01007387 */ /* 0x001fe80000100a00 */
[----:B------:R0:W-:Y:S04]  /*dee0*/  STL.64 [R1+0x5e8], R24 ;  /* 0x0005e81801007387 */ /* 0x0001e80000100a00 */
[----:B0-----:R-:W3:Y:S04]  /*def0*/  LDL.LU R24, [R1+0x90] ;  /* 0x0000900001187983 */ /* 0x001ee80000300800 */
[----:B------:R-:W3:Y:S04]  /*df00*/  LDL.LU R25, [R1+0x94] ;  /* 0x0000940001197983 */ /* 0x000ee80000300800 */
[----:B------:R-:W3:Y:S04]  /*df10*/  LDL.LU R26, [R1+0x98] ;  /* 0x00009800011a7983 */ /* 0x000ee80000300800 */
[----:B------:R-:W3:Y:S01]  /*df20*/  LDL.LU R27, [R1+0x9c] ;  /* 0x00009c00011b7983 */ /* 0x000ee20000300800 */
[C---:B--2---:R-:W-:Y:S11]  /*df30*/  HMMA.16816.F32 R12, R20.reuse, R18, R12 ;  /* 0x00000012140c723c */ /* 0x044ff6000000180c */
[----:B------:R-:W-:Y:S11]  /*df40*/  @!UPT UIADD3 URZ, URZ, URZ, URZ ;  /* 0x0000003f3f3ff290 */ /* 0x000ff6000fffe03f */
[----:B------:R-:W-:Y:S01]  /*df50*/  @!UPT UIADD3 URZ, URZ, URZ, URZ ;  /* 0x0000003f3f3ff290 */ /* 0x000fe2000fffe03f */
[----:B------:R-:W-:Y:S04]  /*df60*/  STL.64 [R1+0xf0], R12 ;  /* 0x0000f00c01007387 */ /* 0x000fe80000100a00 */
[----:B------:R0:W-:Y:S04]  /*df70*/  STL.64 [R1+0xf8], R14 ;  /* 0x0000f80e01007387 */ /* 0x0001e80000100a00 */
[----:B0-----:R-:W2:Y:S02]  /*df80*/  LDL.LU.64 R14, [R1+0x610] ;  /* 0x00061000010e7983 */ /* 0x001ea40000300a00 */
[C---:B--2---:R-:W-:Y:S11]  /*df90*/  HMMA.16816.F32 R8, R20.reuse, R14, R8 ;  /* 0x0000000e1408723c */ /* 0x044ff60000001808 */
[----:B------:R-:W-:Y:S11]  /*dfa0*/  @!UPT UIADD3 URZ, URZ, URZ, URZ ;  /* 0x0000003f3f3ff290 */ /* 0x000ff6000fffe03f */
[----:B------:R-:W-:Y:S01]  /*dfb0*/  @!UPT UIADD3 URZ, URZ, URZ, URZ ;  /* 0x0000003f3f3ff290 */ /* 0x000fe2000fffe03f */
[----:B------:R-:W-:Y:S04]  /*dfc0*/  STL.64 [R1+0xe0], R8 ;  /* 0x0000e00801007387 */ /* 0x000fe80000100a00 */
[----:B------:R0:W-:Y:S04]  /*dfd0*/  STL.64 [R1+0xe8], R10 ;  /* 0x0000e80a01007387 */ /* 0x0001e80000100a00 */
[----:B0-----:R-:W4:Y:S04]  /*dfe0*/  LDL.LU.64 R10, [R1+0x608] ;  /* 0x00060800010a7983 */ /* 0x001f280000300a00 */
[----:B------:R-:W2:Y:S04]  /*dff0*/  LDL.LU R9, [R1+0x600] ;  /* 0x0006000001097983 */ /* 0x000ea80000300800 */
[----:B------:R0:W-:Y:S04]  /*e000*/  STL.64 [R1+0x5e0], R14 ;  /* 0x0005e00e01007387 */ /* 0x0001e80000100a00 */
        /* <DEDUP_REMOVED lines=9> */
[----:B0-----:R-:W3:Y:S04]  /*e0a0*/  LDL.LU.64 R6, [R1+0x5f8] ;  /* 0x0005f80001067983 */ /* 0x001ee80000300a00 */
[----:B------:R-:W-:Y:S04]  /*e0b0*/  STL.64 [R1+0x5d8], R10 ;  /* 0x0005d80a01007387 */ /* 0x000fe80000100a00 */
[----:B--2---:R0:W-:Y:S04]  /*e0c0*/  STL [R1+0x5d0], R9 ;  /* 0x0005d00901007387 */ /* 0x0041e80000100800 */
[----:B------:R-:W2:Y:S04]  /*e0d0*/  LDL.LU R8, [R1+0x70] ;  /* 0x0000700001087983 */ /* 0x000ea80000300800 */
[----:B0-----:R-:W2:Y:S04]  /*e0e0*/  LDL.LU R9, [R1+0x74] ;  /* 0x0000740001097983 */ /* 0x001ea80000300800 */
[----:B------:R-:W2:Y:S04]  /*e0f0*/  LDL.LU R10, [R1+0x78] ;  /* 0x00007800010a7983 */ /* 0x000ea80000300800 */
[----:B------:R-:W2:Y:S01]  /*e100*/  LDL.LU R11, [R1+0x7c] ;  /* 0x00007c00010b7983 */ /* 0x000ea20000300800 */
[----:B---3--:R-:W-:Y:S03]  /*e110*/  HMMA.16816.F32 R20, R20, R6, R24 ;  /* 0x000000061414723c */ /* 0x008fe60000001818 */
[----:B------:R-:W3:Y:S04]  /*e120*/  LDL.LU.64 R26, [R1+0x5f0] ;  /* 0x0005f000011a7983 */ /* 0x000ee80000300a00 */
[----:B------:R-:W3:Y:S11]  /*e130*/  LDL.LU.64 R24, [R1+0x5e8] ;  /* 0x0005e80001187983 */ /* 0x000ef60000300a00 */
[----:B------:R-:W-:Y:S05]  /*e140*/  @!UPT UIADD3 URZ, URZ, URZ, URZ ;  /* 0x0000003f3f3ff290 */ /* 0x000fea000fffe03f */
[----:B------:R-:W-:Y:S04]  /*e150*/  STL.64 [R1+0x90], R20 ;  /* 0x0000901401007387 */ /* 0x000fe80000100a00 */
[----:B------:R0:W-:Y:S04]  /*e160*/  STL.64 [R1+0x98], R22 ;  /* 0x0000981601007387 */ /* 0x0001e80000100a00 */
[----:B0-----:R-:W4:Y:S04]  /*e170*/  LDL R23, [R1+0x33c] ;  /* 0x00033c0001177983 */ /* 0x001f280000100800 */
[----:B----4-:R0:W-:Y:S04]  /*e180*/  STL [R1+0x5b8], R23 ;  /* 0x0005b81701007387 */ /* 0x0101e80000100800 */
[----:B------:R-:W4:Y:S04]  /*e190*/  LDL.LU R20, [R1+0x10] ;  /* 0x0000100001147983 */ /* 0x000f280000300800 */
[----:B------:R-:W4:Y:S04]  /*e1a0*/  LDL.LU R21, [R1+0x14] ;  /* 0x0000140001157983 */ /* 0x000f280000300800 */
[----:B------:R-:W2:Y:S04]  /*e1b0*/  LDL.LU R22, [R1+0x18] ;  /* 0x0000180001167983 */ /* 0x000ea80000300800 */
[----:B0-----:R-:W2:Y:S01]  /*e1c0*/  LDL.LU R23, [R1+0x1c] ;  /* 0x00001c0001177983 */ /* 0x001ea20000300800 */
[C---:B---3--:R-:W-:Y:S03]  /*e1d0*/  HMMA.16816.F32 R12, R24.reuse, R18, R12 ;  /* 0x00000012180c723c */ /* 0x048fe6000000180c */
[----:B--2---:R-:W-:Y:S04]  /*e1e0*/  STL.64 [R1+0x5c8], R22 ;  /* 0x0005c81601007387 */ /* 0x004fe80000100a00 */
[----:B----4-:R0:W-:Y:S04]  /*e1f0*/  STL.64 [R1+0x5c0], R20 ;  /* 0x0005c01401007387 */ /* 0x0101e80000100a00 */
[----:B0-----:R-:W2:Y:S04]  /*e200*/  LDL.LU R20, [R1+0x60] ;  /* 0x0000600001147983 */ /* 0x001ea80000300800 */
[----:B------:R-:W2:Y:S04]  /*e210*/  LDL.LU R21, [R1+0x64] ;  /* 0x0000640001157983 */ /* 0x000ea80000300800 */
[----:B------:R-:W2:Y:S04]  /*e220*/  LDL.LU R22, [R1+0x68] ;  /* 0x0000680001167983 */ /* 0x000ea80000300800 */
[----:B------:R-:W2:Y:S04]  /*e230*/  LDL.LU R23, [R1+0x6c] ;  /* 0x00006c0001177983 */ /* 0x000ea80000300800 */
[----:B------:R-:W3:Y:S04]  /*e240*/  LDL.LU R4, [R1+0x194] ;  /* 0x0001940001047983 */ /* 0x000ee80000300800 */
[----:B------:R-:W3:Y:S04]  /*e250*/  LDL.LU R5, [R1+0x294] ;  /* 0x0002940001057983 */ /* 0x000ee80000300800 */
[----:B------:R-:W-:Y:S04]  /*e260*/  STL.64 [R1+0x80], R12 ;  /* 0x0000800c01007387 */ /* 0x000fe80000100a00 */
[----:B------:R0:W-:Y:S04]  /*e270*/  STL.64 [R1+0x88], R14 ;  /* 0x0000880e01007387 */ /* 0x0001e80000100a00 */
[----:B0-----:R-:W4:Y:S02]  /*e280*/  LDL.LU.64 R14, [R1+0x5e0] ;  /* 0x0005e000010e7983 */ /* 0x001f240000300a00 */
[----:B----4-:R-:W-:Y:S11]  /*e290*/  HMMA.16816.F32 R8, R24, R14, R8 ;  /* 0x0000000e1808723c */ /* 0x010ff60000001808 */
[----:B------:R-:W-:Y:S11]  /*e2a0*/  @!UPT UIADD3 URZ, URZ, URZ, URZ ;  /* 0x0000003f3f3ff290 */ /* 0x000ff6000fffe03f */
[----:B------:R-:W-:Y:S01]  /*e2b0*/  @!UPT UIADD3 URZ, URZ, URZ, URZ ;  /* 0x0000003f3f3ff290 */ /* 0x000fe2000fffe03f */
[----:B------:R-:W-:Y:S04]  /*e2c0*/  STL.64 [R1+0x70], R8 ;  /* 0x0000700801007387 */ /* 0x000fe80000100a00 */
[----:B------:R0:W-:Y:S04]  /*e2d0*/  STL.64 [R1+0x78], R10 ;  /* 0x0000780a01007387 */ /* 0x0001e80000100a00 */
[----:B0-----:R-:W2:Y:S01]  /*e2e0*/  LDL.LU.64 R10, [R1+0x5d8] ;  /* 0x0005d800010a7983 */ /* 0x001ea20000300a00 */
[----:B------:R-:W-:-:S03]  /*e2f0*/  IMAD.MOV.U32 R16, RZ, RZ, R13 ;  /* 0x000000ffff107224 */ /* 0x000fc600078e000d */
[----:B------:R-:W4:Y:S04]  /*e300*/  LDL.LU R9, [R1+0x5d0] ;  /* 0x0005d00001097983 */ /* 0x000f280000300800 */
[----:B------:R0:W-:Y:S04]  /*e310*/  STL.64 [R1+0x5b0], R14 ;  /* 0x0005b00e01007387 */ /* 0x0001e80000100a00 */
[----:B------:R-:W3:Y:S04]  /*e320*/  LDL.LU R12, [R1+0xc0] ;  /* 0x0000c000010c7983 */ /* 0x000ee80000300800 */
[----:B------:R-:W3:Y:S04]  /*e330*/  LDL.LU R13, [R1+0xc4] ;  /* 0x0000c400010d7983 */ /* 0x000ee80000300800 */
[----:B0-----:R-:W3:Y:S04]  /*e340*/  LDL.LU R14, [R1+0xc8] ;  /* 0x0000c800010e7983 */ /* 0x001ee80000300800 */
[----:B------:R-:W3:Y:S01]  /*e350*/  LDL.LU R15, [R1+0xcc] ;  /* 0x0000cc00010f7983 */ /* 0x000ee20000300800 */
[----:B--2---:R-:W-:Y:S11]  /*e360*/  HMMA.16816.F32 R20, R24, R10, R20 ;  /* 0x0000000a1814723c */ /* 0x004ff60000001814 */
[----:B------:R-:W-:Y:S11]  /*e370*/  @!UPT UIADD3 URZ, URZ, URZ, URZ ;  /* 0x0000003f3f3ff290 */ /* 0x000ff6000fffe03f */
[----:B------:R-:W-:Y:S01]  /*e380*/  @!UPT UIADD3 URZ, URZ, URZ, URZ ;  /* 0x0000003f3f3ff290 */ /* 0x000fe2000fffe03f */
[----:B------:R-:W-:Y:S01]  /*e390*/  STL.64 [R1+0x60], R20 ;  /* 0x0000601401007387 */ /* 0x000fe20000100a00 */
[----:B------:R-:W-:-:S03]  /*e3a0*/  IMAD.MOV.U32 R17, RZ, RZ, R21 ;  /* 0x000000ffff117224 */ /* 0x000fc600078e0015 */
[----:B------:R0:W-:Y:S04]  /*e3b0*/  STL.64 [R1+0x68], R22 ;  /* 0x0000681601007387 */ /* 0x0001e80000100a00 */
[----:B0-----:R-:W2:Y:S04]  /*e3c0*/  LDL.LU.64 R22, [R1+0x5c8] ;  /* 0x0005c80001167983 */ /* 0x001ea80000300a00 */
[----:B------:R-:W2:Y:S04]  /*e3d0*/  LDL.LU.64 R20, [R1+0x5c0] ;  /* 0x0005c00001147983 */ /* 0x000ea80000300a00 */
[----:B------:R-:W-:Y:S04]  /*e3e0*/  STL.64 [R1+0x5a8], R10 ;  /* 0x0005a80a01007387 */ /* 0x000fe80000100a00 */
[----:B----4-:R0:W-:Y:S04]  /*e3f0*/  STL [R1+0x5a0], R9 ;  /* 0x0005a00901007387 */ /* 0x0101e80000100800 */
[----:B------:R-:W4:Y:S04]  /*e400*/  LDL.LU R8, [R1+0xb0] ;  /* 0x0000b00001087983 */ /* 0x000f280000300800 */
[----:B0-----:R-:W4:Y:S04]  /*e410*/  LDL.LU R9, [R1+0xb4] ;  /* 0x0000b40001097983 */ /* 0x001f280000300800 */
[----:B------:R-:W4:Y:S04]  /*e420*/  LDL.LU R10, [R1+0xb8] ;  /* 0x0000b800010a7983 */ /* 0x000f280000300800 */
[----:B------:R-:W4:Y:S01]  /*e430*/  LDL.LU R11, [R1+0xbc] ;  /* 0x0000bc00010b7983 */ /* 0x000f220000300800 */
[----:B--2---:R-:W-:Y:S03]  /*e440*/  HMMA.16816.F32 R24, R24, R6, R20 ;  /* 0x000000061818723c */ /* 0x004fe60000001814 */
[----:B------:R-:W2:Y:S11]  /*e450*/  LDL.LU R23, [R1+0x5b8] ;  /* 0x0005b80001177983 */ /* 0x000eb60000300800 */
[----:B------:R-:W-:Y:S09]  /*e460*/  @!UPT UIADD3 URZ, URZ, URZ, URZ ;  /* 0x0000003f3f3ff290 */ /* 0x000ff2000fffe03f */
[----:B------:R-:W-:Y:S04]  /*e470*/  STL.64 [R1+0x10], R24 ;  /* 0x0000101801007387 */ /* 0x000fe80000100a00 */
[----:B------:R0:W-:Y:S04]  /*e480*/  STL.64 [R1+0x18], R26 ;  /* 0x0000181a01007387 */ /* 0x0001e80000100a00 */
[----:B0-----:R-:W4:Y:S04]  /*e490*/  LDL R27, [R1+0x338] ;  /* 0x00033800011b7983 */ /* 0x001f280000100800 */
[----:B------:R-:W-:Y:S04]  /*e4a0*/  STL.64 [R1+0x598], R6 ;  /* 0x0005980601007387 */ /* 0x000fe80000100a00 */
[----:B---3--:R0:W-:Y:S04]  /*e4b0*/  STL.64 [R1+0x590], R4 ;  /* 0x0005900401007387 */ /* 0x0081e80000100a00 */
[----:B0-----:R-:W3:Y:S04]  /*e4c0*/  LDL.LU R4, [R1+0xa0] ;  /* 0x0000a00001047983 */ /* 0x001ee80000300800 */
[----:B------:R-:W3:Y:S04]  /*e4d0*/  LDL.LU R5, [R1+0xa4] ;  /* 0x0000a40001057983 */ /* 0x000ee80000300800 */
[----:B------:R-:W3:Y:S04]  /*e4e0*/  LDL.LU R6, [R1+0xa8] ;  /* 0x0000a80001067983 */ /* 0x000ee80000300800 */
[----:B------:R-:W3:Y:S04]  /*e4f0*/  LDL.LU R7, [R1+0xac] ;  /* 0x0000ac0001077983 */ /* 0x000ee80000300800 */
[----:B--2---:R-:W0:Y:S04]  /*e500*/  LDSM.16.MT88.4 R20, [R23+0x11800] ;  /* 0x011800001714783b */ /* 0x004e280000004200 */
[----:B----4-:R-:W1:Y:S01]  /*e510*/  LDSM.16.MT88.4 R24, [R27+0x11800] ;  /* 0x011800001b18783b */ /* 0x010e620000004200 */
[C---:B0-----:R-:W-:Y:S03]  /*e520*/  HMMA.16816.F32 R12, R20.reuse, R18, R12 ;  /* 0x00000012140c723c */ /* 0x041fe6000000180c */
[----:B-1----:R-:W-:Y:S04]  /*e530*/  STL.64 [R1+0x588], R26 ;  /* 0x0005881a01007387 */ /* 0x002fe80000100a00 */
[----:B------:R0:W-:Y:S04]  /*e540*/  STL.64 [R1+0x580], R24 ;  /* 0x0005801801007387 */ /* 0x0001e80000100a00 */
[----:B0-----:R-:W2:Y:S04]  /*e550*/  LDL.LU R24, [R1+0x50] ;  /* 0x0000500001187983 */ /* 0x001ea80000300800 */
[----:B------:R-:W2:Y:S04]  /*e560*/  LDL.LU R25, [R1+0x54] ;  /* 0x0000540001197983 */ /* 0x000ea80000300800 */
[----:B------:R-:W2:Y:S04]  /*e570*/  LDL.LU R26, [R1+0x58] ;  /* 0x00005800011a7983 */ /* 0x000ea80000300800 */
[----:B------:R-:W2:Y:S04]  /*e580*/  LDL.LU R27, [R1+0x5c] ;  /* 0x00005c00011b7983 */ /* 0x000ea80000300800 */
[----:B------:R-:W-:Y:S04]  /*e590*/  STL.64 [R1+0xc0], R12 ;  /* 0x0000c00c01007387 */ /* 0x000fe80000100a00 */
[----:B------:R0:W-:Y:S04]  /*e5a0*/  STL.64 [R1+0xc8], R14 ;  /* 0x0000c80e01007387 */ /* 0x0001e80000100a00 */
[----:B0-----:R-:W4:Y:S02]  /*e5b0*/  LDL.LU.64 R14, [R1+0x5b0] ;  /* 0x0005b000010e7983 */ /* 0x001f240000300a00 */
[C---:B----4-:R-:W-:Y:S11]  /*e5c0*/  HMMA.16816.F32 R8, R20.reuse, R14, R8 ;  /* 0x0000000e1408723c */ /* 0x050ff60000001808 */
[----:B------:R-:W-:Y:S11]  /*e5d0*/  @!UPT UIADD3 URZ, URZ, URZ, URZ ;  /* 0x0000003f3f3ff290 */ /* 0x000ff6000fffe03f */
[----:B------:R-:W-:Y:S01]  /*e5e0*/  @!UPT UIADD3 URZ, URZ, URZ, URZ ;  /* 0x0000003f3f3ff290 */ /* 0x000fe2000fffe03f */
[----:B------:R-:W-:Y:S04]  /*e5f0*/  STL.64 [R1+0xb0], R8 ;  /* 0x0000b00801007387 */ /* 0x000fe80000100a00 */
[----:B------:R0:W-:Y:S04]  /*e600*/  STL.64 [R1+0xb8], R10 ;  /* 0x0000b80a01007387 */ /* 0x0001e80000100a00 */
[----:B0-----:R-:W3:Y:S04]  /*e610*/  LDL.LU.64 R10, [R1+0x5a8] ;  /* 0x0005a800010a7983 */ /* 0x001ee80000300a00 */
[----:B------:R-:W4:Y:S01]  /*e620*/  LDL.LU R9, [R1+0x5a0] ;  /* 0x0005a00001097983 */ /* 0x000f220000300800 */
[----:B---3--:R-:W-:Y:S11]  /*e630*/  HMMA.16816.F32 R4, R20, R10, R4 ;  /* 0x0000000a1404723c */ /* 0x008ff60000001804 */
[----:B------:R-:W-:Y:S11]  /*e640*/  @!UPT UIADD3 URZ, URZ, URZ, URZ ;  /* 0x0000003f3f3ff290 */ /* 0x000ff6000fffe03f */
[----:B------:R-:W-:Y:S01]  /*e650*/  @!UPT UIADD3 URZ, URZ, URZ, URZ ;  /* 0x0000003f3f3ff290 */ /* 0x000fe2000fffe03f */
[----:B------:R-:W-:Y:S04]  /*e660*/  STL.64 [R1+0xa0], R4 ;  /* 0x0000a00401007387 */ /* 0x000fe80000100a00 */
[----:B------:R0:W-:Y:S04]  /*e670*/  STL.64 [R1+0xa8], R6 ;  /* 0x0000a80601007387 */ /* 0x0001e80000100a00 */
[----:B0-----:R-:W2:Y:S01]  /*e680*/  LDL.LU.64 R6, [R1+0x598] ;  /* 0x0005980001067983 */ /* 0x001ea20000300a00 */
[----:B------:R-:W-:Y:S02]  /*e690*/  IMAD.MOV.U32 R12, RZ, RZ, R13 ;  /* 0x000000ffff0c7224 */ /* 0x000fe400078e000d */
[----:B------:R-:W-:-:S02]  /*e6a0*/  IMAD.MOV.U32 R13, RZ, RZ, R5 ;  /* 0x000000ffff0d7224 */ /* 0x000fc400078e0005 */
[----:B------:R-:W3:Y:S04]  /*e6b0*/  LDL.LU.64 R4, [R1+0x590] ;  /* 0x0005900001047983 */ /* 0x000ee80000300a00 */
[----:B------:R-:W-:Y:S04]  /*e6c0*/  STL.64 [R1+0x570], R10 ;  /* 0x0005700a01007387 */ /* 0x000fe80000100a00 */
[----:B----4-:R0:W-:Y:S04]  /*e6d0*/  STL [R1+0x56c], R9 ;  /* 0x00056c0901007387 */ /* 0x0101e80000100800 */
[----:B------:R-:W4:Y:S04]  /*e6e0*/  LDL.LU R8, [R1+0x40] ;  /* 0x0000400001087983 */ /* 0x000f280000300800 */
[----:B0-----:R-:W4:Y:S04]  /*e6f0*/  LDL.LU R9, [R1+0x44] ;  /* 0x0000440001097983 */ /* 0x001f280000300800 */
[----:B------:R-:W4:Y:S04]  /*e700*/  LDL.LU R10, [R1+0x48] ;  /* 0x00004800010a7983 */ /* 0x000f280000300800 */
[----:B------:R-:W4:Y:S01]  /*e710*/  LDL.LU R11, [R1+0x4c] ;  /* 0x00004c00010b7983 */ /* 0x000f220000300800 */
[----:B--2---:R-:W-:Y:S03]  /*e720*/  HMMA.16816.F32 R20, R20, R6, R24 ;  /* 0x000000061414723c */ /* 0x004fe60000001818 */
[----:B------:R-:W4:Y:S04]  /*e730*/  LDL.LU.64 R26, [R1+0x588] ;  /* 0x00058800011a7983 */ /* 0x000f280000300a00 */
[----:B------:R-:W4:Y:S11]  /*e740*/  LDL.LU.64 R24, [R1+0x580] ;  /* 0x0005800001187983 */ /* 0x000f360000300a00 */
[----:B------:R-:W-:Y:S05]  /*e750*/  @!UPT UIADD3 URZ, URZ, URZ, URZ ;  /* 0x0000003f3f3ff290 */ /* 0x000fea000fffe03f */
[----:B------:R0:W-:Y:S04]  /*e760*/  STL.64 [R1+0x50], R20 ;  /* 0x0000501401007387 */ /* 0x0001e80000100a00 */
[----:B------:R1:W-:Y:S04]  /*e770*/  STL.64 [R1+0x58], R22 ;  /* 0x0000581601007387 */ /* 0x0003e80000100a00 */
[----:B0-----:R-:W2:Y:S04]  /*e780*/  LDL.LU R20, [R1+0x30] ;  /* 0x0000300001147983 */ /* 0x001ea80000300800 */
[----:B------:R-:W2:Y:S04]  /*e790*/  LDL.LU R21, [R1+0x34] ;  /* 0x0000340001157983 */ /* 0x000ea80000300800 */
[----:B-1----:R-:W2:Y:S04]  /*e7a0*/  LDL.LU R22, [R1+0x38] ;  /* 0x0000380001167983 */ /* 0x002ea80000300800 */
[----:B------:R-:W2:Y:S04]  /*e7b0*/  LDL.LU R23, [R1+0x3c] ;  /* 0x00003c0001177983 */ /* 0x000ea80000300800 */
[----:B------:R0:W-:Y:S04]  /*e7c0*/  STL.64 [R1+0x558], R6 ;  /* 0x0005580601007387 */ /* 0x0001e80000100a00 */
[----:B---3--:R1:W-:Y:S01]  /*e7d0*/  STL.64 [R1+0x550], R4 ;  /* 0x0005500401007387 */ /* 0x0083e20000100a00 */
[----:B0-----:R-:W-:-:S02]  /*e7e0*/  IMAD.MOV.U32 R6, RZ, RZ, R0 ;  /* 0x000000ffff067224 */ /* 0x001fc400078e0000 */
[----:B------:R-:W-:Y:S01]  /*e7f0*/  IMAD.MOV.U32 R7, RZ, RZ, R2 ;  /* 0x000000ffff077224 */ /* 0x000fe200078e0002 */
[----:B-1----:R-:W3:Y:S04]  /*e800*/  LDL.LU R4, [R1+0x20] ;  /* 0x0000200001047983 */ /* 0x002ee80000300800 */
[----:B------:R-:W3:Y:S04]  /*e810*/  LDL.LU R5, [R1+0x24] ;  /* 0x0000240001057983 */ /* 0x000ee80000300800 */
[----:B------:R0:W5:Y:S04]  /*e820*/  LDL.LU R0, [R1+0x57c] ;  /* 0x00057c0001007983 */ /* 0x0001680000300800 */
[----:B------:R0:W5:Y:S01]  /*e830*/  LDL.LU R2, [R1+0x578] ;  /* 0x0005780001027983 */ /* 0x0001620000300800 */
[C---:B----4-:R-:W-:Y:S11]  /*e840*/  HMMA.16816.F32 R8, R24.reuse, R18, R8 ;  /* 0x000000121808723c */ /* 0x050ff60000001808 */
[----:B------:R-:W-:Y:S11]  /*e850*/  @!UPT UIADD3 URZ, URZ, URZ, URZ ;  /* 0x0000003f3f3ff290 */ /* 0x000ff6000fffe03f */
[----:B------:R-:W-:Y:S01]  /*e860*/  @!UPT UIADD3 URZ, URZ, URZ, URZ ;  /* 0x0000003f3f3ff290 */ /* 0x000fe2000fffe03f */
[----:B------:R-:W-:Y:S04]  /*e870*/  STL.64 [R1+0x40], R8 ;  /* 0x0000400801007387 */ /* 0x000fe80000100a00 */
[----:B------:R1:W-:Y:S04]  /*e880*/  STL.64 [R1+0x48], R10 ;  /* 0x0000480a01007387 */ /* 0x0003e80000100a00 */
[----:B-1----:R-:W3:Y:S01]  /*e890*/  LDL.LU.64 R10, [R1+0x570] ;  /* 0x00057000010a7983 */ /* 0x002ee20000300a00 */
[----:B------:R-:W-:Y:S01]  /*e8a0*/  IMAD.MOV.U32 R8, RZ, RZ, R9 ;  /* 0x000000ffff087224 */ /* 0x000fe200078e0009 */
[C---:B--2---:R-:W-:Y:S02]  /*e8b0*/  HMMA.16816.F32 R20, R24.reuse, R14, R20 ;  /* 0x0000000e1814723c */ /* 0x044fe40000001814 */
[----:B------:R-:W2:Y:S04]  /*e8c0*/  LDL.LU R9, [R1+0x56c] ;  /* 0x00056c0001097983 */ /* 0x000ea80000300800 */
[----:B------:R-:W4:Y:S04]  /*e8d0*/  LDL.LU R18, [R1+0x1a0] ;  /* 0x0001a00001127983 */ /* 0x000f280000300800 */
[----:B------:R-:W2:Y:S04]  /*e8e0*/  LDL.LU R15, [R1+0x198] ;  /* 0x00019800010f7983 */ /* 0x000ea80000300800 */
[----:B------:R-:W4:Y:S09]  /*e8f0*/  LDL.LU R19, [R1+0x120] ;  /* 0x0001200001137983 */ /* 0x000f320000300800 */
[----:B------:R-:W-:Y:S04]  /*e900*/  STL.64 [R1+0x30], R20 ;  /* 0x0000301401007387 */ /* 0x000fe80000100a00 */
[----:B------:R-:W-:Y:S01]  /*e910*/  STL.64 [R1+0x38], R22 ;  /* 0x0000381601007387 */ /* 0x000fe20000100a00 */
[----:B---3--:R-:W-:Y:S03]  /*e920*/  HMMA.16816.F32 R4, R24, R10, R4 ;  /* 0x0000000a1804723c */ /* 0x008fe60000001804 */
[----:B----4-:R1:W-:Y:S04]  /*e930*/  STL.64 [R1+0x548], R18 ;  /* 0x0005481201007387 */ /* 0x0103e80000100a00 */
[----:B------:R3:W-:Y:S11]  /*e940*/  STL.64 [R1+0x540], R16 ;  /* 0x0005401001007387 */ /* 0x0007f60000100a00 */
[----:B------:R-:W-:Y:S06]  /*e950*/  @!UPT UIADD3 URZ, URZ, URZ, URZ ;  /* 0x0000003f3f3ff290 */ /* 0x000fec000fffe03f */
[----:B------:R-:W-:Y:S02]  /*e960*/  IMAD.MOV.U32 R14, RZ, RZ, R7 ;  /* 0x000000ffff0e7224 */ /* 0x000fe400078e0007 */
[----:B-1----:R-:W-:Y:S02]  /*e970*/  IMAD.MOV.U32 R18, RZ, RZ, R29 ;  /* 0x000000ffff127224 */ /* 0x002fe400078e001d */
[----:B---3--:R-:W-:Y:S02]  /*e980*/  IMAD.MOV.U32 R16, RZ, RZ, R3 ;  /* 0x000000ffff107224 */ /* 0x008fe400078e0003 */
[----:B------:R0:W5:Y:S01]  /*e990*/  LDL.LU R3, [R1+0x568] ;  /* 0x0005680001037983 */ /* 0x0001620000300800 */
[----:B------:R-:W-:-:S03]  /*e9a0*/  IMAD.MOV.U32 R17, RZ, RZ, R28 ;  /* 0x000000ffff117224 */ /* 0x000fc600078e001c */
[----:B------:R-:W3:Y:S04]  /*e9b0*/  LDL.LU R28, [R1+0x564] ;  /* 0x00056400011c7983 */ /* 0x000ee80000300800 */
[----:B------:R-:W4:Y:S04]  /*e9c0*/  LDL.LU R29, [R1+0x560] ;  /* 0x00056000011d7983 */ /* 0x000f280000300800 */
[----:B------:R-:W3:Y:S04]  /*e9d0*/  LDL.LU R20, [R1+0x1a8] ;  /* 0x0001a80001147983 */ /* 0x000ee80000300800 */
[----:B------:R-:W-:Y:S04]  /*e9e0*/  STL.64 [R1+0x20], R4 ;  /* 0x0000200401007387 */ /* 0x000fe80000100a00 */
[----:B------:R1:W-:Y:S04]  /*e9f0*/  STL.64 [R1+0x28], R6 ;  /* 0x0000280601007387 */ /* 0x0003e80000100a00 */
[----:B-1----:R-:W3:Y:S01]  /*ea00*/  LDL.LU.64 R6, [R1+0x558] ;  /* 0x0005580001067983 */ /* 0x002ee20000300a00 */
[----:B--2---:R-:W-:-:S02]  /*ea10*/  IMAD.MOV.U32 R19, RZ, RZ, R9 ;  /* 0x000000ffff137224 */ /* 0x004fc400078e0009 */
[----:B------:R-:W-:Y:S02]  /*ea20*/  IMAD.MOV.U32 R9, RZ, RZ, R5 ;  /* 0x000000ffff097224 */ /* 0x000fe400078e0005 */
[----:B------:R-:W-:Y:S02]  /*ea30*/  IMAD.MOV.U32 R11, RZ, RZ, R4 ;  /* 0x000000ffff0b7224 */ /* 0x000fe400078e0004 */
[----:B------:R-:W2:Y:S01]  /*ea40*/  LDL.LU.64 R4, [R1+0x550] ;  /* 0x0005500001047983 */ /* 0x000ea20000300a00 */
[----:B---3--:R-:W-:Y:S03]  /*ea50*/  HMMA.16816.F32 R24, R24, R6, R16 ;  /* 0x000000061818723c */ /* 0x008fe60000001810 */
[----:B------:R-:W3:Y:S04]  /*ea60*/  LDL.LU.64 R18, [R1+0x548] ;  /* 0x0005480001127983 */ /* 0x000ee80000300a00 */
[----:B------:R0:W5:Y:S11]  /*ea70*/  LDL.LU.64 R16, [R1+0x540] ;  /* 0x0005400001107983 */ /* 0x0001760000300a00 */
[----:B------:R-:W-:Y:S05]  /*ea80*/  @!UPT UIADD3 URZ, URZ, URZ, URZ ;  /* 0x0000003f3f3ff290 */ /* 0x000fea000fffe03f */
[----:B------:R-:W-:Y:S04]  /*ea90*/  STL.64 [R1], R24 ;  /* 0x0000001801007387 */ /* 0x000fe80000100a00 */
[----:B------:R1:W-:Y:S04]  /*eaa0*/  STL.64 [R1+0x8], R26 ;  /* 0x0000081a01007387 */ /* 0x0003e80000100a00 */
[----:B------:R-:W3:Y:S01]  /*eab0*/  LDL.LU R7, [R1+0x118] ;  /* 0x0001180001077983 */ /* 0x000ee20000300800 */
[----:B--2---:R-:W-:Y:S01]  /*eac0*/  LOP3.LUT R5, R5, R4, RZ, 0x3c, !PT ;  /* 0x0000000405057212 */ /* 0x004fe200078e3cff */
[----:B------:R-:W-:-:S03]  /*ead0*/  IMAD.MOV.U32 R23, RZ, RZ, c[0x0][0x18c] ;  /* 0x00006300ff177624 */ /* 0x000fc600078e00ff */
[----:B------:R-:W-:Y:S01]  /*eae0*/  LOP3.LUT R4, R5, R4, RZ, 0x3c, !PT ;  /* 0x0000000405047212 */ /* 0x000fe200078e3cff */
[----:B------:R-:W-:-:S03]  /*eaf0*/  IMAD.SHL.U32 R23, R23, 0x40, RZ ;  /* 0x0000004017177824 */ /* 0x000fc600078e00ff */
[----:B------:R-:W-:Y:S01]  /*eb00*/  LOP3.LUT R5, R5, R4, RZ, 0x3c, !PT ;  /* 0x0000000405057212 */ /* 0x000fe200078e3cff */
[----:B------:R-:W-:Y:S02]  /*eb10*/  IMAD.MOV.U32 R10, RZ, RZ, R27 ;  /* 0x000000ffff0a7224 */ /* 0x000fe400078e001b */
[----:B-1----:R-:W2:Y:S02]  /*eb20*/  LDL.LU R27, [R1+0x11c] ;  /* 0x00011c00011b7983 */ /* 0x002ea40000300800 */
[----:B------:R-:W-:-:S05]  /*eb30*/  IMAD.WIDE R4, R23, 0x2, R4 ;  /* 0x0000000217047825 */ /* 0x000fca00078e0204 */
[----:B------:R-:W-:Y:S01]  /*eb40*/  STL [R1+0x294], R4 ;  /* 0x0002940401007387 */ /* 0x000fe20000100800 */
[----:B----4-:R-:W-:-:S03]  /*eb50*/  IMAD.MOV.U32 R6, RZ, RZ, R29 ;  /* 0x000000ffff067224 */ /* 0x010fc600078e001d */
[----:B------:R3:W-:Y:S04]  /*eb60*/  STL [R1+0x194], R5 ;  /* 0x0001940501007387 */ /* 0x0007e80000100800 */
[----:B------:R-:W4:Y:S04]  /*eb70*/  LDL.LU R21, [R1+0x124] ;  /* 0x0001240001157983 */ /* 0x000f280000300800 */
[----:B------:R-:W2:Y:S01]  /*eb80*/  LDL.LU R22, [R1+0x1b0] ;  /* 0x0001b00001167983 */ /* 0x000ea20000300800 */
[----:B---3--:R-:W-:Y:S02]  /*eb90*/  IMAD.MOV.U32 R5, RZ, RZ, R7 ;  /* 0x000000ffff057224 */ /* 0x008fe400078e0007 */
[----:B------:R-:W-:-:S02]  /*eba0*/  IMAD.MOV.U32 R7, RZ, RZ, R28 ;  /* 0x000000ffff077224 */ /* 0x000fc400078e001c */
[----:B------:R-:W3:Y:S04]  /*ebb0*/  LDL.LU R28, [R1+0x53c] ;  /* 0x00053c00011c7983 */ /* 0x000ee80000300800 */
[----:B------:R-:W2:Y:S01]  /*ebc0*/  LDL.LU R29, [R1+0x538] ;  /* 0x00053800011d7983 */ /* 0x000ea20000300800 */
[----:B------:R-:W-:Y:S02]  /*ebd0*/  IMAD.MOV.U32 R4, RZ, RZ, R15 ;  /* 0x000000ffff047224 */ /* 0x000fe400078e000f */
[----:B------:R-:W-:-:S04]  /*ebe0*/  IMAD.WIDE R6, R23, 0x2, R6 ;  /* 0x0000000217067825 */ /* 0x000fc800078e0206 */
[----:B------:R-:W-:-:S05]  /*ebf0*/  IMAD.WIDE R4, R23, 0x2, R4 ;  /* 0x0000000217047825 */ /* 0x000fca00078e0204 */
[----:B------:R-:W-:Y:S04]  /*ec00*/  STL [R1+0x198], R4 ;  /* 0x0001980401007387 */ /* 0x000fe80000100800 */
[----:B------:R-:W-:Y:S04]  /*ec10*/  STL [R1+0x118], R5 ;  /* 0x0001180501007387 */ /* 0x000fe80000100800 */
[----:B------:R-:W-:Y:S04]  /*ec20*/  STL [R1+0x298], R6 ;  /* 0x0002980601007387 */ /* 0x000fe80000100800 */
[----:B------:R3:W-:Y:S04]  /*ec30*/  STL [R1+0x19c], R7 ;  /* 0x00019c0701007387 */ /* 0x0007e80000100800 */
[----:B------:R-:W4:Y:S04]  /*ec40*/  LDL.LU R26, [R1+0x128] ;  /* 0x00012800011a7983 */ /* 0x000f280000300800 */
[----:B------:R-:W4:Y:S01]  /*ec50*/  LDL.LU R15, [R1+0x1b8] ;  /* 0x0001b800010f7983 */ /* 0x000f220000300800 */
[----:B---3--:R-:W-:-:S03]  /*ec60*/  IMAD.MOV.U32 R7, RZ, RZ, R28 ;  /* 0x000000ffff077224 */ /* 0x008fc600078e001c */
[----:B------:R-:W3:Y:S01]  /*ec70*/  LDL.LU R28, [R1+0x534] ;  /* 0x00053400011c7983 */ /* 0x000ee20000300800 */
[----:B--2---:R-:W-:-:S03]  /*ec80*/  IMAD.MOV.U32 R6, RZ, RZ, R29 ;  /* 0x000000ffff067224 */ /* 0x004fc600078e001d */
[----:B------:R-:W2:Y:S01]  /*ec90*/  LDL.LU R29, [R1+0x530] ;  /* 0x00053000011d7983 */ /* 0x000ea20000300800 */
[----:B------:R-:W-:Y:S02]  /*eca0*/  IMAD.MOV.U32 R4, RZ, RZ, R18 ;  /* 0x000000ffff047224 */ /* 0x000fe400078e0012 */
        /* <DEDUP_REMOVED lines=27> */
[----:B------:R-:W-:Y:S01]  /*ee60*/  MOV R4, R22 ;  /* 0x0000001600047202 */ /* 0x000fe20000000f00 */
[----:B----4-:R-:W-:Y:S02]  /*ee70*/  IMAD.MOV.U32 R5, RZ, RZ, R21 ;  /* 0x000000ffff057224 */ /* 0x010fe400078e0015 */
        /* <DEDUP_REMOVED lines=54> */
[----:B----4-:R-:W-:Y:S02]  /*f1e0*/  IMAD.MOV.U32 R4, RZ, RZ, R22 ;  /* 0x000000ffff047224 */ /* 0x010fe400078e0016 */
        /* <DEDUP_REMOVED lines=258> */
[----:B------:R-:W4:Y:S04]  /*10210*/  LDL.LU R27, [R1+0x18c] ;  /* 0x00018c00011b7983 */ /* 0x000f280000300800 */
[----:B------:R-:W4:Y:S04]  /*10220*/  LDL.LU R18, [R1+0x280] ;  /* 0x0002800001127983 */ /* 0x000f280000300800 */
[----:B------:R3:W-:Y:S02]  /*10230*/  STL [R1+0x264], R7 ;  /* 0x0002640701007387 */ /* 0x0007e40000100800 */
[----:B---3--:R-:W-:-:S02]  /*10240*/  MOV R7, R28 ;  /* 0x0000001c00077202 */ /* 0x008fc40000000f00 */
[----:B------:R-:W3:Y:S01]  /*10250*/  LDL.LU R28, [R1+0x46c] ;  /* 0x00046c00011c7983 */ /* 0x000ee20000300800 */
[----:B--2---:R-:W-:-:S03]  /*10260*/  IMAD.MOV.U32 R6, RZ, RZ, R29 ;  /* 0x000000ffff067224 */ /* 0x004fc600078e001d */
[----:B------:R-:W2:Y:S01]  /*10270*/  LDL.LU R29, [R1+0x468] ;  /* 0x00046800011d7983 */ /* 0x000ea20000300800 */
[----:B------:R-:W-:Y:S02]  /*10280*/  IMAD.MOV.U32 R4, RZ, RZ, R20 ;  /* 0x000000ffff047224 */ /* 0x000fe400078e0014 */
[----:B------:R-:W-:-:S04]  /*10290*/  IMAD.MOV.U32 R5, RZ, RZ, R19 ;  /* 0x000000ffff057224 */ /* 0x000fc800078e0013 */
[----:B------:R-:W-:-:S04]  /*102a0*/  IMAD.WIDE R4, R23, 0x2, R4 ;  /* 0x0000000217047825 */ /* 0x000fc800078e0204 */
[----:B------:R-:W-:Y:S01]  /*102b0*/  IMAD.WIDE R6, R23, 0x2, R6 ;  /* 0x0000000217067825 */ /* 0x000fe200078e0206 */
[----:B------:R-:W-:Y:S04]  /*102c0*/  STL [R1+0x268], R4 ;  /* 0x0002680401007387 */ /* 0x000fe80000100800 */
[----:B------:R-:W4:Y:S04]  /*102d0*/  LDL.LU R19, [R1+0x190] ;  /* 0x0001900001137983 */ /* 0x000f280000300800 */
[----:B------:R-:W4:Y:S04]  /*102e0*/  LDL.LU R20, [R1+0x288] ;  /* 0x0002880001147983 */ /* 0x000f280000300800 */
[----:B------:R-:W-:Y:S04]  /*102f0*/  STL [R1+0x180], R5 ;  /* 0x0001800501007387 */ /* 0x000fe80000100800 */
[----:B------:R-:W-:Y:S04]  /*10300*/  STL [R1+0x300], R6 ;  /* 0x0003000601007387 */ /* 0x000fe80000100800 */
[----:B------:R3:W-:Y:S02]  /*10310*/  STL [R1+0x26c], R7 ;  /* 0x00026c0701007387 */ /* 0x0007e40000100800 */
[----:B---3--:R-:W-:-:S02]  /*10320*/  IMAD.MOV.U32 R7, RZ, RZ, R28 ;  /* 0x000000ffff077224 */ /* 0x008fc400078e001c */
[----:B------:R-:W3:Y:S01]  /*10330*/  LDL.LU R28, [R1+0x464] ;  /* 0x00046400011c7983 */ /* 0x000ee20000300800 */
[----:B--2---:R-:W-:-:S03]  /*10340*/  IMAD.MOV.U32 R6, RZ, RZ, R29 ;  /* 0x000000ffff067224 */ /* 0x004fc600078e001d */
[----:B------:R-:W2:Y:S01]  /*10350*/  LDL.LU R29, [R1+0x460] ;  /* 0x00046000011d7983 */ /* 0x000ea20000300800 */
[----:B----4-:R-:W-:Y:S02]  /*10360*/  IMAD.MOV.U32 R4, RZ, RZ, R22 ;  /* 0x000000ffff047224 */ /* 0x010fe400078e0016 */
        /* <DEDUP_REMOVED lines=33> */
[----:B------:R3:W-:Y:S02]  /*10580*/  STL [R1+0x284], R7 ;  /* 0x0002840701007387 */ /* 0x0007e40000100800 */
[----:B---3--:R-:W-:-:S02]  /*10590*/  IMAD.MOV.U32 R7, RZ, RZ, R28 ;  /* 0x000000ffff077224 */ /* 0x008fc400078e001c */
[----:B------:R-:W3:Y:S01]  /*105a0*/  LDL.LU R28, [R1+0x44c] ;  /* 0x00044c00011c7983 */ /* 0x000ee20000300800 */
[----:B--2---:R-:W-:-:S03]  /*105b0*/  IMAD.MOV.U32 R6, RZ, RZ, R29 ;  /* 0x000000ffff067224 */ /* 0x004fc600078e001d */
[----:B------:R-:W3:Y:S01]  /*105c0*/  LDL.LU R29, [R1+0x448] ;  /* 0x00044800011d7983 */ /* 0x000ee20000300800 */
[----:B------:R-:W-:Y:S02]  /*105d0*/  IMAD.MOV.U32 R4, RZ, RZ, R20 ;  /* 0x000000ffff047224 */ /* 0x000fe400078e0014 */
[----:B------:R-:W-:Y:S01]  /*105e0*/  IMAD.MOV.U32 R5, RZ, RZ, R19 ;  /* 0x000000ffff057224 */ /* 0x000fe200078e0013 */
[----:B----4-:R-:W-:-:S03]  /*105f0*/  IADD3 R15, R15, -0x1, RZ ;  /* 0xffffffff0f0f7810 */ /* 0x010fc60007ffe0ff */
[----:B------:R-:W-:Y:S01]  /*10600*/  IMAD.WIDE R4, R23, 0x2, R4 ;  /* 0x0000000217047825 */ /* 0x000fe200078e0204 */
[----:B------:R-:W-:-:S03]  /*10610*/  ISETP.NE.U32.AND P0, PT, R15, RZ, PT ;  /* 0x000000ff0f00720c */ /* 0x000fc60003f05070 */
[----:B------:R-:W-:Y:S01]  /*10620*/  IMAD.MOV.U32 R20, RZ, RZ, c[0x0][0x188] ;  /* 0x00006200ff147624 */ /* 0x000fe200078e00ff */
[----:B------:R1:W-:Y:S01]  /*10630*/  STL [R1+0x288], R4 ;  /* 0x0002880401007387 */ /* 0x0003e20000100800 */
[----:B------:R-:W-:-:S03]  /*10640*/  IMAD.WIDE R6, R23, 0x2, R6 ;  /* 0x0000000217067825 */ /* 0x000fc600078e0206 */
[----:B------:R2:W-:Y:S01]  /*10650*/  STL [R1+0x190], R5 ;  /* 0x0001900501007387 */ /* 0x0005e20000100800 */
[----:B------:R-:W-:Y:S02]  /*10660*/  IMAD.SHL.U32 R18, R20, 0x40, RZ ;  /* 0x0000004014127824 */ /* 0x000fe400078e00ff */
[----:B-1----:R-:W-:Y:S02]  /*10670*/  IMAD.MOV.U32 R4, RZ, RZ, R22 ;  /* 0x000000ffff047224 */ /* 0x002fe400078e0016 */
[----:B--2---:R-:W-:Y:S01]  /*10680*/  IMAD.MOV.U32 R5, RZ, RZ, R21 ;  /* 0x000000ffff057224 */ /* 0x004fe200078e0015 */
[----:B------:R-:W-:Y:S03]  /*10690*/  STL [R1+0x310], R6 ;  /* 0x0003100601007387 */ /* 0x000fe60000100800 */
[----:B------:R-:W-:Y:S01]  /*106a0*/  IMAD.WIDE R4, R23, 0x2, R4 ;  /* 0x0000000217047825 */ /* 0x000fe200078e0204 */
[----:B------:R3:W-:Y:S01]  /*106b0*/  STL [R1+0x28c], R7 ;  /* 0x00028c0701007387 */ /* 0x0007e20000100800 */
[----:B------:R-:W-:-:S03]  /*106c0*/  UIADD3 UR4, UR4, -0x40, URZ ;  /* 0xffffffc004047890 */ /* 0x000fc6000fffe03f */
[----:B------:R-:W-:Y:S04]  /*106d0*/  STL [R1+0x114], R15 ;  /* 0x0001140f01007387 */ /* 0x000fe80000100800 */
[----:B------:R1:W-:Y:S04]  /*106e0*/  STL [R1+0x314], R4 ;  /* 0x0003140401007387 */ /* 0x0003e80000100800 */
[----:B------:R2:W-:Y:S01]  /*106f0*/  STL [R1+0x290], R5 ;  /* 0x0002900501007387 */ /* 0x0005e20000100800 */
[----:B---3--:R-:W-:-:S04]  /*10700*/  IMAD.WIDE R6, R18, 0x2, R28 ;  /* 0x0000000212067825 */ /* 0x008fc800078e021c */
[----:B-1----:R-:W-:Y:S02]  /*10710*/  IMAD.MOV.U32 R4, RZ, RZ, R6 ;  /* 0x000000ffff047224 */ /* 0x002fe400078e0006 */
[----:B--2---:R-:W-:Y:S01]  /*10720*/  IMAD.MOV.U32 R5, RZ, RZ, R7 ;  /* 0x000000ffff057224 */ /* 0x004fe200078e0007 */
[----:B0-----:R-:W-:Y:S01]  /*10730*/  @!P0 CALL.REL.NOINC `(.L_x_2) ;  /* 0x0000001000008944 */ /* 0x001fe20003c00000 */
[----:B------:R-:W-:Y:S05]  /*10740*/  BRA `(.L_x_3) ;  /* 0xffff82e000007947 */ /* 0x000fea000383ffff */
.L_x_2:
[----:B------:R-:W2:Y:S04]  /*10750*/  LDL.LU R27, [R1+0xac] ;  /* 0x0000ac00011b7983 */ /* 0x000ea80000300800 */
[----:B--2---:R0:W-:Y:S04]  /*10760*/  STL [R1+0x4b4], R27 ;  /* 0x0004b41b01007387 */ /* 0x0041e80000100800 */
[----:B0-----:R-:W2:Y:S04]  /*10770*/  LDL.LU R27, [R1+0x48] ;  /* 0x00004800011b7983 */ /* 0x001ea80000300800 */
[----:B--2---:R0:W-:Y:S04]  /*10780*/  STL [R1+0x4bc], R27 ;  /* 0x0004bc1b01007387 */ /* 0x0041e80000100800 */
[----:B0-----:R-:W2:Y:S04]  /*10790*/  LDL.LU R27, [R1+0x28] ;  /* 0x00002800011b7983 */ /* 0x001ea80000300800 */
[----:B--2---:R0:W-:Y:S04]  /*107a0*/  STL [R1+0x4c4], R27 ;  /* 0x0004c41b01007387 */ /* 0x0041e80000100800 */
[----:B0-----:R-:W2:Y:S04]  /*107b0*/  LDL.LU R27, [R1+0x4c] ;  /* 0x00004c00011b7983 */ /* 0x001ea80000300800 */
[----:B--2---:R0:W-:Y:S04]  /*107c0*/  STL [R1+0x4cc], R27 ;  /* 0x0004cc1b01007387 */ /* 0x0041e80000100800 */
[----:B------:R-:W2:Y:S01]  /*107d0*/  LDL.LU R26, [R1+0xcc] ;  /* 0x0000cc00011a7983 */ /* 0x000ea20000300800 */
[----:B0-----:R-:W-:-:S03]  /*107e0*/  IMAD.MOV.U32 R27, RZ, RZ, R14 ;  /* 0x000000ffff1b7224 */ /* 0x001fc600078e000e */
[----:B--2---:R0:W-:Y:S04]  /*107f0*/  STL [R1+0x4b0], R26 ;  /* 0x0004b01a01007387 */ /* 0x0041e80000100800 */
[----:B0-----:R-:W2:Y:S04]  /*10800*/  LDL.LU R26, [R1+0x5c] ;  /* 0x00005c00011a7983 */ /* 0x001ea80000300800 */
[----:B--2---:R0:W-:Y:S04]  /*10810*/  STL [R1+0x4b8], R26 ;  /* 0x0004b81a01007387 */ /* 0x0041e80000100800 */
[----:B0-----:R-:W2:Y:S04]  /*10820*/  LDL.LU R26, [R1+0x38] ;  /* 0x00003800011a7983 */ /* 0x001ea80000300800 */
[----:B--2---:R0:W-:Y:S04]  /*10830*/  STL [R1+0x4c0], R26 ;  /* 0x0004c01a01007387 */ /* 0x0041e80000100800 */
[----:B0-----:R-:W2:Y:S04]  /*10840*/  LDL.LU R26, [R1+0x8] ;  /* 0x00000800011a7983 */ /* 0x001ea80000300800 */
[----:B--2---:R0:W-:Y:S04]  /*10850*/  STL [R1+0x4c8], R26 ;  /* 0x0004c81a01007387 */ /* 0x0041e80000100800 */
[----:B0-----:R-:W2:Y:S04]  /*10860*/  LDL.LU R26, [R1+0x3c] ;  /* 0x00003c00011a7983 */ /* 0x001ea80000300800 */
[----:B--2---:R-:W-:Y:S04]  /*10870*/  STL [R1+0x4d0], R26 ;  /* 0x0004d01a01007387 */ /* 0x004fe80000100800 */
[----:B------:R-:W2:Y:S04]  /*10880*/  LDL.LU R25, [R1+0xa8] ;  /* 0x0000a80001197983 */ /* 0x000ea80000300800 */
[----:B--2---:R0:W-:Y:S04]  /*10890*/  STL [R1+0x4ac], R25 ;  /* 0x0004ac1901007387 */ /* 0x0041e80000100800 */
[----:B0-----:R-:W2:Y:S04]  /*108a0*/  LDL.LU R25, [R1+0xbc] ;  /* 0x0000bc0001197983 */ /* 0x001ea80000300800 */
[----:B------:R-:W3:Y:S04]  /*108b0*/  LDL.LU R24, [R1+0xc8] ;  /* 0x0000c80001187983 */ /* 0x000ee80000300800 */
[----:B---3--:R0:W-:Y:S04]  /*108c0*/  STL [R1+0x4a8], R24 ;  /* 0x0004a81801007387 */ /* 0x0081e80000100800 */
[----:B0-----:R-:W3:Y:S04]  /*108d0*/  LDL.LU R24, [R1+0x58] ;  /* 0x0000580001187983 */ /* 0x001ee80000300800 */
[----:B------:R-:W4:Y:S04]  /*108e0*/  LDL.LU R23, [R1+0x6c] ;  /* 0x00006c0001177983 */ /* 0x000f280000300800 */
[----:B----4-:R0:W-:Y:S04]  /*108f0*/  STL [R1+0x4a4], R23 ;  /* 0x0004a41701007387 */ /* 0x0101e80000100800 */
[----:B0-----:R-:W4:Y:S04]  /*10900*/  LDL.LU R23, [R1+0xb8] ;  /* 0x0000b80001177983 */ /* 0x001f280000300800 */
[----:B------:R-:W2:Y:S04]  /*10910*/  LDL.LU R22, [R1+0x8c] ;  /* 0x00008c0001167983 */ /* 0x000ea80000300800 */
[----:B--2---:R0:W-:Y:S04]  /*10920*/  STL [R1+0x4a0], R22 ;  /* 0x0004a01601007387 */ /* 0x0041e80000100800 */
[----:B0-----:R-:W2:Y:S04]  /*10930*/  LDL.LU R22, [R1+0x1c] ;  /* 0x00001c0001167983 */ /* 0x001ea80000300800 */
[----:B------:R-:W2:Y:S04]  /*10940*/  LDL.LU R5, [R1+0x68] ;  /* 0x0000680001057983 */ /* 0x000ea80000300800 */
[----:B--2---:R0:W-:Y:S04]  /*10950*/  STL [R1+0x49c], R5 ;  /* 0x00049c0501007387 */ /* 0x0041e80000100800 */
[----:B0-----:R-:W2:Y:S04]  /*10960*/  LDL.LU R5, [R1+0x7c] ;  /* 0x00007c0001057983 */ /* 0x001ea80000300800 */
[----:B------:R-:W2:Y:S04]  /*10970*/  LDL.LU R4, [R1+0x88] ;  /* 0x0000880001047983 */ /* 0x000ea80000300800 */
[----:B--2---:R0:W-:Y:S04]  /*10980*/  STL [R1+0x498], R4 ;  /* 0x0004980401007387 */ /* 0x0041e80000100800 */
[----:B0-----:R-:W2:Y:S04]  /*10990*/  LDL.LU R4, [R1+0x18] ;  /* 0x0000180001047983 */ /* 0x001ea80000300800 */
[----:B-----5:R-:W2:Y:S04]  /*109a0*/  LDL.LU R3, [R1+0xdc] ;  /* 0x0000dc0001037983 */ /* 0x020ea80000300800 */
        /* <DEDUP_REMOVED lines=8> */
[----:B------:R0:W-:Y:S04]  /*10a30*/  STL [R1+0x484], R9 ;  /* 0x0004840901007387 */ /* 0x0001e80000100800 */
[----:B0-----:R-:W2:Y:S04]  /*10a40*/  LDL.LU R9, [R1+0xe8] ;  /* 0x0000e80001097983 */ /* 0x001ea80000300800 */
[----:B--2---:R0:W-:Y:S04]  /*10a50*/  STL [R1+0x488], R9 ;  /* 0x0004880901007387 */ /* 0x0041e80000100800 */
[----:B0-----:R-:W2:Y:S04]  /*10a60*/  LDL.LU R9, [R1+0x98] ;  /* 0x0000980001097983 */ /* 0x001ea80000300800 */
[----:B------:R-:W2:Y:S04]  /*10a70*/  LDL.LU R6, [R1+0xf8] ;  /* 0x0000f80001067983 */ /* 0x000ea80000300800 */
[----:B------:R0:W-:Y:S04]  /*10a80*/  STL [R1+0x480], R8 ;  /* 0x0004800801007387 */ /* 0x0001e80000100800 */
[----:B0-----:R-:W2:Y:S04]  /*10a90*/  LDL.LU R8, [R1+0x4] ;  /* 0x0000040001087983 */ /* 0x001ea80000300800 */
[----:B------:R0:W-:Y:S04]  /*10aa0*/  STL [R1+0x47c], R11 ;  /* 0x00047c0b01007387 */ /* 0x0001e80000100800 */
[----:B0-----:R-:W2:Y:S04]  /*10ab0*/  LDL.LU R11, [R1+0x34] ;  /* 0x00003400010b7983 */ /* 0x001ea80000300800 */
[----:B------:R0:W-:Y:S04]  /*10ac0*/  STL [R1+0x474], R13 ;  /* 0x0004740d01007387 */ /* 0x0001e80000100800 */
[----:B0-----:R-:W2:Y:S01]  /*10ad0*/  LDL.LU R13, [R1+0x30] ;  /* 0x00003000010d7983 */ /* 0x001ea20000300800 */
[----:B------:R-:W-:-:S03]  /*10ae0*/  IMAD.MOV.U32 R26, RZ, RZ, R10 ;  /* 0x000000ffff1a7224 */ /* 0x000fc600078e000a */
[----:B--2---:R0:W-:Y:S04]  /*10af0*/  STL [R1+0x478], R13 ;  /* 0x0004780d01007387 */ /* 0x0041e80000100800 */
[----:B0-----:R-:W2:Y:S04]  /*10b00*/  LDL.LU R13, [R1] ;  /* 0x00000000010d7983 */ /* 0x001ea80000300800 */
[----:B------:R-:W2:Y:S04]  /*10b10*/  LDL.LU R10, [R1+0x40] ;  /* 0x00004000010a7983 */ /* 0x000ea80000300800 */
[----:B------:R0:W-:Y:S04]  /*10b20*/  STL [R1+0x470], R12 ;  /* 0x0004700c01007387 */ /* 0x0001e80000100800 */
        /* <DEDUP_REMOVED lines=26> */
[----:B------:R-:W2:Y:S01]  /*10cd0*/  LDL.LU R0, [R1+0xe0] ;  /* 0x0000e00001007983 */ /* 0x000ea20000300800 */
[----:B------:R-:W-:-:S03]  /*10ce0*/  F2FP.PACK_AB R27, R26, R27 ;  /* 0x0000001b1a1b723e */ /* 0x000fc600000000ff */
[----:B--2---:R0:W-:Y:S04]  /*10cf0*/  STL [R1+0x448], R0 ;  /* 0x0004480001007387 */ /* 0x0041e80000100800 */
[----:B0-----:R-:W2:Y:S04]  /*10d00*/  LDL.LU R0, [R1+0x90] ;  /* 0x0000900001007983 */ /* 0x001ea80000300800 */
[----:B------:R-:W2:Y:S04]  /*10d10*/  LDL.LU R28, [R1+0xf0] ;  /* 0x0000f000011c7983 */ /* 0x000ea80000300800 */
[----:B------:R-:W2:Y:S04]  /*10d20*/  LDL.LU R26, [R1+0x4d0] ;  /* 0x0004d000011a7983 */ /* 0x000ea80000300800 */
[----:B------:R0:W-:Y:S04]  /*10d30*/  STL [R1+0x104], R27 ;  /* 0x0001041b01007387 */ /* 0x0001e80000100800 */
[----:B0-----:R-:W2:Y:S02]  /*10d40*/  LDL.LU R27, [R1+0x4cc] ;  /* 0x0004cc00011b7983 */ /* 0x001ea40000300800 */
[----:B--2---:R-:W-:-:S02]  /*10d50*/  F2FP.PACK_AB R27, R26, R27 ;  /* 0x0000001b1a1b723e */ /* 0x004fc400000000ff */
        /* <DEDUP_REMOVED lines=12> */
[----:B------:R-:W2:Y:S02]  /*10e20*/  LDL.LU R26, [R1+0x4b0] ;  /* 0x0004b000011a7983 */ /* 0x000ea40000300800 */
[----:B--2---:R-:W-:Y:S02]  /*10e30*/  F2FP.PACK_AB R26, R25, R26 ;  /* 0x0000001a191a723e */ /* 0x004fe400000000ff */
[----:B------:R-:W3:Y:S02]  /*10e40*/  LDL.LU R25, [R1+0x4ac] ;  /* 0x0004ac0001197983 */ /* 0x000ee40000300800 */
[----:B---3--:R-:W-:Y:S02]  /*10e50*/  F2FP.PACK_AB R25, R24, R25 ;  /* 0x000000191819723e */ /* 0x008fe400000000ff */
[----:B------:R-:W4:Y:S02]  /*10e60*/  LDL.LU R24, [R1+0x4a8] ;  /* 0x0004a80001187983 */ /* 0x000f240000300800 */
[----:B----4-:R-:W-:-:S02]  /*10e70*/  F2FP.PACK_AB R24, R23, R24 ;  /* 0x000000181718723e */ /* 0x010fc400000000ff */
[----:B------:R-:W2:Y:S02]  /*10e80*/  LDL.LU R23, [R1+0x4a4] ;  /* 0x0004a40001177983 */ /* 0x000ea40000300800 */
[----:B--2---:R-:W-:Y:S02]  /*10e90*/  F2FP.PACK_AB R23, R22, R23 ;  /* 0x000000171617723e */ /* 0x004fe400000000ff */
[----:B------:R-:W2:Y:S02]  /*10ea0*/  LDL.LU R22, [R1+0x4a0] ;  /* 0x0004a00001167983 */ /* 0x000ea40000300800 */
[----:B--2---:R-:W-:Y:S02]  /*10eb0*/  F2FP.PACK_AB R22, R5, R22 ;  /* 0x000000160516723e */ /* 0x004fe400000000ff */
[----:B------:R-:W2:Y:S02]  /*10ec0*/  LDL.LU R5, [R1+0x49c] ;  /* 0x00049c0001057983 */ /* 0x000ea40000300800 */
[----:B--2---:R-:W-:-:S02]  /*10ed0*/  F2FP.PACK_AB R5, R4, R5 ;  /* 0x000000050405723e */ /* 0x004fc400000000ff */
        /* <DEDUP_REMOVED lines=42> */
.L_x_1:
[----:B0-----:R-:W2:Y:S04]  /*11180*/  LDL.LU R0, [R1+0x344] ;  /* 0x0003440001007983 */ /* 0x001ea80000300800 */
[----:B------:R-:W-:Y:S04]  /*11190*/  STL [R1+0x458], R25 ;  /* 0x0004581901007387 */ /* 0x000fe80000100800 */
[----:B------:R0:W-:Y:S04]  /*111a0*/  STL [R1+0x454], R26 ;  /* 0x0004541a01007387 */ /* 0x0001e80000100800 */
[----:B------:R1:W-:Y:S04]  /*111b0*/  STL [R1+0x450], R27 ;  /* 0x0004501b01007387 */ /* 0x0003e80000100800 */
[----:B0-----:R-:W1:Y:S02]  /*111c0*/  S2R R26, SR_TID.X ;  /* 0x00000000001a7919 */ /* 0x001e640000002100 */
[----:B-1----:R-:W-:-:S02]  /*111d0*/  LOP3.LUT R27, R26, 0xc, RZ, 0xc0, !PT ;  /* 0x0000000c1a1b7812 */ /* 0x002fc400078ec0ff */
[----:B------:R-:W-:Y:S01]  /*111e0*/  SHF.R.S32.HI R25, RZ, 0x4, R26 ;  /* 0x00000004ff197819 */ /* 0x000fe2000001141a */
[----:B------:R-:W-:-:S03]  /*111f0*/  IMAD.SHL.U32 R26, R26, 0x8, RZ ;  /* 0x000000081a1a7824 */ /* 0x000fc600078e00ff */
[----:B------:R-:W-:Y:S02]  /*11200*/  SGXT R25, R25, 0x1 ;  /* 0x000000011919781a */ /* 0x000fe40000000200 */
[----:B------:R-:W-:Y:S01]  /*11210*/  LOP3.LUT R26, R26, 0x3f8, RZ, 0xc0, !PT ;  /* 0x000003f81a1a7812 */ /* 0x000fe200078ec0ff */
[----:B------:R-:W-:Y:S01]  /*11220*/  BAR.SYNC.DEFER_BLOCKING 0x0 ;  /* 0x0000000000007b1d */ /* 0x000fe20000010000 */
[----:B--2---:R-:W-:-:S05]  /*11230*/  LOP3.LUT R0, R0, 0x3c60, RZ, 0xc0, !PT ;  /* 0x00003c6000007812 */ /* 0x004fca00078ec0ff */
[C---:B------:R-:W-:Y:S02]  /*11240*/  IMAD R0, R27.reuse, 0x2, R0 ;  /* 0x000000021b007824 */ /* 0x040fe400078e0200 */
[----:B------:R-:W-:-:S03]  /*11250*/  IMAD R27, R27, 0x1000, R26 ;  /* 0x000010001b1b7824 */ /* 0x000fc600078e021a */
[----:B------:R-:W-:Y:S02]  /*11260*/  LOP3.LUT R0, R0, 0x4020, R25, 0x78, !PT ;  /* 0x0000402000007812 */ /* 0x000fe400078e7819 */
[----:B------:R-:W2:Y:S04]  /*11270*/  LDL.LU R25, [R1+0x458] ;  /* 0x0004580001197983 */ /* 0x000ea80000300800 */
[----:B------:R-:W3:Y:S04]  /*11280*/  LDL.LU R26, [R1+0x454] ;  /* 0x00045400011a7983 */ /* 0x000ee80000300800 */
[----:B------:R-:W3:Y:S04]  /*11290*/  LDL.LU R27, [R1+0x450] ;  /* 0x00045000011b7983 */ /* 0x000ee80000300800 */
[----:B------:R0:W-:Y:S04]  /*112a0*/  STS.64 [R0], R28 ;  /* 0x0000001c00007388 */ /* 0x0001e80000000a00 */
[----:B------:R1:W-:Y:S04]  /*112b0*/  STS.64 [R0+0x200], R20 ;  /* 0x0002001400007388 */ /* 0x0003e80000000a00 */
[----:B0-----:R-:W4:Y:S04]  /*112c0*/  LDL.LU R28, [R1+0x100] ;  /* 0x00010000011c7983 */ /* 0x001f280000300800 */
[----:B------:R-:W4:Y:S04]  /*112d0*/  LDL.LU R29, [R1+0x104] ;  /* 0x00010400011d7983 */ /* 0x000f280000300800 */
[----:B-1----:R-:W5:Y:S04]  /*112e0*/  LDL.LU R20, [R1+0x8] ;  /* 0x0000080001147983 */ /* 0x002f680000300800 */
[----:B------:R-:W5:Y:S04]  /*112f0*/  LDL.LU R21, [R1+0xc] ;  /* 0x00000c0001157983 */ /* 0x000f680000300800 */
[----:B------:R0:W-:Y:S04]  /*11300*/  STS.64 [R0+0x80], R18 ;  /* 0x0000801200007388 */ /* 0x0001e80000000a00 */
[----:B------:R1:W-:Y:S04]  /*11310*/  STS.64 [R0+0x280], R16 ;  /* 0x0002801000007388 */ /* 0x0003e80000000a00 */
[----:B------:R1:W-:Y:S04]  /*11320*/  STS.64 [R0+0x100], R14 ;  /* 0x0001000e00007388 */ /* 0x0003e80000000a00 */
[----:B0-----:R-:W0:Y:S04]  /*11330*/  S2R R19, SR_TID.X ;  /* 0x0000000000137919 */ /* 0x001e280000002100 */
[----:B-1----:R-:W1:Y:S01]  /*11340*/  S2R R17, SR_TID.X ;  /* 0x0000000000117919 */ /* 0x002e620000002100 */
[----:B------:R-:W-:-:S03]  /*11350*/  LOP3.LUT R14, R0, 0x40, RZ, 0x3c, !PT ;  /* 0x00000040000e7812 */ /* 0x000fc600078e3cff */
[----:B------:R-:W-:Y:S04]  /*11360*/  STS.64 [R0+0x300], R12 ;  /* 0x0003000c00007388 */ /* 0x000fe80000000a00 */
[----:B------:R-:W-:Y:S04]  /*11370*/  STS.64 [R0+0x180], R10 ;  /* 0x0001800a00007388 */ /* 0x000fe80000000a00 */
[----:B------:R1:W-:Y:S04]  /*11380*/  STS.64 [R0+0x380], R8 ;  /* 0x0003800800007388 */ /* 0x0003e80000000a00 */
[----:B------:R1:W-:Y:S01]  /*11390*/  STS.64 [R14+0x8000], R6 ;  /* 0x008000060e007388 */ /* 0x0003e20000000a00 */
[----:B0-----:R-:W-:-:S03]  /*113a0*/  IMAD.SHL.U32 R18, R19, 0x8, RZ ;  /* 0x0000000813127824 */ /* 0x001fc600078e00ff */
[----:B------:R-:W-:Y:S01]  /*113b0*/  STS.64 [R14+0x8200], R2 ;  /* 0x008200020e007388 */ /* 0x000fe20000000a00 */
[----:B-1----:R-:W-:-:S03]  /*113c0*/  LOP3.LUT R19, R17, 0xc, RZ, 0xc0, !PT ;  /* 0x0000000c11137812 */ /* 0x002fc600078ec0ff */
[----:B------:R-:W-:Y:S01]  /*113d0*/  STS.64 [R14+0x8080], R4 ;  /* 0x008080040e007388 */ /* 0x000fe20000000a00 */
[----:B------:R-:W-:Y:S02]  /*113e0*/  LOP3.LUT R18, R18, 0x3f8, RZ, 0xc0, !PT ;  /* 0x000003f812127812 */ /* 0x000fe400078ec0ff */
[----:B------:R-:W-:Y:S01]  /*113f0*/  SHF.R.U32.HI R15, RZ, 0x2, R17 ;  /* 0x00000002ff0f7819 */ /* 0x000fe20000011611 */
[----:B------:R-:W-:Y:S02]  /*11400*/  STS.64 [R14+0x8280], R22 ;  /* 0x008280160e007388 */ /* 0x000fe40000000a00 */
[----:B------:R-:W-:Y:S02]  /*11410*/  IMAD R19, R19, 0x1000, R18 ;  /* 0x0000100013137824 */ /* 0x000fe400078e0212 */
[----:B------:R-:W5:Y:S03]  /*11420*/  LDL.LU R9, [R1+0x318] ;  /* 0x0003180001097983 */ /* 0x000f660000300800 */
[----:B------:R-:W-:Y:S01]  /*11430*/  LOP3.LUT R0, R19, 0x60, R15, 0x78, !PT ;  /* 0x0000006013007812 */ /* 0x000fe200078e780f */
[----:B------:R-:W5:Y:S04]  /*11440*/  LDL.LU R8, [R1+0x110] ;  /* 0x0001100001087983 */ /* 0x000f680000300800 */
[----:B------:R-:W5:Y:S04]  /*11450*/  LDL.LU R6, [R1+0x31c] ;  /* 0x00031c0001067983 */ /* 0x000f680000300800 */
[----:B--2---:R-:W-:Y:S04]  /*11460*/  STS.64 [R14+0x8100], R24 ;  /* 0x008100180e007388 */ /* 0x004fe80000000a00 */
[----:B---3--:R-:W-:Y:S04]  /*11470*/  STS.64 [R14+0x8300], R26 ;  /* 0x0083001a0e007388 */ /* 0x008fe80000000a00 */
[----:B----4-:R-:W-:Y:S04]  /*11480*/  STS.64 [R14+0x8380], R28 ;  /* 0x0083801c0e007388 */ /* 0x010fe80000000a00 */
[----:B-----5:R-:W-:Y:S04]  /*11490*/  STS.64 [R14+0x8180], R20 ;  /* 0x008180140e007388 */ /* 0x020fe80000000a00 */
[----:B------:R-:W-:Y:S06]  /*114a0*/  BAR.SYNC.DEFER_BLOCKING 0x0 ;  /* 0x0000000000007b1d */ /* 0x000fec0000010000 */
[----:B------:R-:W0:Y:S04]  /*114b0*/  LDS.64 R2, [R0] ;  /* 0x0000000000027984 */ /* 0x000e280000000a00 */
[----:B------:R-:W-:Y:S04]  /*114c0*/  LDS.64 R4, [R0+0xc00] ;  /* 0x000c000000047984 */ /* 0x000fe80000000a00 */
[----:B------:R-:W-:Y:S04]  /*114d0*/  LDS.64 R20, [R0+0x1400] ;  /* 0x0014000000147984 */ /* 0x000fe80000000a00 */
[----:B------:R-:W-:Y:S04]  /*114e0*/  LDS.64 R28, [R0+0x1800] ;  /* 0x00180000001c7984 */ /* 0x000fe80000000a00 */
[----:B------:R-:W-:Y:S04]  /*114f0*/  LDS.64 R22, [R0+0x1c00] ;  /* 0x001c000000167984 */ /* 0x000fe80000000a00 */
[----:B0-----:R-:W-:Y:S01]  /*11500*/  STL.64 [R1+0x8], R2 ;  /* 0x0000080201007387 */ /* 0x001fe20000100a00 */
[----:B------:R-:W-:-:S03]  /*11510*/  IMAD.MOV.U32 R16, RZ, RZ, R2 ;  /* 0x000000ffff107224 */ /* 0x000fc600078e0002 */
[----:B------:R-:W0:Y:S04]  /*11520*/  LDS.64 R2, [R0+0x400] ;  /* 0x0004000000027984 */ /* 0x000e280000000a00 */
[----:B0-----:R-:W-:Y:S01]  /*11530*/  STL.64 [R1], R2 ;  /* 0x0000000201007387 */ /* 0x001fe20000100a00 */
[----:B------:R-:W-:-:S03]  /*11540*/  IMAD.MOV.U32 R18, RZ, RZ, R2 ;  /* 0x000000ffff127224 */ /* 0x000fc600078e0002 */
[----:B------:R-:W0:Y:S04]  /*11550*/  LDS.64 R2, [R0+0x800] ;  /* 0x0008000000027984 */ /* 0x000e280000000a00 */
[----:B0-----:R0:W-:Y:S04]  /*11560*/  STL.64 [R1+0x10], R2 ;  /* 0x0000100201007387 */ /* 0x0011e80000100a00 */
[----:B------:R-:W2:Y:S04]  /*11570*/  LDL.LU R19, [R1+0x348] ;  /* 0x0003480001137983 */ /* 0x000ea80000300800 */
[----:B------:R-:W3:Y:S04]  /*11580*/  LDL.LU R11, [R1+0x324] ;  /* 0x00032400010b7983 */ /* 0x000ee80000300800 */
[----:B------:R-:W4:Y:S04]  /*11590*/  LDL.LU R10, [R1+0x320] ;  /* 0x00032000010a7983 */ /* 0x000f280000300800 */
[----:B------:R1:W-:Y:S04]  /*115a0*/  STL.64 [R1+0x18], R4 ;  /* 0x0000180401007387 */ /* 0x0003e80000100a00 */
[----:B------:R-:W5:Y:S04]  /*115b0*/  LDL.LU R17, [R1+0x328] ;  /* 0x0003280001117983 */ /* 0x000f680000300800 */
[----:B------:R-:W2:Y:S01]  /*115c0*/  LDL.LU R14, [R1+0x32c] ;  /* 0x00032c00010e7983 */ /* 0x000ea20000300800 */
[----:B------:R-:W-:Y:S01]  /*115d0*/  ISETP.GE.AND P0, PT, R9, c[0x0][0x178], PT ;  /* 0x00005e0009007a0c */ /* 0x000fe20003f06270 */
[----:B------:R-:W-:-:S02]  /*115e0*/  IMAD.MOV.U32 R13, RZ, RZ, R4 ;  /* 0x000000ffff0d7224 */ /* 0x000fc400078e0004 */
[----:B0-----:R-:W-:Y:S01]  /*115f0*/  IMAD R3, R9, c[0x0][0x194], RZ ;  /* 0x0000650009037a24 */ /* 0x001fe200078e02ff */
[C---:B------:R-:W-:Y:S01]  /*11600*/  ISETP.LT.AND P2, PT, R8.reuse, c[0x0][0x17c], !P0 ;  /* 0x00005f0008007a0c */ /* 0x040fe20004741270 */
[----:B-1----:R-:W-:Y:S02]  /*11610*/  IMAD R4, R8, c[0x0][0x198], RZ ;  /* 0x0000660008047a24 */ /* 0x002fe400078e02ff */
[----:B------:R-:W0:Y:S01]  /*11620*/  LDS.64 R8, [R0+0x1000] ;  /* 0x0010000000087984 */ /* 0x000e220000000a00 */
[----:B------:R-:W-:Y:S01]  /*11630*/  IMAD.MOV.U32 R15, RZ, RZ, R2 ;  /* 0x000000ffff0f7224 */ /* 0x000fe200078e0002 */
[----:B------:R-:W-:-:S04]  /*11640*/  LEA R2, P1, R3, c[0x0][0x170], 0x1 ;  /* 0x00005c0003027a11 */ /* 0x000fc800078208ff */
[----:B------:R-:W-:Y:S01]  /*11650*/  LEA.HI.X.SX32 R3, R3, c[0x0][0x174], 0x1, P1 ;  /* 0x00005d0003037a11 */ /* 0x000fe200008f0eff */
[C---:B------:R-:W-:Y:S01]  /*11660*/  IMAD R5, R6.reuse, c[0x0][0x198], RZ ;  /* 0x0000660006057a24 */ /* 0x040fe200078e02ff */
[----:B------:R-:W-:-:S04]  /*11670*/  ISETP.LT.AND P1, PT, R6, c[0x0][0x17c], !P0 ;  /* 0x00005f0006007a0c */ /* 0x000fc80004721270 */
[----:B------:R-:W-:-:S04]  /*11680*/  LEA R6, P4, R5, R2, 0x1 ;  /* 0x0000000205067211 */ /* 0x000fc800078808ff */
[----:B------:R-:W-:Y:S01]  /*11690*/  LEA.HI.X.SX32 R7, R5, R3, 0x1, P4 ;  /* 0x0000000305077211 */ /* 0x000fe200020f0eff */
[----:B0-----:R0:W-:Y:S04]  /*116a0*/  STL.64 [R1+0x28], R8 ;  /* 0x0000280801007387 */ /* 0x0011e80000100a00 */
[----:B------:R-:W5:Y:S01]  /*116b0*/  LDL.LU R12, [R1+0x330] ;  /* 0x00033000010c7983 */ /* 0x000f620000300800 */
[----:B0-----:R-:W-:-:S04]  /*116c0*/  LEA R8, P3, R4, R2, 0x1 ;  /* 0x0000000204087211 */ /* 0x001fc800078608ff */
[----:B------:R-:W-:Y:S01]  /*116d0*/  LEA.HI.X.SX32 R9, R4, R3, 0x1, P3 ;  /* 0x0000000304097211 */ /* 0x000fe200018f0eff */
[----:B------:R-:W-:Y:S04]  /*116e0*/  STL.64 [R1+0x20], R20 ;  /* 0x0000201401007387 */ /* 0x000fe80000100a00 */
[----:B------:R0:W-:Y:S04]  /*116f0*/  @P2 STG.E.U16 [R8.64], R16 ;  /* 0x0000001008002986 */ /* 0x0001e8000c101506 */
[----:B------:R-:W1:Y:S04]  /*11700*/  LDS.64 R20, [R0+0x2000] ;  /* 0x0020000000147984 */ /* 0x000e680000000a00 */
[----:B0-----:R-:W5:Y:S04]  /*11710*/  LDL.LU R16, [R1+0x334] ;  /* 0x0003340001107983 */ /* 0x001f680000300800 */
[----:B------:R0:W-:Y:S04]  /*11720*/  STL [R1+0x448], R29 ;  /* 0x0004481d01007387 */ /* 0x0001e80000100800 */
[----:B0-----:R-:W5:Y:S04]  /*11730*/  LDL.LU R29, [R1+0x20] ;  /* 0x00002000011d7983 */ /* 0x001f680000300800 */
[----:B------:R0:W-:Y:S04]  /*11740*/  STL [R1+0x44c], R23 ;  /* 0x00044c1701007387 */ /* 0x0001e80000100800 */
[----:B0-----:R-:W5:Y:S04]  /*11750*/  LDL.LU R23, [R1+0x28] ;  /* 0x0000280001177983 */ /* 0x001f680000300800 */
[----:B------:R0:W-:Y:S04]  /*11760*/  @P1 STG.E.U16 [R6.64], R18 ;  /* 0x0000001206001986 */ /* 0x0001e8000c101506 */
[----:B------:R-:W5:Y:S01]  /*11770*/  LDL.LU R26, [R1+0x350] ;  /* 0x00035000011a7983 */ /* 0x000f620000300800 */
[C---:B---3--:R-:W-:Y:S01]  /*11780*/  ISETP.LT.AND P3, PT, R11.reuse, c[0x0][0x17c], !P0 ;  /* 0x00005f000b007a0c */ /* 0x048fe20004761270 */
[----:B------:R-:W-:Y:S01]  /*11790*/  IMAD R11, R11, c[0x0][0x198], RZ ;  /* 0x000066000b0b7a24 */ /* 0x000fe200078e02ff */
[C---:B----4-:R-:W-:Y:S01]  /*117a0*/  ISETP.LT.AND P2, PT, R10.reuse, c[0x0][0x17c], !P0 ;  /* 0x00005f000a007a0c */ /* 0x050fe20004741270 */
[----:B------:R-:W-:-:S03]  /*117b0*/  IMAD R5, R10, c[0x0][0x198], RZ ;  /* 0x000066000a057a24 */ /* 0x000fc600078e02ff */
[----:B------:R-:W-:-:S04]  /*117c0*/  LEA R10, P4, R11, R2, 0x1 ;  /* 0x000000020b0a7211 */ /* 0x000fc800078808ff */
[----:B------:R-:W-:Y:S02]  /*117d0*/  LEA.HI.X.SX32 R11, R11, R3, 0x1, P4 ;  /* 0x000000030b0b7211 */ /* 0x000fe400020f0eff */
[----:B0-----:R-:W-:-:S03]  /*117e0*/  LEA R6, P1, R5, R2, 0x1 ;  /* 0x0000000205067211 */ /* 0x001fc600078208ff */
[----:B------:R0:W-:Y:S01]  /*117f0*/  @P3 STG.E.U16 [R10.64], R15 ;  /* 0x0000000f0a003986 */ /* 0x0001e2000c101506 */
[----:B------:R-:W-:Y:S01]  /*11800*/  LEA.HI.X.SX32 R7, R5, R3, 0x1, P1 ;  /* 0x0000000305077211 */ /* 0x000fe200008f0eff */
[C---:B--2---:R-:W-:Y:S01]  /*11810*/  IMAD R5, R14.reuse, c[0x0][0x198], RZ ;  /* 0x000066000e057a24 */ /* 0x044fe200078e02ff */
[----:B------:R-:W-:Y:S01]  /*11820*/  ISETP.LT.AND P3, PT, R14, c[0x0][0x17c], !P0 ;  /* 0x00005f000e007a0c */ /* 0x000fe20004761270 */
[----:B0-----:R-:W2:Y:S04]  /*11830*/  LDL.LU R15, [R1+0x34c] ;  /* 0x00034c00010f7983 */ /* 0x001ea80000300800 */
[----:B------:R-:W3:Y:S04]  /*11840*/  LDL.LU R14, [R1+0x354] ;  /* 0x00035400010e7983 */ /* 0x000ee80000300800 */
[----:B------:R-:W4:Y:S01]  /*11850*/  LDL.LU R25, [R1+0x358] ;  /* 0x0003580001197983 */ /* 0x000f220000300800 */
[----:B-----5:R-:W-:-:S03]  /*11860*/  IMAD R8, R17, c[0x0][0x198], RZ ;  /* 0x0000660011087a24 */ /* 0x020fc600078e02ff */
[----:B------:R0:W-:Y:S01]  /*11870*/  @P2 STG.E.U16 [R6.64], R13 ;  /* 0x0000000d06002986 */ /* 0x0001e2000c101506 */
[----:B------:R-:W-:Y:S02]  /*11880*/  ISETP.LT.AND P4, PT, R17, c[0x0][0x17c], !P0 ;  /* 0x00005f0011007a0c */ /* 0x000fe40004781270 */
[----:B------:R-:W-:-:S04]  /*11890*/  LEA R10, P6, R8, R2, 0x1 ;  /* 0x00000002080a7211 */ /* 0x000fc800078c08ff */
[----:B------:R-:W-:Y:S02]  /*118a0*/  LEA.HI.X.SX32 R11, R8, R3, 0x1, P6 ;  /* 0x00000003080b7211 */ /* 0x000fe400030f0eff */
[----:B------:R-:W-:Y:S01]  /*118b0*/  LEA R8, P2, R5, R2, 0x1 ;  /* 0x0000000205087211 */ /* 0x000fe200078408ff */
[----:B------:R-:W-:-:S03]  /*118c0*/  IMAD.MOV.U32 R24, RZ, RZ, c[0x0][0x198] ;  /* 0x00006600ff187624 */ /* 0x000fc600078e00ff */
[----:B------:R-:W-:Y:S02]  /*118d0*/  LEA.HI.X.SX32 R9, R5, R3, 0x1, P2 ;  /* 0x0000000305097211 */ /* 0x000fe400010f0eff */
[C---:B------:R-:W-:Y:S01]  /*118e0*/  ISETP.LT.AND P1, PT, R12.reuse, c[0x0][0x17c], !P0 ;  /* 0x00005f000c007a0c */ /* 0x040fe20004721270 */
[----:B0-----:R-:W-:Y:S02]  /*118f0*/  IMAD R7, R12, c[0x0][0x198], RZ ;  /* 0x000066000c077a24 */ /* 0x001fe400078e02ff */
[----:B------:R-:W0:Y:S01]  /*11900*/  LDS.64 R12, [R0+0x2400] ;  /* 0x00240000000c7984 */ /* 0x000e220000000a00 */
[----:B------:R-:W-:Y:S01]  /*11910*/  IMAD R4, R24, 0x40, R4 ;  /* 0x0000004018047824 */ /* 0x000fe200078e0204 */
[----:B------:R-:W-:Y:S02]  /*11920*/  ISETP.LT.AND P5, PT, R19, c[0x0][0x17c], !P0 ;  /* 0x00005f0013007a0c */ /* 0x000fe400047a1270 */
[----:B------:R-:W5:Y:S01]  /*11930*/  LDS.64 R18, [R0+0x2800] ;  /* 0x0028000000127984 */ /* 0x000f620000000a00 */
[C---:B------:R-:W-:Y:S01]  /*11940*/  IMAD R5, R16.reuse, c[0x0][0x198], RZ ;  /* 0x0000660010057a24 */ /* 0x040fe200078e02ff */
[----:B------:R-:W-:-:S02]  /*11950*/  ISETP.LT.AND P2, PT, R16, c[0x0][0x17c], !P0 ;  /* 0x00005f0010007a0c */ /* 0x000fc40004741270 */
[----:B------:R-:W0:Y:S04]  /*11960*/  LDS.64 R16, [R0+0x2c00] ;  /* 0x002c000000107984 */ /* 0x000e280000000a00 */
[----:B------:R1:W-:Y:S01]  /*11970*/  @P4 STG.E.U16 [R10.64], R23 ;  /* 0x000000170a004986 */ /* 0x0003e2000c101506 */
[----:B------:R-:W-:-:S04]  /*11980*/  LEA R6, P4, R7, R2, 0x1 ;  /* 0x0000000207067211 */ /* 0x000fc800078808ff */
[----:B------:R-:W-:Y:S01]  /*11990*/  LEA.HI.X.SX32 R7, R7, R3, 0x1, P4 ;  /* 0x0000000307077211 */ /* 0x000fe200020f0eff */
[----:B------:R-:W-:Y:S01]  /*119a0*/  @P3 STG.E.U16 [R8.64], R29 ;  /* 0x0000001d08003986 */ /* 0x000fe2000c101506 */
[----:B-1----:R-:W-:-:S03]  /*119b0*/  LEA R10, P6, R5, R2, 0x1 ;  /* 0x00000002050a7211 */ /* 0x002fc600078c08ff */
[----:B------:R1:W-:Y:S01]  /*119c0*/  @P1 STG.E.U16 [R6.64], R28 ;  /* 0x0000001c06001986 */ /* 0x0003e2000c101506 */
[----:B------:R-:W-:Y:S01]  /*119d0*/  LEA.HI.X.SX32 R11, R5, R3, 0x1, P6 ;  /* 0x00000003050b7211 */ /* 0x000fe200030f0eff */
[----:B------:R-:W-:Y:S01]  /*119e0*/  IMAD R5, R24, 0x8, R4 ;  /* 0x0000000818057824 */ /* 0x000fe200078e0204 */
[----:B------:R-:W-:Y:S01]  /*119f0*/  ISETP.LT.AND P4, PT, R26, c[0x0][0x17c], !P0 ;  /* 0x00005f001a007a0c */ /* 0x000fe20004781270 */
[----:B------:R-:W0:Y:S01]  /*11a00*/  LDS.64 R8, [R0+0x3000] ;  /* 0x0030000000087984 */ /* 0x000e220000000a00 */
[----:B-1----:R-:W-:-:S03]  /*11a10*/  LEA R6, P6, R4, R2, 0x1 ;  /* 0x0000000204067211 */ /* 0x002fc600078c08ff */
[----:B------:R-:W-:Y:S01]  /*11a20*/  @P2 STG.E.U16 [R10.64], R22 ;  /* 0x000000160a002986 */ /* 0x000fe2000c101506 */
[----:B------:R-:W-:Y:S01]  /*11a30*/  LEA.HI.X.SX32 R7, R4, R3, 0x1, P6 ;  /* 0x0000000304077211 */ /* 0x000fe200030f0eff */
[----:B------:R-:W-:Y:S01]  /*11a40*/  IMAD R4, R24, 0x8, R5 ;  /* 0x0000000818047824 */ /* 0x000fe200078e0205 */
[----:B------:R-:W-:Y:S01]  /*11a50*/  LEA R24, P6, R5, R2, 0x1 ;  /* 0x0000000205187211 */ /* 0x000fe200078c08ff */
[----:B------:R-:W-:Y:S04]  /*11a60*/  LDS.64 R10, [R0+0x3800] ;  /* 0x00380000000a7984 */ /* 0x000fe80000000a00 */
[----:B------:R1:W-:Y:S04]  /*11a70*/  @P5 STG.E.U16 [R6.64], R20 ;  /* 0x0000001406005986 */ /* 0x0003e8000c101506 */
[----:B------:R-:W-:Y:S04]  /*11a80*/  LDS.64 R26, [R0+0x3c00] ;  /* 0x003c0000001a7984 */ /* 0x000fe80000000a00 */
[----:B-1----:R-:W5:Y:S01]  /*11a90*/  LDL.LU R7, [R1+0x35c] ;  /* 0x00035c0001077983 */ /* 0x002f620000300800 */
[----:B----4-:R-:W-:-:S02]  /*11aa0*/  ISETP.LT.AND P2, PT, R25, c[0x0][0x17c], !P0 ;  /* 0x00005f0019007a0c */ /* 0x010fc40004741270 */
[----:B------:R-:W-:-:S05]  /*11ab0*/  LEA.HI.X.SX32 R25, R5, R3, 0x1, P6 ;  /* 0x0000000305197211 */ /* 0x000fca00030f0eff */
[----:B0-----:R0:W-:Y:S04]  /*11ac0*/  @P4 STG.E.U16 [R24.64], R12 ;  /* 0x0000000c18004986 */ /* 0x0011e8000c101506 */
[----:B0-----:R-:W4:Y:S01]  /*11ad0*/  LDL.LU R24, [R1+0x360] ;  /* 0x0003600001187983 */ /* 0x001f220000300800 */
[----:B------:R-:W-:Y:S01]  /*11ae0*/  IMAD.MOV.U32 R5, RZ, RZ, c[0x0][0x198] ;  /* 0x00006600ff057624 */ /* 0x000fe200078e00ff */
[----:B--2---:R-:W-:Y:S02]  /*11af0*/  ISETP.LT.AND P3, PT, R15, c[0x0][0x17c], !P0 ;  /* 0x00005f000f007a0c */ /* 0x004fe40004761270 */
[----:B---3--:R-:W-:Y:S02]  /*11b00*/  ISETP.LT.AND P1, PT, R14, c[0x0][0x17c], !P0 ;  /* 0x00005f000e007a0c */ /* 0x008fe40004721270 */
[----:B------:R0:W1:Y:S01]  /*11b10*/  LDS.64 R14, [R0+0x3400] ;  /* 0x00340000000e7984 */ /* 0x0000620000000a00 */
[----:B------:R-:W-:Y:S01]  /*11b20*/  LEA R6, P6, R4, R2, 0x1 ;  /* 0x0000000204067211 */ /* 0x000fe200078c08ff */
[----:B------:R-:W-:-:S02]  /*11b30*/  IMAD.MOV.U32 R25, RZ, RZ, c[0x0][0x198] ;  /* 0x00006600ff197624 */ /* 0x000fc400078e00ff */
[----:B0-----:R-:W-:Y:S01]  /*11b40*/  IMAD R0, R5, 0x8, R4 ;  /* 0x0000000805007824 */ /* 0x001fe200078e0204 */
[----:B-----5:R-:W-:Y:S02]  /*11b50*/  ISETP.LT.AND P5, PT, R7, c[0x0][0x17c], !P0 ;  /* 0x00005f0007007a0c */ /* 0x020fe400047a1270 */
[----:B------:R-:W-:Y:S02]  /*11b60*/  LEA.HI.X.SX32 R7, R4, R3, 0x1, P6 ;  /* 0x0000000304077211 */ /* 0x000fe400030f0eff */
[----:B------:R-:W-:-:S04]  /*11b70*/  LEA R4, P6, R0, R2, 0x1 ;  /* 0x0000000200047211 */ /* 0x000fc800078c08ff */
[----:B------:R-:W-:Y:S02]  /*11b80*/  LEA.HI.X.SX32 R5, R0, R3, 0x1, P6 ;  /* 0x0000000300057211 */ /* 0x000fe400030f0eff */
[----:B----4-:R-:W-:Y:S01]  /*11b90*/  ISETP.LT.AND P4, PT, R24, c[0x0][0x17c], !P0 ;  /* 0x00005f0018007a0c */ /* 0x010fe20004781270 */
[----:B------:R-:W-:Y:S02]  /*11ba0*/  IMAD R24, R25, 0x8, R0 ;  /* 0x0000000819187824 */ /* 0x000fe400078e0200 */
[----:B------:R-:W2:Y:S04]  /*11bb0*/  LDL.LU R0, [R1+0x364] ;  /* 0x0003640001007983 */ /* 0x000ea80000300800 */
[----:B------:R0:W-:Y:S02]  /*11bc0*/  @P3 STG.E.U16 [R6.64], R18 ;  /* 0x0000001206003986 */ /* 0x0001e4000c101506 */
[----:B0-----:R-:W-:-:S04]  /*11bd0*/  LEA R6, P6, R24, R2, 0x1 ;  /* 0x0000000218067211 */ /* 0x001fc800078c08ff */
[----:B------:R-:W-:Y:S02]  /*11be0*/  LEA.HI.X.SX32 R7, R24, R3, 0x1, P6 ;  /* 0x0000000318077211 */ /* 0x000fe400030f0eff */
[----:B--2---:R-:W-:Y:S01]  /*11bf0*/  ISETP.LT.AND P3, PT, R0, c[0x0][0x17c], !P0 ;  /* 0x00005f0000007a0c */ /* 0x004fe20004761270 */
        /* <DEDUP_REMOVED lines=14> */
[----:B-1----:R0:W-:Y:S04]  /*11ce0*/  @P5 STG.E.U16 [R4.64], R14 ;  /* 0x0000000e04005986 */ /* 0x0021e8000c101506 */
[----:B------:R1:W-:Y:S01]  /*11cf0*/  @P4 STG.E.U16 [R6.64], R10 ;  /* 0x0000000a06004986 */ /* 0x0003e2000c101506 */
[----:B0-----:R-:W-:-:S04]  /*11d00*/  LEA R4, P6, R0, R2, 0x1 ;  /* 0x0000000200047211 */ /* 0x001fc800078c08ff */
[----:B------:R-:W-:Y:S02]  /*11d10*/  LEA.HI.X.SX32 R5, R0, R3, 0x1, P6 ;  /* 0x0000000300057211 */ /* 0x000fe400030f0eff */
[----:B--2---:R-:W-:Y:S01]  /*11d20*/  ISETP.LT.AND P5, PT, R24, c[0x0][0x17c], !P0 ;  /* 0x00005f0018007a0c */ /* 0x004fe200047a1270 */
[----:B------:R-:W-:Y:S02]  /*11d30*/  IMAD R24, R25, 0x8, R0 ;  /* 0x0000000819187824 */ /* 0x000fe400078e0200 */
[----:B------:R-:W2:Y:S04]  /*11d40*/  LDL.LU R0, [R1+0x374] ;  /* 0x0003740001007983 */ /* 0x000ea80000300800 */
[----:B-1----:R-:W3:Y:S01]  /*11d50*/  LDL.LU R7, [R1+0x378] ;  /* 0x0003780001077983 */ /* 0x002ee20000300800 */
[----:B------:R-:W-:-:S03]  /*11d60*/  LEA R6, P6, R24, R2, 0x1 ;  /* 0x0000000218067211 */ /* 0x000fc600078c08ff */
[----:B------:R0:W-:Y:S01]  /*11d70*/  @P3 STG.E.U16 [R4.64], R26 ;  /* 0x0000001a04003986 */ /* 0x0001e2000c101506 */
[----:B--2---:R-:W-:Y:S01]  /*11d80*/  ISETP.LT.AND P4, PT, R0, c[0x0][0x17c], !P0 ;  /* 0x00005f0000007a0c */ /* 0x004fe20004781270 */
[----:B------:R-:W-:Y:S01]  /*11d90*/  IMAD R0, R25, 0x8, R24 ;  /* 0x0000000819007824 */ /* 0x000fe200078e0218 */
[----:B---3--:R-:W-:Y:S02]  /*11da0*/  ISETP.LT.AND P3, PT, R7, c[0x0][0x17c], !P0 ;  /* 0x00005f0007007a0c */ /* 0x008fe40004761270 */
[----:B------:R-:W-:Y:S02]  /*11db0*/  LEA.HI.X.SX32 R7, R24, R3, 0x1, P6 ;  /* 0x0000000318077211 */ /* 0x000fe400030f0eff */
[----:B------:R-:W2:Y:S04]  /*11dc0*/  LDL.LU R24, [R1] ;  /* 0x0000000001187983 */ /* 0x000ea80000300800 */
[----:B0-----:R-:W3:Y:S01]  /*11dd0*/  LDL.LU R5, [R1+0x8] ;  /* 0x0000080001057983 */ /* 0x001ee20000300800 */
[----:B------:R-:W-:-:S02]  /*11de0*/  LEA R4, P6, R0, R2, 0x1 ;  /* 0x0000000200047211 */ /* 0x000fc400078c08ff */
[----:B--2---:R-:W-:Y:S02]  /*11df0*/  PRMT R8, R24, 0x7632, R8 ;  /* 0x0000763218087816 */ /* 0x004fe40000000008 */
[----:B---3--:R-:W-:Y:S02]  /*11e00*/  PRMT R10, R5, 0x7632, R10 ;  /* 0x00007632050a7816 */ /* 0x008fe4000000000a */
[----:B------:R-:W-:Y:S01]  /*11e10*/  LEA.HI.X.SX32 R5, R0, R3, 0x1, P6 ;  /* 0x0000000300057211 */ /* 0x000fe200030f0eff */
[C---:B------:R-:W-:Y:S02]  /*11e20*/  IMAD R24, R25.reuse, 0x8, R0 ;  /* 0x0000000819187824 */ /* 0x040fe400078e0200 */
[----:B------:R-:W2:Y:S04]  /*11e30*/  LDL.LU R0, [R1+0x380] ;  /* 0x0003800001007983 */ /* 0x000ea80000300800 */
[----:B------:R0:W-:Y:S04]  /*11e40*/  @P1 STG.E.U16 [R6.64], R10 ;  /* 0x0000000a06001986 */ /* 0x0001e8000c101506 */
[----:B------:R1:W-:Y:S04]  /*11e50*/  @P2 STG.E.U16 [R4.64], R8 ;  /* 0x0000000804002986 */ /* 0x0003e8000c101506 */
[----:B0-----:R-:W3:Y:S04]  /*11e60*/  LDL.LU R7, [R1+0x37c] ;  /* 0x00037c0001077983 */ /* 0x001ee80000300800 */
[----:B-1----:R-:W4:Y:S01]  /*11e70*/  LDL.LU R4, [R1+0x10] ;  /* 0x0000100001047983 */ /* 0x002f220000300800 */
[----:B------:R-:W-:Y:S01]  /*11e80*/  LEA R6, P6, R24, R2, 0x1 ;  /* 0x0000000218067211 */ /* 0x000fe200078c08ff */
[----:B------:R-:W-:Y:S01]  /*11e90*/  IMAD R5, R25, 0x8, R24 ;  /* 0x0000000819057824 */ /* 0x000fe200078e0218 */
[----:B---3--:R-:W-:-:S02]  /*11ea0*/  ISETP.LT.AND P1, PT, R7, c[0x0][0x17c], !P0 ;  /* 0x00005f0007007a0c */ /* 0x008fc40004721270 */
[----:B------:R-:W-:Y:S02]  /*11eb0*/  LEA.HI.X.SX32 R7, R24, R3, 0x1, P6 ;  /* 0x0000000318077211 */ /* 0x000fe400030f0eff */
[----:B----4-:R-:W-:Y:S01]  /*11ec0*/  PRMT R8, R4, 0x7632, R8 ;  /* 0x0000763204087816 */ /* 0x010fe20000000008 */
[----:B------:R-:W3:Y:S04]  /*11ed0*/  LDL.LU R24, [R1+0x18] ;  /* 0x0000180001187983 */ /* 0x000ee80000300800 */
[----:B------:R0:W-:Y:S04]  /*11ee0*/  @P5 STG.E.U16 [R6.64], R8 ;  /* 0x0000000806005986 */ /* 0x0001e8000c101506 */
[----:B0-----:R-:W4:Y:S01]  /*11ef0*/  LDL.LU R7, [R1+0x384] ;  /* 0x0003840001077983 */ /* 0x001f220000300800 */
[----:B--2---:R-:W-:Y:S01]  /*11f00*/  ISETP.LT.AND P2, PT, R0, c[0x0][0x17c], !P0 ;  /* 0x00005f0000007a0c */ /* 0x004fe20004741270 */
[----:B------:R-:W-:Y:S01]  /*11f10*/  IMAD R0, R25, 0x8, R5 ;  /* 0x0000000819007824 */ /* 0x000fe200078e0205 */
[----:B------:R-:W-:-:S04]  /*11f20*/  LEA R4, P6, R5, R2, 0x1 ;  /* 0x0000000205047211 */ /* 0x000fc800078c08ff */
[----:B------:R-:W-:Y:S02]  /*11f30*/  LEA.HI.X.SX32 R5, R5, R3, 0x1, P6 ;  /* 0x0000000305057211 */ /* 0x000fe400030f0eff */
[----:B------:R-:W-:Y:S02]  /*11f40*/  LEA R6, P6, R0, R2, 0x1 ;  /* 0x0000000200067211 */ /* 0x000fe400078c08ff */
[----:B------:R-:W-:Y:S02]  /*11f50*/  PRMT R8, R23, 0x7632, R8 ;  /* 0x0000763217087816 */ /* 0x000fe40000000008 */
[----:B------:R-:W2:Y:S01]  /*11f60*/  LDL.LU R23, [R1+0x44c] ;  /* 0x00044c0001177983 */ /* 0x000ea20000300800 */
[----:B---3--:R-:W-:Y:S01]  /*11f70*/  PRMT R10, R24, 0x7632, R10 ;  /* 0x00007632180a7816 */ /* 0x008fe2000000000a */
[----:B------:R-:W-:-:S04]  /*11f80*/  IMAD R24, R25, 0x8, R0 ;  /* 0x0000000819187824 */ /* 0x000fc800078e0200 */
[----:B------:R0:W-:Y:S01]  /*11f90*/  @P4 STG.E.U16 [R4.64], R10 ;  /* 0x0000000a04004986 */ /* 0x0001e2000c101506 */
[----:B----4-:R-:W-:Y:S02]  /*11fa0*/  ISETP.LT.AND P5, PT, R7, c[0x0][0x17c], !P0 ;  /* 0x00005f0007007a0c */ /* 0x010fe400047a1270 */
[----:B------:R-:W-:Y:S02]  /*11fb0*/  LEA.HI.X.SX32 R7, R0, R3, 0x1, P6 ;  /* 0x0000000300077211 */ /* 0x000fe400030f0eff */
[----:B------:R-:W3:Y:S04]  /*11fc0*/  LDL.LU R0, [R1+0x38c] ;  /* 0x00038c0001007983 */ /* 0x000ee80000300800 */
[----:B0-----:R-:W4:Y:S01]  /*11fd0*/  LDL.LU R5, [R1+0x388] ;  /* 0x0003880001057983 */ /* 0x001f220000300800 */
[----:B------:R-:W-:-:S03]  /*11fe0*/  LEA R4, P6, R24, R2, 0x1 ;  /* 0x0000000218047211 */ /* 0x000fc600078c08ff */
[----:B------:R0:W-:Y:S02]  /*11ff0*/  @P3 STG.E.U16 [R6.64], R8 ;  /* 0x0000000806003986 */ /* 0x0001e4000c101506 */
[----:B0-----:R-:W-:Y:S01]  /*12000*/  PRMT R8, R29, 0x7632, R8 ;  /* 0x000076321d087816 */ /* 0x001fe20000000008 */
[----:B------:R-:W-:Y:S01]  /*12010*/  IMAD R7, R25, 0x8, R24 ;  /* 0x0000000819077824 */ /* 0x000fe200078e0218 */
[----:B----4-:R-:W-:Y:S02]  /*12020*/  ISETP.LT.AND P4, PT, R5, c[0x0][0x17c], !P0 ;  /* 0x00005f0005007a0c */ /* 0x010fe40004781270 */
[----:B------:R-:W-:Y:S02]  /*12030*/  LEA.HI.X.SX32 R5, R24, R3, 0x1, P6 ;  /* 0x0000000318057211 */ /* 0x000fe400030f0eff */
[----:B------:R-:W4:Y:S04]  /*12040*/  LDL.LU R24, [R1+0x394] ;  /* 0x0003940001187983 */ /* 0x000f280000300800 */
[----:B------:R-:W5:Y:S04]  /*12050*/  LDL.LU R29, [R1+0x448] ;  /* 0x00044800011d7983 */ /* 0x000f680000300800 */
[----:B------:R0:W-:Y:S04]  /*12060*/  @P1 STG.E.U16 [R4.64], R8 ;  /* 0x0000000804001986 */ /* 0x0001e8000c101506 */
[----:B0-----:R-:W2:Y:S01]  /*12070*/  LDL.LU R5, [R1+0x390] ;  /* 0x0003900001057983 */ /* 0x001ea20000300800 */
[----:B---3--:R-:W-:Y:S01]  /*12080*/  ISETP.LT.AND P3, PT, R0, c[0x0][0x17c], !P0 ;  /* 0x00005f0000007a0c */ /* 0x008fe20004761270 */
[----:B------:R-:W-:Y:S01]  /*12090*/  IMAD R0, R25, 0x8, R7 ;  /* 0x0000000819007824 */ /* 0x000fe200078e0207 */
[----:B------:R-:W-:-:S02]  /*120a0*/  LEA R6, P6, R7, R2, 0x1 ;  /* 0x0000000207067211 */ /* 0x000fc400078c08ff */
[----:B------:R-:W-:Y:S02]  /*120b0*/  PRMT R28, R28, 0x7632, R28 ;  /* 0x000076321c1c7816 */ /* 0x000fe4000000001c */
[----:B------:R-:W-:Y:S02]  /*120c0*/  LEA.HI.X.SX32 R7, R7, R3, 0x1, P6 ;  /* 0x0000000307077211 */ /* 0x000fe400030f0eff */
[----:B------:R-:W-:Y:S01]  /*120d0*/  PRMT R8, R22, 0x7632, R8 ;  /* 0x0000763216087816 */ /* 0x000fe20000000008 */
[----:B------:R-:W-:Y:S01]  /*120e0*/  IMAD R22, R25, 0x8, R0 ;  /* 0x0000000819167824 */ /* 0x000fe200078e0200 */
[----:B------:R-:W-:Y:S01]  /*120f0*/  LEA R4, P6, R0, R2, 0x1 ;  /* 0x0000000200047211 */ /* 0x000fe200078c08ff */
[----:B------:R0:W-:Y:S04]  /*12100*/  @P2 STG.E.U16 [R6.64], R28 ;  /* 0x0000001c06002986 */ /* 0x0001e8000c101506 */
[----:B0-----:R-:W3:Y:S01]  /*12110*/  LDL.LU R28, [R1+0x398] ;  /* 0x00039800011c7983 */ /* 0x001ee20000300800 */
[----:B----4-:R-:W-:-:S03]  /*12120*/  ISETP.LT.AND P2, PT, R24, c[0x0][0x17c], !P0 ;  /* 0x00005f0018007a0c */ /* 0x010fc60004741270 */
[----:B------:R-:W4:Y:S01]  /*12130*/  LDL.LU R24, [R1+0x3a0] ;  /* 0x0003a00001187983 */ /* 0x000f220000300800 */
[----:B--2---:R-:W-:Y:S02]  /*12140*/  ISETP.LT.AND P1, PT, R5, c[0x0][0x17c], !P0 ;  /* 0x00005f0005007a0c */ /* 0x004fe40004721270 */
[----:B------:R-:W-:Y:S02]  /*12150*/  LEA.HI.X.SX32 R5, R0, R3, 0x1, P6 ;  /* 0x0000000300057211 */ /* 0x000fe400030f0eff */
[----:B------:R-:W-:Y:S01]  /*12160*/  LEA R6, P6, R22, R2, 0x1 ;  /* 0x0000000216067211 */ /* 0x000fe200078c08ff */
[----:B------:R-:W-:-:S03]  /*12170*/  IMAD R0, R25, 0x8, R22 ;  /* 0x0000000819007824 */ /* 0x000fc600078e0216 */
[----:B------:R-:W-:Y:S02]  /*12180*/  LEA.HI.X.SX32 R7, R22, R3, 0x1, P6 ;  /* 0x0000000316077211 */ /* 0x000fe400030f0eff */
[----:B------:R-:W2:Y:S04]  /*12190*/  LDL.LU R22, [R1+0x39c] ;  /* 0x00039c0001167983 */ /* 0x000ea80000300800 */
[----:B------:R0:W-:Y:S01]  /*121a0*/  @P5 STG.E.U16 [R4.64], R8 ;  /* 0x0000000804005986 */ /* 0x0001e2000c101506 */
[----:B------:R-:W-:Y:S02]  /*121b0*/  PRMT R12, R12, 0x7632, R12 ;  /* 0x000076320c0c7816 */ /* 0x000fe4000000000c */
[----:B0-----:R-:W-:Y:S01]  /*121c0*/  PRMT R5, R20, 0x7632, R5 ;  /* 0x0000763214057816 */ /* 0x001fe20000000005 */
[----:B------:R-:W-:Y:S01]  /*121d0*/  IMAD R20, R25, 0x8, R0 ;  /* 0x0000000819147824 */ /* 0x000fe200078e0200 */
[----:B------:R-:W-:-:S03]  /*121e0*/  LEA R4, P6, R0, R2, 0x1 ;  /* 0x0000000200047211 */ /* 0x000fc600078c08ff */
[----:B------:R0:W-:Y:S01]  /*121f0*/  @P4 STG.E.U16 [R6.64], R5 ;  /* 0x0000000506004986 */ /* 0x0001e2000c101506 */
[----:B---3--:R-:W-:Y:S02]  /*12200*/  ISETP.LT.AND P5, PT, R28, c[0x0][0x17c], !P0 ;  /* 0x00005f001c007a0c */ /* 0x008fe400047a1270 */
[----:B------:R-:W-:Y:S01]  /*12210*/  PRMT R18, R18, 0x7632, R18 ;  /* 0x0000763212127816 */ /* 0x000fe20000000012 */
[----:B------:R-:W3:Y:S01]  /*12220*/  LDL.LU R28, [R1+0x3a4] ;  /* 0x0003a400011c7983 */ /* 0x000ee20000300800 */
[----:B0-----:R-:W-:Y:S01]  /*12230*/  LEA.HI.X.SX32 R5, R0, R3, 0x1, P6 ;  /* 0x0000000300057211 */ /* 0x001fe200030f0eff */
[----:B------:R-:W-:Y:S01]  /*12240*/  IMAD R0, R25, 0x8, R20 ;  /* 0x0000000819007824 */ /* 0x000fe200078e0214 */
[----:B------:R-:W-:-:S03]  /*12250*/  LEA R6, P6, R20, R2, 0x1 ;  /* 0x0000000214067211 */ /* 0x000fc600078c08ff */
[----:B------:R0:W-:Y:S01]  /*12260*/  @P3 STG.E.U16 [R4.64], R12 ;  /* 0x0000000c04003986 */ /* 0x0001e2000c101506 */
[----:B------:R-:W-:Y:S02]  /*12270*/  LEA.HI.X.SX32 R7, R20, R3, 0x1, P6 ;  /* 0x0000000314077211 */ /* 0x000fe400030f0eff */
[----:B------:R-:W-:Y:S02]  /*12280*/  PRMT R16, R16, 0x7632, R16 ;  /* 0x0000763210107816 */ /* 0x000fe40000000010 */
[----:B0-----:R-:W-:-:S04]  /*12290*/  LEA R4, P6, R0, R2, 0x1 ;  /* 0x0000000200047211 */ /* 0x001fc800078c08ff */
[----:B------:R-:W-:Y:S01]  /*122a0*/  LEA.HI.X.SX32 R5, R0, R3, 0x1, P6 ;  /* 0x0000000300057211 */ /* 0x000fe200030f0eff */
[----:B------:R-:W-:Y:S04]  /*122b0*/  @P1 STG.E.U16 [R6.64], R18 ;  /* 0x0000001206001986 */ /* 0x000fe8000c101506 */
[----:B------:R0:W-:Y:S01]  /*122c0*/  @P2 STG.E.U16 [R4.64], R16 ;  /* 0x0000001004002986 */ /* 0x0001e2000c101506 */
[----:B----4-:R-:W-:Y:S02]  /*122d0*/  ISETP.LT.AND P3, PT, R24, c[0x0][0x17c], !P0 ;  /* 0x00005f0018007a0c */ /* 0x010fe40004761270 */
[----:B--2---:R-:W-:Y:S02]  /*122e0*/  ISETP.LT.AND P4, PT, R22, c[0x0][0x17c], !P0 ;  /* 0x00005f0016007a0c */ /* 0x004fe40004781270 */
[----:B------:R-:W2:Y:S04]  /*122f0*/  LDL.LU R22, [R1+0x3a8] ;  /* 0x0003a80001167983 */ /* 0x000ea80000300800 */
[----:B------:R-:W4:Y:S04]  /*12300*/  LDL.LU R24, [R1+0x3ac] ;  /* 0x0003ac0001187983 */ /* 0x000f280000300800 */
[----:B------:R-:W4:Y:S04]  /*12310*/  LDL.LU R20, [R1+0x3b0] ;  /* 0x0003b00001147983 */ /* 0x000f280000300800 */
[----:B0-----:R-:W5:Y:S01]  /*12320*/  LDL.LU R16, [R1+0x3b4] ;  /* 0x0003b40001107983 */ /* 0x001f620000300800 */
[----:B------:R-:W-:-:S04]  /*12330*/  IMAD R7, R25, 0x8, R0 ;  /* 0x0000000819077824 */ /* 0x000fc800078e0200 */
[----:B------:R-:W-:Y:S01]  /*12340*/  IMAD R0, R25, 0x8, R7 ;  /* 0x0000000819007824 */ /* 0x000fe200078e0207 */
[-C--:B------:R-:W-:Y:S02]  /*12350*/  LEA R6, P6, R7, R2.reuse, 0x1 ;  /* 0x0000000207067211 */ /* 0x080fe400078c08ff */
[----:B------:R-:W-:Y:S01]  /*12360*/  PRMT R10, R8, 0x7632, R10 ;  /* 0x00007632080a7816 */ /* 0x000fe2000000000a */
[----:B------:R-:W-:Y:S01]  /*12370*/  IMAD R8, R25, 0x8, R0 ;  /* 0x0000000819087824 */ /* 0x000fe200078e0200 */
[-C--:B------:R-:W-:Y:S02]  /*12380*/  LEA.HI.X.SX32 R7, R7, R3.reuse, 0x1, P6 ;  /* 0x0000000307077211 */ /* 0x080fe400030f0eff */
[----:B------:R-:W-:Y:S02]  /*12390*/  LEA R4, P6, R0, R2, 0x1 ;  /* 0x0000000200047211 */ /* 0x000fe400078c08ff */
[----:B------:R-:W-:Y:S01]  /*123a0*/  PRMT R14, R14, 0x7632, R14 ;  /* 0x000076320e0e7816 */ /* 0x000fe2000000000e */
[----:B------:R0:W-:Y:S01]  /*123b0*/  @P5 STG.E.U16 [R6.64], R10 ;  /* 0x0000000a06005986 */ /* 0x0001e2000c101506 */
[----:B------:R-:W-:Y:S01]  /*123c0*/  LEA.HI.X.SX32 R5, R0, R3, 0x1, P6 ;  /* 0x0000000300057211 */ /* 0x000fe200030f0eff */
[----:B------:R-:W-:-:S04]  /*123d0*/  IMAD R0, R25, 0x8, R8 ;  /* 0x0000000819007824 */ /* 0x000fc800078e0208 */
[----:B------:R1:W-:Y:S01]  /*123e0*/  @P4 STG.E.U16 [R4.64], R14 ;  /* 0x0000000e04004986 */ /* 0x0003e2000c101506 */
[-C--:B0-----:R-:W-:Y:S02]  /*123f0*/  LEA R6, P6, R8, R2.reuse, 0x1 ;  /* 0x0000000208067211 */ /* 0x081fe400078c08ff */
[----:B------:R-:W-:Y:S02]  /*12400*/  PRMT R10, R10, 0x7632, R10 ;  /* 0x000076320a0a7816 */ /* 0x000fe4000000000a */
[-C--:B------:R-:W-:Y:S01]  /*12410*/  LEA.HI.X.SX32 R7, R8, R3.reuse, 0x1, P6 ;  /* 0x0000000308077211 */ /* 0x080fe200030f0eff */
[C---:B------:R-:W-:Y:S01]  /*12420*/  IMAD R8, R25.reuse, 0x8, R0 ;  /* 0x0000000819087824 */ /* 0x040fe200078e0200 */
[-C--:B-1----:R-:W-:Y:S02]  /*12430*/  LEA R4, P6, R0, R2.reuse, 0x1 ;  /* 0x0000000200047211 */ /* 0x082fe400078c08ff */
[----:B---3--:R-:W-:Y:S01]  /*12440*/  ISETP.LT.AND P1, PT, R28, c[0x0][0x17c], !P0 ;  /* 0x00005f001c007a0c */ /* 0x008fe20004721270 */
[----:B------:R0:W-:Y:S01]  /*12450*/  @P3 STG.E.U16 [R6.64], R10 ;  /* 0x0000000a06003986 */ /* 0x0001e2000c101506 */
[----:B------:R-:W-:Y:S01]  /*12460*/  LEA.HI.X.SX32 R5, R0, R3, 0x1, P6 ;  /* 0x0000000300057211 */ /* 0x000fe200030f0eff */
[----:B------:R-:W-:Y:S01]  /*12470*/  IMAD R0, R25, 0x8, R8 ;  /* 0x0000000819007824 */ /* 0x000fe200078e0208 */
[----:B0-----:R-:W-:-:S04]  /*12480*/  LEA R6, P6, R8, R2, 0x1 ;  /* 0x0000000208067211 */ /* 0x001fc800078c08ff */
[----:B------:R-:W-:Y:S02]  /*12490*/  LEA.HI.X.SX32 R7, R8, R3, 0x1, P6 ;  /* 0x0000000308077211 */ /* 0x000fe400030f0eff */
[----:B--2---:R-:W-:Y:S02]  /*124a0*/  ISETP.LT.AND P2, PT, R22, c[0x0][0x17c], !P0 ;  /* 0x00005f0016007a0c */ /* 0x004fe40004741270 */
[----:B------:R-:W2:Y:S04]  /*124b0*/  LDL.LU R22, [R1+0x4] ;  /* 0x0000040001167983 */ /* 0x000ea80000300800 */
[----:B------:R-:W3:Y:S01]  /*124c0*/  LDL.LU R18, [R1+0x14] ;  /* 0x0000140001127983 */ /* 0x000ee20000300800 */
[----:B----4-:R-:W-:-:S03]  /*124d0*/  ISETP.LT.AND P4, PT, R20, c[0x0][0x17c], !P0 ;  /* 0x00005f0014007a0c */ /* 0x010fc60004781270 */
[----:B------:R-:W4:Y:S01]  /*124e0*/  LDL.LU R14, [R1+0x1c] ;  /* 0x00001c00010e7983 */ /* 0x000f220000300800 */
[----:B------:R-:W-:Y:S02]  /*124f0*/  ISETP.LT.AND P5, PT, R24, c[0x0][0x17c], !P0 ;  /* 0x00005f0018007a0c */ /* 0x000fe400047a1270 */
[----:B-----5:R-:W-:Y:S01]  /*12500*/  ISETP.LT.AND P3, PT, R16, c[0x0][0x17c], !P0 ;  /* 0x00005f0010007a0c */ /* 0x020fe20004761270 */
[----:B------:R-:W5:Y:S04]  /*12510*/  LDL.LU R28, [R1+0x2c] ;  /* 0x00002c00011c7983 */ /* 0x000f680000300800 */
[----:B------:R-:W2:Y:S04]  /*12520*/  LDL.LU R20, [R1+0x3c0] ;  /* 0x0003c00001147983 */ /* 0x000ea80000300800 */
[----:B------:R-:W2:Y:S04]  /*12530*/  LDL.LU R16, [R1+0x3c4] ;  /* 0x0003c40001107983 */ /* 0x000ea80000300800 */
[----:B------:R-:W2:Y:S04]  /*12540*/  LDL.LU R24, [R1+0x24] ;  /* 0x0000240001187983 */ /* 0x000ea80000300800 */
[----:B------:R-:W2:Y:S01]  /*12550*/  LDL.LU R8, [R1+0x3b8] ;  /* 0x0003b80001087983 */ /* 0x000ea20000300800 */
[----:B------:R-:W-:-:S05]  /*12560*/  PRMT R26, R26, 0x7632, R26 ;  /* 0x000076321a1a7816 */ /* 0x000fca000000001a */
[----:B------:R0:W-:Y:S02]  /*12570*/  @P1 STG.E.U16 [R4.64], R26 ;  /* 0x0000001a04001986 */ /* 0x0001e4000c101506 */
[CC--:B0-----:R-:W-:Y:S02]  /*12580*/  LEA R4, P6, R0.reuse, R2.reuse, 0x1 ;  /* 0x0000000200047211 */ /* 0x0c1fe400078c08ff */
[----:B------:R-:W3:Y:S02]  /*12590*/  LDL.LU R26, [R1+0xc] ;  /* 0x00000c00011a7983 */ /* 0x000ee40000300800 */
[----:B------:R-:W-:Y:S02]  /*125a0*/  LEA.HI.X.SX32 R5, R0, R3, 0x1, P6 ;  /* 0x0000000300057211 */ /* 0x000fe400030f0eff */
[----:B--2---:R-:W-:Y:S01]  /*125b0*/  ISETP.LT.AND P1, PT, R8, c[0x0][0x17c], !P0 ;  /* 0x00005f0008007a0c */ /* 0x004fe20004721270 */
[----:B------:R-:W-:Y:S02]  /*125c0*/  IMAD R8, R25, 0x8, R0 ;  /* 0x0000000819087824 */ /* 0x000fe400078e0200 */
[----:B------:R-:W2:Y:S04]  /*125d0*/  LDL.LU R0, [R1+0x3bc] ;  /* 0x0003bc0001007983 */ /* 0x000ea80000300800 */
[----:B---3--:R0:W-:Y:S04]  /*125e0*/  @P2 STG.E.U16 [R6.64], R26 ;  /* 0x0000001a06002986 */ /* 0x0081e8000c101506 */
[----:B------:R1:W-:Y:S01]  /*125f0*/  @P5 STG.E.U16 [R4.64], R22 ;  /* 0x0000001604005986 */ /* 0x0003e2000c101506 */
[----:B0-----:R-:W-:-:S04]  /*12600*/  LEA R6, P6, R8, R2, 0x1 ;  /* 0x0000000208067211 */ /* 0x001fc800078c08ff */
[----:B------:R-:W-:Y:S02]  /*12610*/  LEA.HI.X.SX32 R7, R8, R3, 0x1, P6 ;  /* 0x0000000308077211 */ /* 0x000fe400030f0eff */
[----:B------:R-:W-:Y:S02]  /*12620*/  ISETP.LT.AND P5, PT, R20, c[0x0][0x17c], !P0 ;  /* 0x00005f0014007a0c */ /* 0x000fe400047a1270 */
[----:B------:R-:W3:Y:S04]  /*12630*/  LDL.LU R20, [R1+0x3d0] ;  /* 0x0003d00001147983 */ /* 0x000ee80000300800 */
[----:B------:R0:W-:Y:S01]  /*12640*/  @P4 STG.E.U16 [R6.64], R18 ;  /* 0x0000001206004986 */ /* 0x0001e2000c101506 */
[----:B------:R-:W-:-:S03]  /*12650*/  ISETP.LT.AND P4, PT, R16, c[0x0][0x17c], !P0 ;  /* 0x00005f0010007a0c */ /* 0x000fc60004781270 */
[----:B------:R-:W3:Y:S01]  /*12660*/  LDL.LU R16, [R1+0x3d4] ;  /* 0x0003d40001107983 */ /* 0x000ee20000300800 */
[----:B--2---:R-:W-:Y:S01]  /*12670*/  ISETP.LT.AND P2, PT, R0, c[0x0][0x17c], !P0 ;  /* 0x00005f0000007a0c */ /* 0x004fe20004741270 */
[----:B------:R-:W-:-:S04]  /*12680*/  IMAD R0, R25, 0x8, R8 ;  /* 0x0000000819007824 */ /* 0x000fc800078e0208 */
[----:B------:R-:W-:Y:S01]  /*12690*/  IMAD R8, R25, 0x8, R0 ;  /* 0x0000000819087824 */ /* 0x000fe200078e0200 */
[----:B-1----:R-:W-:-:S04]  /*126a0*/  LEA R4, P6, R0, R2, 0x1 ;  /* 0x0000000200047211 */ /* 0x002fc800078c08ff */
[----:B------:R-:W-:Y:S02]  /*126b0*/  LEA.HI.X.SX32 R5, R0, R3, 0x1, P6 ;  /* 0x0000000300057211 */ /* 0x000fe400030f0eff */
[----:B0-----:R-:W-:Y:S01]  /*126c0*/  LEA R6, P6, R8, R2, 0x1 ;  /* 0x0000000208067211 */ /* 0x001fe200078c08ff */
[----:B------:R-:W-:-:S03]  /*126d0*/  IMAD R0, R25, 0x8, R8 ;  /* 0x0000000819007824 */ /* 0x000fc600078e0208 */
[----:B------:R-:W-:Y:S02]  /*126e0*/  LEA.HI.X.SX32 R7, R8, R3, 0x1, P6 ;  /* 0x0000000308077211 */ /* 0x000fe400030f0eff */
[----:B------:R-:W2:Y:S04]  /*126f0*/  LDL.LU R8, [R1+0x3c8] ;  /* 0x0003c80001087983 */ /* 0x000ea80000300800 */
[----:B----4-:R0:W-:Y:S02]  /*12700*/  @P3 STG.E.U16 [R4.64], R14 ;  /* 0x0000000e04003986 */ /* 0x0101e4000c101506 */
[----:B0-----:R-:W-:-:S04]  /*12710*/  LEA R4, P6, R0, R2, 0x1 ;  /* 0x0000000200047211 */ /* 0x001fc800078c08ff */
[----:B------:R-:W-:Y:S02]  /*12720*/  LEA.HI.X.SX32 R5, R0, R3, 0x1, P6 ;  /* 0x0000000300057211 */ /* 0x000fe400030f0eff */
[----:B--2---:R-:W-:Y:S01]  /*12730*/  ISETP.LT.AND P3, PT, R8, c[0x0][0x17c], !P0 ;  /* 0x00005f0008007a0c */ /* 0x004fe20004761270 */
[----:B------:R-:W-:Y:S02]  /*12740*/  IMAD R8, R25, 0x8, R0 ;  /* 0x0000000819087824 */ /* 0x000fe400078e0200 */
[----:B------:R-:W2:Y:S04]  /*12750*/  LDL.LU R0, [R1+0x3cc] ;  /* 0x0003cc0001007983 */ /* 0x000ea80000300800 */
[----:B-----5:R0:W-:Y:S04]  /*12760*/  @P1 STG.E.U16 [R6.64], R28 ;  /* 0x0000001c06001986 */ /* 0x0201e8000c101506 */
[----:B------:R1:W-:Y:S01]  /*12770*/  @P2 STG.E.U16 [R4.64], R24 ;  /* 0x0000001804002986 */ /* 0x0003e2000c101506 */
[----:B0-----:R-:W-:-:S04]  /*12780*/  LEA R6, P6, R8, R2, 0x1 ;  /* 0x0000000208067211 */ /* 0x001fc800078c08ff */
[----:B------:R-:W-:Y:S02]  /*12790*/  LEA.HI.X.SX32 R7, R8, R3, 0x1, P6 ;  /* 0x0000000308077211 */ /* 0x000fe400030f0eff */
[----:B---3--:R-:W-:Y:S02]  /*127a0*/  ISETP.LT.AND P2, PT, R20, c[0x0][0x17c], !P0 ;  /* 0x00005f0014007a0c */ /* 0x008fe40004741270 */
[----:B------:R-:W3:Y:S04]  /*127b0*/  LDL.LU R20, [R1+0x3e0] ;  /* 0x0003e00001147983 */ /* 0x000ee80000300800 */
[----:B------:R0:W-:Y:S01]  /*127c0*/  @P5 STG.E.U16 [R6.64], R29 ;  /* 0x0000001d06005986 */ /* 0x0001e2000c101506 */
[----:B------:R-:W-:-:S03]  /*127d0*/  ISETP.LT.AND P5, PT, R16, c[0x0][0x17c], !P0 ;  /* 0x00005f0010007a0c */ /* 0x000fc600047a1270 */
[----:B------:R-:W4:Y:S01]  /*127e0*/  LDL.LU R16, [R1+0x3e4] ;  /* 0x0003e40001107983 */ /* 0x000f220000300800 */
        /* <DEDUP_REMOVED lines=9> */
[----:B------:R0:W-:Y:S02]  /*12880*/  @P4 STG.E.U16 [R4.64], R23 ;  /* 0x0000001704004986 */ /* 0x0001e4000c101506 */
[----:B0-----:R-:W-:-:S04]  /*12890*/  LEA R4, P6, R0, R2, 0x1 ;  /* 0x0000000200047211 */ /* 0x001fc800078c08ff */
[----:B------:R-:W-:Y:S02]  /*128a0*/  LEA.HI.X.SX32 R5, R0, R3, 0x1, P6 ;  /* 0x0000000300057211 */ /* 0x000fe400030f0eff */
[----:B--2---:R-:W-:Y:S01]  /*128b0*/  ISETP.LT.AND P4, PT, R8, c[0x0][0x17c], !P0 ;  /* 0x00005f0008007a0c */ /* 0x004fe20004781270 */
[----:B------:R-:W-:Y:S02]  /*128c0*/  IMAD R8, R25, 0x8, R0 ;  /* 0x0000000819087824 */ /* 0x000fe400078e0200 */
[----:B------:R-:W2:Y:S04]  /*128d0*/  LDL.LU R0, [R1+0x3dc] ;  /* 0x0003dc0001007983 */ /* 0x000ea80000300800 */
[----:B------:R0:W-:Y:S04]  /*128e0*/  @P3 STG.E.U16 [R6.64], R21 ;  /* 0x0000001506003986 */ /* 0x0001e8000c101506 */
[----:B------:R1:W-:Y:S01]  /*128f0*/  @P1 STG.E.U16 [R4.64], R13 ;  /* 0x0000000d04001986 */ /* 0x0003e2000c101506 */
[----:B0-----:R-:W-:-:S04]  /*12900*/  LEA R6, P6, R8, R2, 0x1 ;  /* 0x0000000208067211 */ /* 0x001fc800078c08ff */
[----:B------:R-:W-:Y:S02]  /*12910*/  LEA.HI.X.SX32 R7, R8, R3, 0x1, P6 ;  /* 0x0000000308077211 */ /* 0x000fe400030f0eff */
[----:B---3--:R-:W-:Y:S02]  /*12920*/  ISETP.LT.AND P1, PT, R20, c[0x0][0x17c], !P0 ;  /* 0x00005f0014007a0c */ /* 0x008fe40004721270 */
[----:B------:R-:W3:Y:S04]  /*12930*/  LDL.LU R20, [R1+0x3f4] ;  /* 0x0003f40001147983 */ /* 0x000ee80000300800 */
[----:B------:R0:W-:Y:S01]  /*12940*/  @P2 STG.E.U16 [R6.64], R19 ;  /* 0x0000001306002986 */ /* 0x0001e2000c101506 */
[----:B----4-:R-:W-:-:S03]  /*12950*/  ISETP.LT.AND P2, PT, R16, c[0x0][0x17c], !P0 ;  /* 0x00005f0010007a0c */ /* 0x010fc60004741270 */
        /* <DEDUP_REMOVED lines=10> */
[----:B------:R0:W-:Y:S04]  /*12a00*/  @P5 STG.E.U16 [R4.64], R17 ;  /* 0x0000001104005986 */ /* 0x0001e8000c101506 */
[----:B------:R1:W-:Y:S01]  /*12a10*/  @P4 STG.E.U16 [R6.64], R9 ;  /* 0x0000000906004986 */ /* 0x0003e2000c101506 */
[----:B0-----:R-:W-:-:S04]  /*12a20*/  LEA R4, P6, R0, R2, 0x1 ;  /* 0x0000000200047211 */ /* 0x001fc800078c08ff */
[----:B------:R-:W-:-:S05]  /*12a30*/  LEA.HI.X.SX32 R5, R0, R3, 0x1, P6 ;  /* 0x0000000300057211 */ /* 0x000fca00030f0eff */
[----:B------:R-:W-:Y:S01]  /*12a40*/  @P3 STG.E.U16 [R4.64], R15 ;  /* 0x0000000f04003986 */ /* 0x000fe2000c101506 */
[----:B---3--:R-:W-:Y:S02]  /*12a50*/  ISETP.LT.AND P3, PT, R20, c[0x0][0x17c], !P0 ;  /* 0x00005f0014007a0c */ /* 0x008fe40004761270 */
[----:B--2---:R-:W-:Y:S01]  /*12a60*/  ISETP.LT.AND P5, PT, R8, c[0x0][0x17c], !P0 ;  /* 0x00005f0008007a0c */ /* 0x004fe200047a1270 */
[----:B------:R-:W-:Y:S02]  /*12a70*/  IMAD R8, R25, 0x8, R0 ;  /* 0x0000000819087824 */ /* 0x000fe400078e0200 */
[----:B------:R-:W2:Y:S03]  /*12a80*/  LDL.LU R0, [R1+0x3ec] ;  /* 0x0003ec0001007983 */ /* 0x000ea60000300800 */
[C---:B-1----:R-:W-:Y:S01]  /*12a90*/  LEA R6, P6, R8.reuse, R2, 0x1 ;  /* 0x0000000208067211 */ /* 0x042fe200078c08ff */
[----:B------:R-:W3:Y:S03]  /*12aa0*/  LDL.LU R20, [R1+0x3fc] ;  /* 0x0003fc0001147983 */ /* 0x000ee60000300800 */
[----:B------:R-:W-:-:S05]  /*12ab0*/  LEA.HI.X.SX32 R7, R8, R3, 0x1, P6 ;  /* 0x0000000308077211 */ /* 0x000fca00030f0eff */
[----:B------:R0:W-:Y:S01]  /*12ac0*/  @P1 STG.E.U16 [R6.64], R11 ;  /* 0x0000000b06001986 */ /* 0x0001e2000c101506 */
[----:B----4-:R-:W-:-:S03]  /*12ad0*/  ISETP.LT.AND P1, PT, R16, c[0x0][0x17c], !P0 ;  /* 0x00005f0010007a0c */ /* 0x010fc60004721270 */
[----:B------:R-:W4:Y:S04]  /*12ae0*/  LDL.LU R16, [R1+0x400] ;  /* 0x0004000001107983 */ /* 0x000f280000300800 */
[----:B0-----:R-:W5:Y:S01]  /*12af0*/  LDL.LU R7, [R1+0x3f8] ;  /* 0x0003f80001077983 */ /* 0x001f620000300800 */
[----:B------:R-:W-:Y:S02]  /*12b00*/  PRMT R9, R26, 0x7632, R9 ;  /* 0x000076321a097816 */ /* 0x000fe40000000009 */
[----:B------:R-:W-:Y:S02]  /*12b10*/  PRMT R10, R22, 0x7632, R10 ;  /* 0x00007632160a7816 */ /* 0x000fe4000000000a */
[----:B------:R-:W3:Y:S01]  /*12b20*/  LDL.LU R22, [R1+0x404] ;  /* 0x0004040001167983 */ /* 0x000ee20000300800 */
[----:B------:R-:W-:-:S02]  /*12b30*/  PRMT R11, R18, 0x7632, R11 ;  /* 0x00007632120b7816 */ /* 0x000fc4000000000b */
[----:B--2---:R-:W-:Y:S01]  /*12b40*/  ISETP.LT.AND P4, PT, R0, c[0x0][0x17c], !P0 ;  /* 0x00005f0000007a0c */ /* 0x004fe20004781270 */
[----:B------:R-:W-:-:S05]  /*12b50*/  IMAD R0, R25, 0x8, R8 ;  /* 0x0000000819007824 */ /* 0x000fca00078e0208 */
[----:B------:R-:W-:Y:S01]  /*12b60*/  LEA R4, P6, R0, R2, 0x1 ;  /* 0x0000000200047211 */ /* 0x000fe200078c08ff */
[----:B------:R-:W-:-:S03]  /*12b70*/  IMAD R8, R25, 0x8, R0 ;  /* 0x0000000819087824 */ /* 0x000fc600078e0200 */
[----:B------:R-:W-:Y:S01]  /*12b80*/  LEA.HI.X.SX32 R5, R0, R3, 0x1, P6 ;  /* 0x0000000300057211 */ /* 0x000fe200030f0eff */
[----:B------:R-:W-:Y:S01]  /*12b90*/  IMAD R0, R25, 0x8, R8 ;  /* 0x0000000819007824 */ /* 0x000fe200078e0208 */
[----:B------:R-:W-:-:S03]  /*12ba0*/  LEA R6, P6, R8, R2, 0x1 ;  /* 0x0000000208067211 */ /* 0x000fc600078c08ff */
[----:B------:R0:W-:Y:S01]  /*12bb0*/  @P2 STG.E.U16 [R4.64], R27 ;  /* 0x0000001b04002986 */ /* 0x0001e2000c101506 */
[----:B-----5:R-:W-:Y:S02]  /*12bc0*/  ISETP.LT.AND P2, PT, R7, c[0x0][0x17c], !P0 ;  /* 0x00005f0007007a0c */ /* 0x020fe40004741270 */
[----:B------:R-:W-:Y:S02]  /*12bd0*/  LEA.HI.X.SX32 R7, R8, R3, 0x1, P6 ;  /* 0x0000000308077211 */ /* 0x000fe400030f0eff */
[----:B0-----:R-:W-:-:S04]  /*12be0*/  LEA R4, P6, R0, R2, 0x1 ;  /* 0x0000000200047211 */ /* 0x001fc800078c08ff */
[----:B------:R-:W-:Y:S01]  /*12bf0*/  LEA.HI.X.SX32 R5, R0, R3, 0x1, P6 ;  /* 0x0000000300057211 */ /* 0x000fe200030f0eff */
[----:B------:R0:W-:Y:S01]  /*12c00*/  @P5 STG.E.U16 [R6.64], R9 ;  /* 0x0000000906005986 */ /* 0x0001e2000c101506 */
[----:B---3--:R-:W-:-:S03]  /*12c10*/  ISETP.LT.AND P5, PT, R20, c[0x0][0x17c], !P0 ;  /* 0x00005f0014007a0c */ /* 0x008fc600047a1270 */
[----:B------:R-:W2:Y:S04]  /*12c20*/  LDL.LU R20, [R1+0x408] ;  /* 0x0004080001147983 */ /* 0x000ea80000300800 */
[----:B------:R1:W-:Y:S01]  /*12c30*/  @P4 STG.E.U16 [R4.64], R10 ;  /* 0x0000000a04004986 */ /* 0x0003e2000c101506 */
[----:B----4-:R-:W-:-:S03]  /*12c40*/  ISETP.LT.AND P4, PT, R16, c[0x0][0x17c], !P0 ;  /* 0x00005f0010007a0c */ /* 0x010fc60004781270 */
[----:B------:R-:W3:Y:S04]  /*12c50*/  LDL.LU R18, [R1+0x40c] ;  /* 0x00040c0001127983 */ /* 0x000ee80000300800 */
[----:B------:R-:W4:Y:S01]  /*12c60*/  LDL.LU R16, [R1+0x410] ;  /* 0x0004100001107983 */ /* 0x000f220000300800 */
[----:B------:R-:W-:-:S04]  /*12c70*/  IMAD R8, R25, 0x8, R0 ;  /* 0x0000000819087824 */ /* 0x000fc800078e0200 */
[----:B------:R-:W-:Y:S01]  /*12c80*/  IMAD R0, R25, 0x8, R8 ;  /* 0x0000000819007824 */ /* 0x000fe200078e0208 */
[----:B0-----:R-:W-:-:S04]  /*12c90*/  LEA R6, P6, R8, R2, 0x1 ;  /* 0x0000000208067211 */ /* 0x001fc800078c08ff */
[-C--:B------:R-:W-:Y:S01]  /*12ca0*/  LEA.HI.X.SX32 R7, R8, R3.reuse, 0x1, P6 ;  /* 0x0000000308077211 */ /* 0x080fe200030f0eff */
[C---:B------:R-:W-:Y:S01]  /*12cb0*/  IMAD R8, R25.reuse, 0x8, R0 ;  /* 0x0000000819087824 */ /* 0x040fe200078e0200 */
[-C--:B-1----:R-:W-:Y:S02]  /*12cc0*/  LEA R4, P6, R0, R2.reuse, 0x1 ;  /* 0x0000000200047211 */ /* 0x082fe400078c08ff */
[----:B------:R-:W-:Y:S01]  /*12cd0*/  PRMT R12, R14, 0x7632, R12 ;  /* 0x000076320e0c7816 */ /* 0x000fe2000000000c */
[----:B------:R0:W-:Y:S01]  /*12ce0*/  @P3 STG.E.U16 [R6.64], R11 ;  /* 0x0000000b06003986 */ /* 0x0001e2000c101506 */
[----:B------:R-:W-:Y:S01]  /*12cf0*/  LEA.HI.X.SX32 R5, R0, R3, 0x1, P6 ;  /* 0x0000000300057211 */ /* 0x000fe200030f0eff */
[----:B------:R-:W-:Y:S02]  /*12d00*/  IMAD R0, R25, 0x8, R8 ;  /* 0x0000000819007824 */ /* 0x000fe400078e0208 */
[----:B------:R-:W5:Y:S04]  /*12d10*/  LDL.LU R14, [R1+0x418] ;  /* 0x00041800010e7983 */ /* 0x000f680000300800 */
[----:B------:R1:W-:Y:S01]  /*12d20*/  @P1 STG.E.U16 [R4.64], R12 ;  /* 0x0000000c04001986 */ /* 0x0003e2000c101506 */
[----:B0-----:R-:W-:-:S04]  /*12d30*/  LEA R6, P6, R8, R2, 0x1 ;  /* 0x0000000208067211 */ /* 0x001fc800078c08ff */
[-C--:B------:R-:W-:Y:S02]  /*12d40*/  LEA.HI.X.SX32 R7, R8, R3.reuse, 0x1, P6 ;  /* 0x0000000308077211 */ /* 0x080fe400030f0eff */
[----:B-1----:R-:W-:Y:S01]  /*12d50*/  LEA R4, P6, R0, R2, 0x1 ;  /* 0x0000000200047211 */ /* 0x002fe200078c08ff */
[----:B------:R-:W5:Y:S01]  /*12d60*/  LDL.LU R12, [R1+0x41c] ;  /* 0x00041c00010c7983 */ /* 0x000f620000300800 */
[----:B------:R-:W-:Y:S02]  /*12d70*/  PRMT R9, R28, 0x7632, R9 ;  /* 0x000076321c097816 */ /* 0x000fe40000000009 */
[----:B------:R-:W-:Y:S02]  /*12d80*/  PRMT R10, R24, 0x7632, R10 ;  /* 0x00007632180a7816 */ /* 0x000fe4000000000a */
[----:B------:R-:W-:Y:S01]  /*12d90*/  LEA.HI.X.SX32 R5, R0, R3, 0x1, P6 ;  /* 0x0000000300057211 */ /* 0x000fe200030f0eff */
[----:B------:R0:W-:Y:S04]  /*12da0*/  @P2 STG.E.U16 [R6.64], R9 ;  /* 0x0000000906002986 */ /* 0x0001e8000c101506 */
[----:B------:R1:W-:Y:S04]  /*12db0*/  @P5 STG.E.U16 [R4.64], R10 ;  /* 0x0000000a04005986 */ /* 0x0003e8000c101506 */
[----:B------:R-:W5:Y:S01]  /*12dc0*/  LDL.LU R24, [R1+0x420] ;  /* 0x0004200001187983 */ /* 0x000f620000300800 */
[----:B---3--:R-:W-:-:S03]  /*12dd0*/  ISETP.LT.AND P2, PT, R18, c[0x0][0x17c], !P0 ;  /* 0x00005f0012007a0c */ /* 0x008fc60004741270 */
[----:B------:R-:W3:Y:S01]  /*12de0*/  LDL.LU R18, [R1+0x424] ;  /* 0x0004240001127983 */ /* 0x000ee20000300800 */
[----:B----4-:R-:W-:-:S03]  /*12df0*/  ISETP.LT.AND P5, PT, R16, c[0x0][0x17c], !P0 ;  /* 0x00005f0010007a0c */ /* 0x010fc600047a1270 */
[----:B------:R-:W4:Y:S01]  /*12e00*/  LDL.LU R16, [R1+0x414] ;  /* 0x0004140001107983 */ /* 0x000f220000300800 */
[----:B------:R-:W-:Y:S01]  /*12e10*/  IMAD R8, R25, 0x8, R0 ;  /* 0x0000000819087824 */ /* 0x000fe200078e0200 */
[----:B------:R-:W-:-:S03]  /*12e20*/  ISETP.LT.AND P3, PT, R22, c[0x0][0x17c], !P0 ;  /* 0x00005f0016007a0c */ /* 0x000fc60004761270 */
[----:B------:R-:W-:Y:S01]  /*12e30*/  IMAD R0, R25, 0x8, R8 ;  /* 0x0000000819007824 */ /* 0x000fe200078e0208 */
[CC--:B0-----:R-:W-:Y:S02]  /*12e40*/  LEA R6, P6, R8.reuse, R2.reuse, 0x1 ;  /* 0x0000000208067211 */ /* 0x0c1fe400078c08ff */
[----:B------:R-:W-:Y:S02]  /*12e50*/  PRMT R29, R29, 0x7632, R29 ;  /* 0x000076321d1d7816 */ /* 0x000fe4000000001d */
[-C--:B------:R-:W-:Y:S01]  /*12e60*/  LEA.HI.X.SX32 R7, R8, R3.reuse, 0x1, P6 ;  /* 0x0000000308077211 */ /* 0x080fe200030f0eff */
[----:B------:R-:W-:Y:S01]  /*12e70*/  IMAD R8, R25, 0x8, R0 ;  /* 0x0000000819087824 */ /* 0x000fe200078e0200 */
[C---:B-1----:R-:W-:Y:S02]  /*12e80*/  LEA R4, P6, R0.reuse, R2, 0x1 ;  /* 0x0000000200047211 */ /* 0x042fe400078c08ff */
[----:B------:R-:W-:Y:S01]  /*12e90*/  PRMT R23, R23, 0x7632, R23 ;  /* 0x0000763217177816 */ /* 0x000fe20000000017 */
[----:B------:R0:W-:Y:S01]  /*12ea0*/  @P4 STG.E.U16 [R6.64], R29 ;  /* 0x0000001d06004986 */ /* 0x0001e2000c101506 */
[----:B------:R-:W-:Y:S01]  /*12eb0*/  LEA.HI.X.SX32 R5, R0, R3, 0x1, P6 ;  /* 0x0000000300057211 */ /* 0x000fe200030f0eff */
[----:B------:R-:W-:Y:S01]  /*12ec0*/  IMAD R10, R25, 0x8, R8 ;  /* 0x00000008190a7824 */ /* 0x000fe200078e0208 */
[----:B--2---:R-:W-:-:S03]  /*12ed0*/  ISETP.LT.AND P1, PT, R20, c[0x0][0x17c], !P0 ;  /* 0x00005f0014007a0c */ /* 0x004fc60004721270 */
[----:B------:R1:W-:Y:S01]  /*12ee0*/  @P3 STG.E.U16 [R4.64], R23 ;  /* 0x0000001704003986 */ /* 0x0003e2000c101506 */
[----:B------:R-:W-:Y:S01]  /*12ef0*/  IMAD R0, R25, 0x8, R10 ;  /* 0x0000000819007824 */ /* 0x000fe200078e020a */
[----:B0-----:R-:W-:-:S04]  /*12f00*/  LEA R6, P6, R8, R2, 0x1 ;  /* 0x0000000208067211 */ /* 0x001fc800078c08ff */
[-C--:B------:R-:W-:Y:S02]  /*12f10*/  LEA.HI.X.SX32 R7, R8, R3.reuse, 0x1, P6 ;  /* 0x0000000308077211 */ /* 0x080fe400030f0eff */
[C---:B-1----:R-:W-:Y:S01]  /*12f20*/  LEA R4, P6, R10.reuse, R2, 0x1 ;  /* 0x000000020a047211 */ /* 0x042fe200078c08ff */
[----:B------:R-:W-:Y:S01]  /*12f30*/  IMAD R8, R25, 0x8, R0 ;  /* 0x0000000819087824 */ /* 0x000fe200078e0200 */
[----:B------:R-:W-:Y:S02]  /*12f40*/  PRMT R21, R21, 0x7632, R21 ;  /* 0x0000763215157816 */ /* 0x000fe40000000015 */
[----:B------:R-:W-:Y:S02]  /*12f50*/  LEA.HI.X.SX32 R5, R10, R3, 0x1, P6 ;  /* 0x000000030a057211 */ /* 0x000fe400030f0eff */
[----:B------:R-:W-:Y:S01]  /*12f60*/  PRMT R13, R13, 0x7632, R13 ;  /* 0x000076320d0d7816 */ /* 0x000fe2000000000d */
[----:B------:R-:W-:Y:S01]  /*12f70*/  IMAD R10, R25, 0x8, R8 ;  /* 0x00000008190a7824 */ /* 0x000fe200078e0208 */
[----:B------:R-:W-:Y:S01]  /*12f80*/  @P1 STG.E.U16 [R6.64], R21 ;  /* 0x0000001506001986 */ /* 0x000fe2000c101506 */
[----:B-----5:R-:W-:-:S03]  /*12f90*/  ISETP.LT.AND P4, PT, R14, c[0x0][0x17c], !P0 ;  /* 0x00005f000e007a0c */ /* 0x020fc60004781270 */
[----:B------:R0:W-:Y:S01]  /*12fa0*/  @P2 STG.E.U16 [R4.64], R13 ;  /* 0x0000000d04002986 */ /* 0x0001e2000c101506 */
[----:B------:R-:W-:Y:S01]  /*12fb0*/  IMAD R14, R25, 0x8, R10 ;  /* 0x00000008190e7824 */ /* 0x000fe200078e020a */
[-C--:B------:R-:W-:Y:S02]  /*12fc0*/  LEA R20, P2, R8, R2.reuse, 0x1 ;  /* 0x0000000208147211 */ /* 0x080fe400078408ff */
[----:B0-----:R-:W-:-:S04]  /*12fd0*/  LEA R4, P1, R0, R2, 0x1 ;  /* 0x0000000200047211 */ /* 0x001fc800078208ff */
[----:B------:R-:W-:Y:S01]  /*12fe0*/  LEA.HI.X.SX32 R5, R0, R3, 0x1, P1 ;  /* 0x0000000300057211 */ /* 0x000fe200008f0eff */
[----:B------:R-:W-:Y:S01]  /*12ff0*/  IMAD R0, R25, 0x8, R14 ;  /* 0x0000000819007824 */ /* 0x000fe200078e020e */
[----:B------:R-:W-:-:S04]  /*13000*/  ISETP.LT.AND P3, PT, R12, c[0x0][0x17c], !P0 ;  /* 0x00005f000c007a0c */ /* 0x000fc80004761270 */
[-C--:B------:R-:W-:Y:S02]  /*13010*/  LEA R22, P1, R0, R2.reuse, 0x1 ;  /* 0x0000000200167211 */ /* 0x080fe400078208ff */
[----:B------:R-:W-:Y:S02]  /*13020*/  LEA R12, P6, R10, R2, 0x1 ;  /* 0x000000020a0c7211 */ /* 0x000fe400078c08ff */
[-C--:B------:R-:W-:Y:S02]  /*13030*/  LEA.HI.X.SX32 R21, R8, R3.reuse, 0x1, P2 ;  /* 0x0000000308157211 */ /* 0x080fe400010f0eff */
[----:B------:R-:W-:Y:S02]  /*13040*/  ISETP.LT.AND P2, PT, R24, c[0x0][0x17c], !P0 ;  /* 0x00005f0018007a0c */ /* 0x000fe40004741270 */
[-C--:B------:R-:W-:Y:S02]  /*13050*/  LEA.HI.X.SX32 R23, R0, R3.reuse, 0x1, P1 ;  /* 0x0000000300177211 */ /* 0x080fe400008f0eff */
[----:B------:R-:W-:-:S02]  /*13060*/  LEA.HI.X.SX32 R13, R10, R3, 0x1, P6 ;  /* 0x000000030a0d7211 */ /* 0x000fc400030f0eff */
[C---:B------:R-:W-:Y:S02]  /*13070*/  LEA R6, P6, R14.reuse, R2, 0x1 ;  /* 0x000000020e067211 */ /* 0x040fe400078c08ff */
[----:B------:R-:W-:Y:S02]  /*13080*/  PRMT R19, R19, 0x7632, R19 ;  /* 0x0000763213137816 */ /* 0x000fe40000000013 */
[----:B------:R-:W-:Y:S01]  /*13090*/  PRMT R10, R17, 0x7632, R10 ;  /* 0x00007632110a7816 */ /* 0x000fe2000000000a */
[----:B------:R-:W-:Y:S01]  /*130a0*/  IMAD R8, R25, 0x8, R0 ;  /* 0x0000000819087824 */ /* 0x000fe200078e0200 */
[----:B------:R-:W-:Y:S02]  /*130b0*/  PRMT R9, R9, 0x7632, R9 ;  /* 0x0000763209097816 */ /* 0x000fe40000000009 */
[----:B------:R-:W-:Y:S02]  /*130c0*/  LEA.HI.X.SX32 R7, R14, R3, 0x1, P6 ;  /* 0x000000030e077211 */ /* 0x000fe400030f0eff */
[----:B------:R-:W-:Y:S01]  /*130d0*/  PRMT R15, R15, 0x7632, R15 ;  /* 0x000076320f0f7816 */ /* 0x000fe2000000000f */
[----:B------:R0:W-:Y:S01]  /*130e0*/  @P5 STG.E.U16 [R4.64], R19 ;  /* 0x0000001304005986 */ /* 0x0001e2000c101506 */
[----:B------:R-:W-:-:S03]  /*130f0*/  PRMT R11, R11, 0x7632, R11 ;  /* 0x000076320b0b7816 */ /* 0x000fc6000000000b */
[----:B------:R0:W-:Y:S01]  /*13100*/  @P4 STG.E.U16 [R20.64], R10 ;  /* 0x0000000a14004986 */ /* 0x0001e2000c101506 */
[----:B------:R-:W-:-:S03]  /*13110*/  LEA R2, P6, R8, R2, 0x1 ;  /* 0x0000000208027211 */ /* 0x000fc600078c08ff */
[----:B------:R0:W-:Y:S04]  /*13120*/  @P3 STG.E.U16 [R12.64], R9 ;  /* 0x000000090c003986 */ /* 0x0001e8000c101506 */
[----:B------:R0:W-:Y:S01]  /*13130*/  @P2 STG.E.U16 [R6.64], R15 ;  /* 0x0000000f06002986 */ /* 0x0001e2000c101506 */
[----:B------:R-:W-:Y:S02]  /*13140*/  LEA.HI.X.SX32 R3, R8, R3, 0x1, P6 ;  /* 0x0000000308037211 */ /* 0x000fe400030f0eff */
[----:B---3--:R-:W-:Y:S02]  /*13150*/  ISETP.LT.AND P1, PT, R18, c[0x0][0x17c], !P0 ;  /* 0x00005f0012007a0c */ /* 0x008fe40004721270 */
[----:B----4-:R-:W-:-:S11]  /*13160*/  ISETP.LT.AND P0, PT, R16, c[0x0][0x17c], !P0 ;  /* 0x00005f0010007a0c */ /* 0x010fd60004701270 */
[----:B------:R0:W-:Y:S02]  /*13170*/  @P1 STG.E.U16 [R22.64], R11 ;  /* 0x0000000b16001986 */ /* 0x0001e4000c101506 */
[----:B------:R-:W-:Y:S05]  /*13180*/  @!P0 EXIT ;  /* 0x000000000000894d */ /* 0x000fea0003800000 */
[----:B------:R-:W-:-:S05]  /*13190*/  PRMT R27, R27, 0x7632, R27 ;  /* 0x000076321b1b7816 */ /* 0x000fca000000001b */
[----:B------:R-:W-:Y:S01]  /*131a0*/  STG.E.U16 [R2.64], R27 ;  /* 0x0000001b02007986 */ /* 0x000fe2000c101506 */
[----:B------:R-:W-:Y:S05]  /*131b0*/  EXIT ;  /* 0x000000000000794d */ /* 0x000fea0003800000 */
.L_x_4:
[----:B------:R-:W-:-:S00]  /*131c0*/  BRA `(.L_x_4) ;  /* 0xfffffff000007947 */ /* 0x000fc0000383ffff */
[----:B------:R-:W-:-:S00]  /*131d0*/  NOP ;  /* 0x0000000000007918 */ /* 0x000fc00000000000 */
        /* <DEDUP_REMOVED lines=10> */
.L_x_5:


//--------------------- .nv.shared.matmul_kernel  --------------------------
	.section	.nv.shared.matmul_kernel,"aw",@nobits
	.sectionflags	@""
	.align	16
